def matmul_kernel(
    a_ptr,
    b_ptr,
    c_ptr,
    M,
    N,
    K,
    stride_am,
    stride_ak,
    stride_bk,
    stride_bn,
    stride_cm,
    stride_cn,
    BLOCK_M: tl.constexpr,
    BLOCK_N: tl.constexpr,
    BLOCK_K: tl.constexpr,
    GROUP_M: tl.constexpr,
):
    pid = tl.program_id(axis=0)
    num_pid_m = tl.cdiv(M, BLOCK_M)
    num_pid_n = tl.cdiv(N, BLOCK_N)
    num_pid_in_group = GROUP_M * num_pid_n
    group_id = pid // num_pid_in_group
    first_pid_m = group_id * GROUP_M
    group_size_m = min(num_pid_m - first_pid_m, GROUP_M)
    pid_m = first_pid_m + ((pid % num_pid_in_group) % group_size_m)
    pid_n = (pid % num_pid_in_group) // group_size_m

    offs_am = (pid_m * BLOCK_M + tl.arange(0, BLOCK_M)) % M
    offs_bn = (pid_n * BLOCK_N + tl.arange(0, BLOCK_N)) % N
    offs_k = tl.arange(0, BLOCK_K)
    a_ptrs = a_ptr + offs_am[:, None] * stride_am + offs_k[None, :] * stride_ak
    b_ptrs = b_ptr + offs_k[:, None] * stride_bk + offs_bn[None, :] * stride_bn

    acc = tl.zeros((BLOCK_M, BLOCK_N), dtype=tl.float32)
    for kk in range(0, tl.cdiv(K, BLOCK_K)):
        a = tl.load(a_ptrs, mask=offs_k[None, :] < K - kk * BLOCK_K, other=0.0)
        b = tl.load(b_ptrs, mask=offs_k[:, None] < K - kk * BLOCK_K, other=0.0)
        acc = tl.dot(a, b, acc)
        a_ptrs += BLOCK_K * stride_ak
        b_ptrs += BLOCK_K * stride_bk

    c = acc.to(c_ptr.dtype.element_ty)
    offs_cm = pid_m * BLOCK_M + tl.arange(0, BLOCK_M)
    offs_cn = pid_n * BLOCK_N + tl.arange(0, BLOCK_N)
    c_ptrs = c_ptr + offs_cm[:, None] * stride_cm + offs_cn[None, :] * stride_cn
    mask = (offs_cm[:, None] < M) & (offs_cn[None, :] < N)
    tl.store(c_ptrs, c, mask=mask)

# config = {"BLOCK_K": 128, "BLOCK_M": 128, "BLOCK_N": 256, "GROUP_M": 8, "arch": "sm_80", "dtype": "bf16", "num_ctas": 1, "num_stages": 3, "num_warps": 2}
# arch = sm_80


// ===== COMPILED SASS (sm_80) =====

	.target	sm_80

	.elftype	@"ET_EXEC"


//--------------------- .note.nv.tkinfo           --------------------------
	.section	.note.nv.tkinfo,"",@"SHT_NOTE"
	.sectionflags	@"SHF_NOTE_NV_TKINFO"
	.tkinfo
        /*0018*/ 	.word	0x00000002
        /*0030*/ 	.string	""
        /*0030*/ 	.string	"ptxas"
        /*0030*/ 	.string	"Cuda compilation tools, release 13.0, V13.0.88"
        /*0030*/ 	.string	"Build cuda_13.0.r13.0/compiler.36424714_0"
        /*0030*/ 	.string	"-v  -suppress-debug-info  -lineinfo  -arch sm_80 "



//--------------------- .note.nv.cuinfo           --------------------------
	.section	.note.nv.cuinfo,"",@"SHT_NOTE"
	.sectionflags	@"SHF_NOTE_NV_CUINFO"
        /*0018*/ 	.short	0x0002
        /*001a*/ 	.short	0x0050
        /*001c*/ 	.short	0x0082
	.zero		2


//--------------------- .nv.info                  --------------------------
	.section	.nv.info,"",@"SHT_CUDA_INFO"
	.align	4


	//----- nvinfo : EIATTR_REGCOUNT
	.align		4
        /*0000*/ 	.byte	0x04, 0x2f
        /*0002*/ 	.short	(.L_1 - .L_0)
	.align		4
.L_0:
        /*0004*/ 	.word	index@(matmul_kernel)
        /*0008*/ 	.word	0x00000020


	//----- nvinfo : EIATTR_FRAME_SIZE
	.align		4
.L_1:
        /*000c*/ 	.byte	0x04, 0x11
        /*000e*/ 	.short	(.L_3 - .L_2)
	.align		4
.L_2:
        /*0010*/ 	.word	index@(matmul_kernel)
        /*0014*/ 	.word	0x00006c60


	//----- nvinfo : EIATTR_MIN_STACK_SIZE
	.align		4
.L_3:
        /*0018*/ 	.byte	0x04, 0x12
        /*001a*/ 	.short	(.L_5 - .L_4)
	.align		4
.L_4:
        /*001c*/ 	.word	index@(matmul_kernel)
        /*0020*/ 	.word	0x00006c60
.L_5:


//--------------------- .nv.info.matmul_kernel    --------------------------
	.section	.nv.info.matmul_kernel,"",@"SHT_CUDA_INFO"
	.sectionflags	@""
	.align	4


	//----- nvinfo : EIATTR_CUDA_API_VERSION
	.align		4
        /*0000*/ 	.byte	0x04, 0x37
        /*0002*/ 	.short	(.L_7 - .L_6)
.L_6:
        /*0004*/ 	.word	0x00000082


	//----- nvinfo : EIATTR_SW2861232_WAR
	.align		4
.L_7:
        /*0008*/ 	.byte	0x01, 0x35
	.zero		2


	//----- nvinfo : EIATTR_PARAM_CBANK
	.align		4
        /*000c*/ 	.byte	0x04, 0x0a
        /*000e*/ 	.short	(.L_9 - .L_8)
	.align		4
.L_8:
        /*0010*/ 	.word	index@(.nv.constant0.matmul_kernel)
        /*0014*/ 	.short	0x0160
        /*0016*/ 	.short	0x0050


	//----- nvinfo : EIATTR_CBANK_PARAM_SIZE
	.align		4
.L_9:
        /*0018*/ 	.byte	0x03, 0x19
        /*001a*/ 	.short	0x0050


	//----- nvinfo : EIATTR_KPARAM_INFO
	.align		4
        /*001c*/ 	.byte	0x04, 0x17
        /*001e*/ 	.short	(.L_11 - .L_10)
.L_10:
        /*0020*/ 	.word	0x00000000
        /*0024*/ 	.short	0x000d
        /*0026*/ 	.short	0x0048
        /*0028*/ 	.byte	0x00, 0xf4, 0x21, 0x00


	//----- nvinfo : EIATTR_KPARAM_INFO
	.align		4
.L_11:
        /*002c*/ 	.byte	0x04, 0x17
        /*002e*/ 	.short	(.L_13 - .L_12)
.L_12:
        /*0030*/ 	.word	0x00000000
        /*0034*/ 	.short	0x000c
        /*0036*/ 	.short	0x0040
        /*0038*/ 	.byte	0x00, 0xf4, 0x21, 0x00


	//----- nvinfo : EIATTR_KPARAM_INFO
	.align		4
.L_13:
        /*003c*/ 	.byte	0x04, 0x17
        /*003e*/ 	.short	(.L_15 - .L_14)
.L_14:
        /*0040*/ 	.word	0x00000000
        /*0044*/ 	.short	0x000b
        /*0046*/ 	.short	0x0038
        /*0048*/ 	.byte	0x00, 0xf0, 0x11, 0x00


	//----- nvinfo : EIATTR_KPARAM_INFO
	.align		4
.L_15:
        /*004c*/ 	.byte	0x04, 0x17
        /*004e*/ 	.short	(.L_17 - .L_16)
.L_16:
        /*0050*/ 	.word	0x00000000
        /*0054*/ 	.short	0x000a
        /*0056*/ 	.short	0x0034
        /*0058*/ 	.byte	0x00, 0xf0, 0x11, 0x00


	//----- nvinfo : EIATTR_KPARAM_INFO
	.align		4
.L_17:
        /*005c*/ 	.byte	0x04, 0x17
        /*005e*/ 	.short	(.L_19 - .L_18)
.L_18:
        /*0060*/ 	.word	0x00000000
        /*0064*/ 	.short	0x0009
        /*0066*/ 	.short	0x0030
        /*0068*/ 	.byte	0x00, 0xf0, 0x11, 0x00


	//----- nvinfo : EIATTR_KPARAM_INFO
	.align		4
.L_19:
        /*006c*/ 	.byte	0x04, 0x17
        /*006e*/ 	.short	(.L_21 - .L_20)
.L_20:
        /*0070*/ 	.word	0x00000000
        /*0074*/ 	.short	0x0008
        /*0076*/ 	.short	0x002c
        /*0078*/ 	.byte	0x00, 0xf0, 0x11, 0x00


	//----- nvinfo : EIATTR_KPARAM_INFO
	.align		4
.L_21:
        /*007c*/ 	.byte	0x04, 0x17
        /*007e*/ 	.short	(.L_23 - .L_22)
.L_22:
        /*0080*/ 	.word	0x00000000
        /*0084*/ 	.short	0x0007
        /*0086*/ 	.short	0x0028
        /*0088*/ 	.byte	0x00, 0xf0, 0x11, 0x00


	//----- nvinfo : EIATTR_KPARAM_INFO
	.align		4
.L_23:
        /*008c*/ 	.byte	0x04, 0x17
        /*008e*/ 	.short	(.L_25 - .L_24)
.L_24:
        /*0090*/ 	.word	0x00000000
        /*0094*/ 	.short	0x0006
        /*0096*/ 	.short	0x0024
        /*0098*/ 	.byte	0x00, 0xf0, 0x11, 0x00


	//----- nvinfo : EIATTR_KPARAM_INFO
	.align		4
.L_25:
        /*009c*/ 	.byte	0x04, 0x17
        /*009e*/ 	.short	(.L_27 - .L_26)
.L_26:
        /*00a0*/ 	.word	0x00000000
        /*00a4*/ 	.short	0x0005
        /*00a6*/ 	.short	0x0020
        /*00a8*/ 	.byte	0x00, 0xf0, 0x11, 0x00


	//----- nvinfo : EIATTR_KPARAM_INFO
	.align		4
.L_27:
        /*00ac*/ 	.byte	0x04, 0x17
        /*00ae*/ 	.short	(.L_29 - .L_28)
.L_28:
        /*00b0*/ 	.word	0x00000000
        /*00b4*/ 	.short	0x0004
        /*00b6*/ 	.short	0x001c
        /*00b8*/ 	.byte	0x00, 0xf0, 0x11, 0x00


	//----- nvinfo : EIATTR_KPARAM_INFO
	.align		4
.L_29:
        /*00bc*/ 	.byte	0x04, 0x17
        /*00be*/ 	.short	(.L_31 - .L_30)
.L_30:
        /*00c0*/ 	.word	0x00000000
        /*00c4*/ 	.short	0x0003
        /*00c6*/ 	.short	0x0018
        /*00c8*/ 	.byte	0x00, 0xf0, 0x11, 0x00


	//----- nvinfo : EIATTR_KPARAM_INFO
	.align		4
.L_31:
        /*00cc*/ 	.byte	0x04, 0x17
        /*00ce*/ 	.short	(.L_33 - .L_32)
.L_32:
        /*00d0*/ 	.word	0x00000000
        /*00d4*/ 	.short	0x0002
        /*00d6*/ 	.short	0x0010
        /*00d8*/ 	.byte	0x00, 0xf4, 0x21, 0x00


	//----- nvinfo : EIATTR_KPARAM_INFO
	.align		4
.L_33:
        /*00dc*/ 	.byte	0x04, 0x17
        /*00de*/ 	.short	(.L_35 - .L_34)
.L_34:
        /*00e0*/ 	.word	0x00000000
        /*00e4*/ 	.short	0x0001
        /*00e6*/ 	.short	0x0008
        /*00e8*/ 	.byte	0x00, 0xf4, 0x21, 0x00


	//----- nvinfo : EIATTR_KPARAM_INFO
	.align		4
.L_35:
        /*00ec*/ 	.byte	0x04, 0x17
        /*00ee*/ 	.short	(.L_37 - .L_36)
.L_36:
        /*00f0*/ 	.word	0x00000000
        /*00f4*/ 	.short	0x0000
        /*00f6*/ 	.short	0x0000
        /*00f8*/ 	.byte	0x00, 0xf4, 0x21, 0x00


	//----- nvinfo : EIATTR_MAXREG_COUNT
	.align		4
.L_37:
        /*00fc*/ 	.byte	0x03, 0x1b
        /*00fe*/ 	.short	0x00ff


	//----- nvinfo : EIATTR_NUM_BARRIERS
	.align		4
        /*0100*/ 	.byte	0x02, 0x4c
        /*0102*/ 	.byte	0x01
	.zero		1


	//----- nvinfo : EIATTR_ANNOTATIONS
	.align		4
        /*0104*/ 	.byte	0x04, 0x55
        /*0106*/ 	.short	(.L_39 - .L_38)


	//   ....[0]....
.L_38:
        /*0108*/ 	.word	0x00000001
        /*010c*/ 	.byte	0x70, 0x00, 0x00, 0x00, 0x01, 0x00, 0x00, 0x00, 0xb0, 0x00, 0x00, 0x00, 0x01, 0x00, 0x00, 0x00
        /* <DEDUP_REMOVED lines=1988> */
        /*7d5c*/ 	.byte	0x50, 0xe6, 0x01, 0x00, 0x01, 0x00, 0x00, 0x00, 0x60, 0xe6, 0x01, 0x00


	//----- nvinfo : EIATTR_MERCURY_ISA_VERSION
	.align		4
.L_39:
        /*7d68*/ 	.byte	0x03, 0x5f
        /*7d6a*/ 	.short	0x0000


	//----- nvinfo : EIATTR_EXIT_INSTR_OFFSETS
	.align		4
        /*7d6c*/ 	.byte	0x04, 0x1c
        /*7d6e*/ 	.short	(.L_41 - .L_40)


	//   ....[0]....
.L_40:
        /*7d70*/ 	.word	0x000b6570


	//   ....[1]....
        /*7d74*/ 	.word	0x000b65a0


	//----- nvinfo : EIATTR_REQNTID
	.align		4
.L_41:
        /*7d78*/ 	.byte	0x04, 0x10
        /*7d7a*/ 	.short	(.L_43 - .L_42)
.L_42:
        /*7d7c*/ 	.word	0x00000040
        /*7d80*/ 	.word	0x00000001
        /*7d84*/ 	.word	0x00000001
.L_43:


//--------------------- .nv.callgraph             --------------------------
	.section	.nv.callgraph,"",@"SHT_CUDA_CALLGRAPH"
	.align	4
	.sectionentsize	8
	.align		4
        /*0000*/ 	.word	0x00000000
	.align		4
        /*0004*/ 	.word	0xffffffff
	.align		4
        /*0008*/ 	.word	0x00000000
	.align		4
        /*000c*/ 	.word	0xfffffffe
	.align		4
        /*0010*/ 	.word	0x00000000
	.align		4
        /*0014*/ 	.word	0xfffffffd
	.align		4
        /*0018*/ 	.word	0x00000000
	.align		4
        /*001c*/ 	.word	0xfffffffc


//--------------------- .nv.rel.action            --------------------------
	.section	.nv.rel.action,"",@"SHT_CUDA_RELOCINFO"
	.align	8
	.sectionentsize	8
        /*0000*/ 	.byte	0x73, 0x00, 0x00, 0x00, 0x00, 0x00, 0x00, 0x00, 0x00, 0x00, 0x00, 0x11, 0x25, 0x00, 0x05, 0x36


//--------------------- .nv.constant0.matmul_kernel --------------------------
	.section	.nv.constant0.matmul_kernel,"a",@progbits
	.sectionflags	@""
	.align	4
.nv.constant0.matmul_kernel:
	.zero		432


//--------------------- .text.matmul_kernel       --------------------------
	.section	.text.matmul_kernel,"ax",@progbits
	.sectioninfo	@"SHI_REGISTERS=32"
	.align	128
        .global         matmul_kernel
        .type           matmul_kernel,@function
        .size           matmul_kernel,(.L_x_4 - matmul_kernel)
        .other          matmul_kernel,@"STO_CUDA_ENTRY STV_DEFAULT"
matmul_kernel:
.text.matmul_kernel:
[----:B------:R-:W-:-:S04]  /*0000*/  IMAD.MOV.U32 R1, RZ, RZ, c[0x0][0x28] ;  /* 0x00000a00ff017624 */ /* 0x000fc800078e00ff */
[----:B------:R-:W-:Y:S01]  /*0010*/  IMAD.MOV.U32 R0, RZ, RZ, c[0x0][0x17c] ;  /* 0x00005f00ff007624 */ /* 0x000fe200078e00ff */
[----:B------:R-:W-:Y:S01]  /*0020*/  IADD3 R1, R1, -0x6c60, RZ ;  /* 0xffff93a001017810 */ /* 0x000fe20007ffe0ff */
[----:B------:R-:W0:Y:S01]  /*0030*/  S2R R28, SR_TID.X ;  /* 0x00000000001c7919 */ /* 0x000e220000002100 */
[----:B------:R-:W-:Y:S01]  /*0040*/  CS2R R12, SRZ ;  /* 0x00000000000c7805 */ /* 0x000fe2000001ff00 */
[----:B------:R-:W-:Y:S01]  /*0050*/  CS2R R14, SRZ ;  /* 0x00000000000e7805 */ /* 0x000fe2000001ff00 */
[----:B------:R-:W-:Y:S01]  /*0060*/  IADD3 R0, R0, 0xff, RZ ;  /* 0x000000ff00007810 */ /* 0x000fe20007ffe0ff */
[----:B------:R-:W-:Y:S01]  /*0070*/  STL [R1+0x2a0], RZ ;  /* 0x0002a0ff01007387 */ /* 0x000fe20000100800 */
[----:B------:R-:W-:Y:S01]  /*0080*/  CS2R R16, SRZ ;  /* 0x0000000000107805 */ /* 0x000fe2000001ff00 */
[----:B------:R-:W-:Y:S01]  /*0090*/  CS2R R18, SRZ ;  /* 0x0000000000127805 */ /* 0x000fe2000001ff00 */
[----:B------:R-:W-:Y:S01]  /*00a0*/  SHF.R.S32.HI R3, RZ, 0x1f, R0 ;  /* 0x0000001fff037819 */ /* 0x000fe20000011400 */
[----:B------:R-:W-:Y:S01]  /*00b0*/  STL [R1+0x2a4], RZ ;  /* 0x0002a4ff01007387 */ /* 0x000fe20000100800 */
[----:B------:R-:W-:Y:S01]  /*00c0*/  CS2R R20, SRZ ;  /* 0x0000000000147805 */ /* 0x000fe2000001ff00 */
[----:B------:R-:W-:Y:S01]  /*00d0*/  CS2R R22, SRZ ;  /* 0x0000000000167805 */ /* 0x000fe2000001ff00 */
[----:B------:R-:W-:Y:S01]  /*00e0*/  LEA.HI R3, R3, R0, RZ, 0x8 ;  /* 0x0000000003037211 */ /* 0x000fe200078f40ff */
[----:B------:R-:W-:Y:S01]  /*00f0*/  STL [R1+0x2a8], RZ ;  /* 0x0002a8ff01007387 */ /* 0x000fe20000100800 */
[----:B------:R-:W-:Y:S01]  /*0100*/  CS2R R24, SRZ ;  /* 0x0000000000187805 */ /* 0x000fe2000001ff00 */
[----:B------:R-:W-:Y:S01]  /*0110*/  CS2R R26, SRZ ;  /* 0x00000000001a7805 */ /* 0x000fe2000001ff00 */
[----:B------:R-:W-:Y:S01]  /*0120*/  SHF.R.S32.HI R0, RZ, 0x8, R3 ;  /* 0x00000008ff007819 */ /* 0x000fe20000011403 */
[----:B------:R-:W-:Y:S04]  /*0130*/  STL [R1+0x2ac], RZ ;  /* 0x0002acff01007387 */ /* 0x000fe80000100800 */
[----:B------:R-:W-:Y:S01]  /*0140*/  IMAD.SHL.U32 R0, R0, 0x8, RZ ;  /* 0x0000000800007824 */ /* 0x000fe200078e00ff */
[----:B------:R-:W1:Y:S01]  /*0150*/  S2R R3, SR_CTAID.X ;  /* 0x0000000000037919 */ /* 0x000e620000002500 */
[----:B0-----:R-:W-:-:S03]  /*0160*/  LOP3.LUT R28, R28, 0x3f, RZ, 0xc0, !PT ;  /* 0x0000003f1c1c7812 */ /* 0x001fc600078ec0ff */
[----:B------:R-:W-:Y:S01]  /*0170*/  STL [R1+0x290], RZ ;  /* 0x000290ff01007387 */ /* 0x000fe20000100800 */
[-C--:B------:R-:W-:Y:S02]  /*0180*/  IABS R7, R0.reuse ;  /* 0x0000000000077213 */ /* 0x080fe40000000000 */
[----:B------:R-:W-:Y:S01]  /*0190*/  IABS R10, R0 ;  /* 0x00000000000a7213 */ /* 0x000fe20000000000 */
[----:B------:R-:W-:Y:S01]  /*01a0*/  STL [R1+0x294], RZ ;  /* 0x000294ff01007387 */ /* 0x000fe20000100800 */
[----:B------:R-:W0:Y:S03]  /*01b0*/  I2F.RP R2, R7 ;  /* 0x0000000700027306 */ /* 0x000e260000209400 */
[----:B------:R-:W-:Y:S04]  /*01c0*/  STL [R1+0x298], RZ ;  /* 0x000298ff01007387 */ /* 0x000fe80000100800 */
[----:B------:R-:W-:Y:S04]  /*01d0*/  STL [R1+0x29c], RZ ;  /* 0x00029cff01007387 */ /* 0x000fe80000100800 */
[----:B------:R-:W-:Y:S01]  /*01e0*/  STL [R1+0x280], RZ ;  /* 0x000280ff01007387 */ /* 0x000fe20000100800 */
[----:B-1----:R-:W-:Y:S01]  /*01f0*/  IABS R8, R3 ;  /* 0x0000000300087213 */ /* 0x002fe20000000000 */
[----:B0-----:R-:W0:Y:S02]  /*0200*/  MUFU.RCP R2, R2 ;  /* 0x0000000200027308 */ /* 0x001e240000001000 */
[----:B------:R-:W-:Y:S04]  /*0210*/  STL [R1+0x284], RZ ;  /* 0x000284ff01007387 */ /* 0x000fe80000100800 */
[----:B------:R-:W-:Y:S04]  /*0220*/  STL [R1+0x288], RZ ;  /* 0x000288ff01007387 */ /* 0x000fe80000100800 */
[----:B------:R-:W-:Y:S04]  /*0230*/  STL [R1+0x28c], RZ ;  /* 0x00028cff01007387 */ /* 0x000fe80000100800 */
[----:B------:R-:W-:Y:S01]  /*0240*/  STL [R1+0x270], RZ ;  /* 0x000270ff01007387 */ /* 0x000fe20000100800 */
[----:B0-----:R-:W-:Y:S01]  /*0250*/  IADD3 R4, R2, 0xffffffe, RZ ;  /* 0x0ffffffe02047810 */ /* 0x001fe20007ffe0ff */
[----:B------:R-:W-:-:S02]  /*0260*/  IMAD.MOV R2, RZ, RZ, -R10 ;  /* 0x000000ffff027224 */ /* 0x000fc400078e0a0a */
[----:B------:R-:W-:Y:S01]  /*0270*/  STL [R1+0x274], RZ ;  /* 0x000274ff01007387 */ /* 0x000fe20000100800 */
[----:B------:R0:W1:Y:S03]  /*0280*/  F2I.FTZ.U32.TRUNC.NTZ R5, R4 ;  /* 0x0000000400057305 */ /* 0x000066000021f000 */
[----:B------:R-:W-:Y:S04]  /*0290*/  STL [R1+0x278], RZ ;  /* 0x000278ff01007387 */ /* 0x000fe80000100800 */
[----:B------:R-:W-:Y:S01]  /*02a0*/  STL [R1+0x27c], RZ ;  /* 0x00027cff01007387 */ /* 0x000fe20000100800 */
[----:B0-----:R-:W-:-:S03]  /*02b0*/  IMAD.MOV.U32 R4, RZ, RZ, RZ ;  /* 0x000000ffff047224 */ /* 0x001fc600078e00ff */
[----:B------:R-:W-:Y:S04]  /*02c0*/  STL [R1+0x260], RZ ;  /* 0x000260ff01007387 */ /* 0x000fe80000100800 */
[----:B------:R-:W-:Y:S01]  /*02d0*/  STL [R1+0x264], RZ ;  /* 0x000264ff01007387 */ /* 0x000fe20000100800 */
[----:B-1----:R-:W-:-:S03]  /*02e0*/  IMAD.MOV R6, RZ, RZ, -R5 ;  /* 0x000000ffff067224 */ /* 0x002fc600078e0a05 */
[----:B------:R-:W-:Y:S01]  /*02f0*/  STL [R1+0x268], RZ ;  /* 0x000268ff01007387 */ /* 0x000fe20000100800 */
[----:B------:R-:W-:Y:S02]  /*0300*/  IMAD R9, R6, R7, RZ ;  /* 0x0000000706097224 */ /* 0x000fe400078e02ff */
[----:B------:R-:W-:Y:S01]  /*0310*/  IMAD.MOV.U32 R6, RZ, RZ, R8 ;  /* 0x000000ffff067224 */ /* 0x000fe200078e0008 */
[----:B------:R-:W-:Y:S01]  /*0320*/  STL [R1+0x26c], RZ ;  /* 0x00026cff01007387 */ /* 0x000fe20000100800 */
[----:B------:R-:W-:-:S03]  /*0330*/  IMAD.HI.U32 R5, R5, R9, R4 ;  /* 0x0000000905057227 */ /* 0x000fc600078e0004 */
[----:B------:R-:W-:Y:S03]  /*0340*/  STL [R1+0x250], RZ ;  /* 0x000250ff01007387 */ /* 0x000fe60000100800 */
[----:B------:R-:W-:Y:S01]  /*0350*/  IMAD.HI.U32 R5, R5, R6, RZ ;  /* 0x0000000605057227 */ /* 0x000fe200078e00ff */
[----:B------:R-:W-:Y:S03]  /*0360*/  STL [R1+0x254], RZ ;  /* 0x000254ff01007387 */ /* 0x000fe60000100800 */
[----:B------:R-:W-:Y:S01]  /*0370*/  IMAD R2, R5, R2, R6 ;  /* 0x0000000205027224 */ /* 0x000fe200078e0206 */
[----:B------:R-:W-:Y:S04]  /*0380*/  STL [R1+0x258], RZ ;  /* 0x000258ff01007387 */ /* 0x000fe80000100800 */
[----:B------:R-:W-:Y:S01]  /*0390*/  ISETP.GT.U32.AND P1, PT, R7, R2, PT ;  /* 0x000000020700720c */ /* 0x000fe20003f24070 */
[----:B------:R-:W-:Y:S04]  /*03a0*/  STL [R1+0x25c], RZ ;  /* 0x00025cff01007387 */ /* 0x000fe80000100800 */
[----:B------:R-:W-:Y:S04]  /*03b0*/  STL [R1+0x240], RZ ;  /* 0x000240ff01007387 */ /* 0x000fe80000100800 */
[----:B------:R-:W-:Y:S04]  /*03c0*/  STL [R1+0x244], RZ ;  /* 0x000244ff01007387 */ /* 0x000fe80000100800 */
[----:B------:R-:W-:Y:S01]  /*03d0*/  @!P1 IMAD.IADD R2, R2, 0x1, -R7 ;  /* 0x0000000102029824 */ /* 0x000fe200078e0a07 */
[----:B------:R-:W-:Y:S01]  /*03e0*/  @!P1 IADD3 R5, R5, 0x1, RZ ;  /* 0x0000000105059810 */ /* 0x000fe20007ffe0ff */
[----:B------:R-:W-:Y:S01]  /*03f0*/  STL [R1+0x248], RZ ;  /* 0x000248ff01007387 */ /* 0x000fe20000100800 */
[----:B------:R-:W-:-:S02]  /*0400*/  ISETP.NE.AND P1, PT, R0, RZ, PT ;  /* 0x000000ff0000720c */ /* 0x000fc40003f25270 */
[----:B------:R-:W-:Y:S01]  /*0410*/  ISETP.GE.U32.AND P0, PT, R2, R7, PT ;  /* 0x000000070200720c */ /* 0x000fe20003f06070 */
[----:B------:R-:W-:Y:S01]  /*0420*/  STL [R1+0x24c], RZ ;  /* 0x00024cff01007387 */ /* 0x000fe20000100800 */
[----:B------:R-:W-:-:S03]  /*0430*/  LOP3.LUT R2, R3, R0, RZ, 0x3c, !PT ;  /* 0x0000000003027212 */ /* 0x000fc600078e3cff */
[----:B------:R-:W-:Y:S01]  /*0440*/  STL [R1+0x230], RZ ;  /* 0x000230ff01007387 */ /* 0x000fe20000100800 */
[----:B------:R-:W-:Y:S01]  /*0450*/  ISETP.GE.AND P2, PT, R2, RZ, PT ;  /* 0x000000ff0200720c */ /* 0x000fe20003f46270 */
[----:B------:R-:W-:Y:S02]  /*0460*/  IMAD.MOV.U32 R2, RZ, RZ, c[0x0][0x178] ;  /* 0x00005e00ff027624 */ /* 0x000fe400078e00ff */
[----:B------:R-:W-:Y:S03]  /*0470*/  STL [R1+0x234], RZ ;  /* 0x000234ff01007387 */ /* 0x000fe60000100800 */
[----:B------:R-:W-:Y:S01]  /*0480*/  IADD3 R2, R2, 0x7f, RZ ;  /* 0x0000007f02027810 */ /* 0x000fe20007ffe0ff */
[----:B------:R-:W-:Y:S01]  /*0490*/  STL [R1+0x238], RZ ;  /* 0x000238ff01007387 */ /* 0x000fe20000100800 */
[----:B------:R-:W-:-:S03]  /*04a0*/  @P0 IADD3 R5, R5, 0x1, RZ ;  /* 0x0000000105050810 */ /* 0x000fc60007ffe0ff */
[----:B------:R-:W-:Y:S02]  /*04b0*/  STL [R1+0x23c], RZ ;  /* 0x00023cff01007387 */ /* 0x000fe40000100800 */
[----:B------:R-:W-:Y:S01]  /*04c0*/  IMAD.MOV.U32 R4, RZ, RZ, R5 ;  /* 0x000000ffff047224 */ /* 0x000fe200078e0005 */
[----:B------:R-:W-:Y:S01]  /*04d0*/  SHF.R.S32.HI R5, RZ, 0x1f, R2 ;  /* 0x0000001fff057819 */ /* 0x000fe20000011402 */
[----:B------:R-:W-:Y:S02]  /*04e0*/  STL [R1+0x220], RZ ;  /* 0x000220ff01007387 */ /* 0x000fe40000100800 */
[----:B------:R-:W-:Y:S01]  /*04f0*/  @!P2 IMAD.MOV R4, RZ, RZ, -R4 ;  /* 0x000000ffff04a224 */ /* 0x000fe200078e0a04 */
[----:B------:R-:W-:Y:S01]  /*0500*/  @!P1 LOP3.LUT R4, RZ, R0, RZ, 0x33, !PT ;  /* 0x00000000ff049212 */ /* 0x000fe200078e33ff */
[----:B------:R-:W-:Y:S01]  /*0510*/  STL [R1+0x224], RZ ;  /* 0x000224ff01007387 */ /* 0x000fe20000100800 */
[----:B------:R-:W-:-:S03]  /*0520*/  LEA.HI R5, R5, R2, RZ, 0x7 ;  /* 0x0000000205057211 */ /* 0x000fc600078f38ff */
[----:B------:R-:W-:Y:S01]  /*0530*/  IMAD.SHL.U32 R2, R4, 0x8, RZ ;  /* 0x0000000804027824 */ /* 0x000fe200078e00ff */
[----:B------:R-:W-:Y:S01]  /*0540*/  STL [R1+0x228], RZ ;  /* 0x000228ff01007387 */ /* 0x000fe20000100800 */
[----:B------:R-:W-:-:S03]  /*0550*/  IMAD.MOV R4, RZ, RZ, -R4 ;  /* 0x000000ffff047224 */ /* 0x000fc600078e0a04 */
[----:B------:R-:W-:Y:S01]  /*0560*/  LEA.HI.SX32 R5, R5, -R2, 0x19 ;  /* 0x8000000205057211 */ /* 0x000fe200078fcaff */
[----:B------:R-:W-:Y:S01]  /*0570*/  STL [R1+0x22c], RZ ;  /* 0x00022cff01007387 */ /* 0x000fe20000100800 */
[----:B------:R-:W-:Y:S02]  /*0580*/  IMAD R9, R0, R4, R3 ;  /* 0x0000000400097224 */ /* 0x000fe400078e0203 */
[----:B------:R-:W-:Y:S01]  /*0590*/  IMNMX R10, R5, 0x8, PT ;  /* 0x00000008050a7817 */ /* 0x000fe20003800200 */
[----:B------:R-:W-:Y:S01]  /*05a0*/  STL [R1+0x210], RZ ;  /* 0x000210ff01007387 */ /* 0x000fe20000100800 */
[----:B------:R-:W-:Y:S02]  /*05b0*/  IMAD.MOV.U32 R4, RZ, RZ, RZ ;  /* 0x000000ffff047224 */ /* 0x000fe400078e00ff */
[-C--:B------:R-:W-:Y:S01]  /*05c0*/  IABS R8, R10.reuse ;  /* 0x0000000a00087213 */ /* 0x080fe20000000000 */
[----:B------:R-:W-:Y:S01]  /*05d0*/  STL [R1+0x214], RZ ;  /* 0x000214ff01007387 */ /* 0x000fe20000100800 */
[----:B------:R-:W-:-:S02]  /*05e0*/  IABS R0, R10 ;  /* 0x0000000a00007213 */ /* 0x000fc40000000000 */
[----:B------:R-:W0:Y:S01]  /*05f0*/  I2F.RP R6, R8 ;  /* 0x0000000800067306 */ /* 0x000e220000209400 */
[----:B------:R-:W-:Y:S04]  /*0600*/  STL [R1+0x218], RZ ;  /* 0x000218ff01007387 */ /* 0x000fe80000100800 */
[----:B------:R-:W-:Y:S04]  /*0610*/  STL [R1+0x21c], RZ ;  /* 0x00021cff01007387 */ /* 0x000fe80000100800 */
[----:B------:R-:W-:Y:S04]  /*0620*/  STL [R1+0x200], RZ ;  /* 0x000200ff01007387 */ /* 0x000fe80000100800 */
[----:B------:R-:W-:Y:S01]  /*0630*/  STL [R1+0x204], RZ ;  /* 0x000204ff01007387 */ /* 0x000fe20000100800 */
[----:B0-----:R-:W0:Y:S03]  /*0640*/  MUFU.RCP R6, R6 ;  /* 0x0000000600067308 */ /* 0x001e260000001000 */
[----:B------:R-:W-:Y:S04]  /*0650*/  STL [R1+0x208], RZ ;  /* 0x000208ff01007387 */ /* 0x000fe80000100800 */
[----:B------:R-:W-:Y:S04]  /*0660*/  STL [R1+0x20c], RZ ;  /* 0x00020cff01007387 */ /* 0x000fe80000100800 */
[----:B------:R-:W-:Y:S04]  /*0670*/  STL [R1+0x1f0], RZ ;  /* 0x0001f0ff01007387 */ /* 0x000fe80000100800 */
[----:B------:R-:W-:Y:S01]  /*0680*/  STL [R1+0x1f4], RZ ;  /* 0x0001f4ff01007387 */ /* 0x000fe20000100800 */
[----:B0-----:R-:W-:-:S03]  /*0690*/  IADD3 R5, R6, 0xffffffe, RZ ;  /* 0x0ffffffe06057810 */ /* 0x001fc60007ffe0ff */
[----:B------:R-:W-:Y:S04]  /*06a0*/  STL [R1+0x1f8], RZ ;  /* 0x0001f8ff01007387 */ /* 0x000fe80000100800 */
[----:B------:R-:W-:Y:S01]  /*06b0*/  STL [R1+0x1fc], RZ ;  /* 0x0001fcff01007387 */ /* 0x000fe20000100800 */
[----:B------:R-:W0:Y:S03]  /*06c0*/  F2I.FTZ.U32.TRUNC.NTZ R5, R5 ;  /* 0x0000000500057305 */ /* 0x000e26000021f000 */
[----:B------:R-:W-:Y:S04]  /*06d0*/  STL [R1+0x1e0], RZ ;  /* 0x0001e0ff01007387 */ /* 0x000fe80000100800 */
[----:B------:R-:W-:Y:S04]  /*06e0*/  STL [R1+0x1e4], RZ ;  /* 0x0001e4ff01007387 */ /* 0x000fe80000100800 */
[----:B------:R-:W-:Y:S04]  /*06f0*/  STL [R1+0x1e8], RZ ;  /* 0x0001e8ff01007387 */ /* 0x000fe80000100800 */
[----:B------:R-:W-:Y:S01]  /*0700*/  STL [R1+0x1ec], RZ ;  /* 0x0001ecff01007387 */ /* 0x000fe20000100800 */
[----:B0-----:R-:W-:-:S03]  /*0710*/  IMAD.MOV R7, RZ, RZ, -R5 ;  /* 0x000000ffff077224 */ /* 0x001fc600078e0a05 */
[----:B------:R-:W-:Y:S01]  /*0720*/  STL [R1+0x1d0], RZ ;  /* 0x0001d0ff01007387 */ /* 0x000fe20000100800 */
[----:B------:R-:W-:Y:S01]  /*0730*/  IMAD.MOV.U32 R3, RZ, RZ, R7 ;  /* 0x000000ffff037224 */ /* 0x000fe200078e0007 */
[----:B------:R-:W-:Y:S02]  /*0740*/  IABS R7, R9 ;  /* 0x0000000900077213 */ /* 0x000fe40000000000 */
[----:B------:R-:W-:Y:S01]  /*0750*/  STL [R1+0x1d4], RZ ;  /* 0x0001d4ff01007387 */ /* 0x000fe20000100800 */
[----:B------:R-:W-:-:S03]  /*0760*/  IMAD R3, R3, R8, RZ ;  /* 0x0000000803037224 */ /* 0x000fc600078e02ff */
[----:B------:R-:W-:Y:S01]  /*0770*/  STL [R1+0x1d8], RZ ;  /* 0x0001d8ff01007387 */ /* 0x000fe20000100800 */
[----:B------:R-:W-:-:S03]  /*0780*/  IMAD.HI.U32 R4, R5, R3, R4 ;  /* 0x0000000305047227 */ /* 0x000fc600078e0004 */
[----:B------:R-:W-:Y:S01]  /*0790*/  STL [R1+0x1dc], RZ ;  /* 0x0001dcff01007387 */ /* 0x000fe20000100800 */
[----:B------:R-:W-:Y:S02]  /*07a0*/  IMAD.MOV R3, RZ, RZ, -R0 ;  /* 0x000000ffff037224 */ /* 0x000fe400078e0a00 */
[----:B------:R-:W-:Y:S01]  /*07b0*/  IMAD.HI.U32 R0, R4, R7, RZ ;  /* 0x0000000704007227 */ /* 0x000fe200078e00ff */
[----:B------:R-:W-:Y:S03]  /*07c0*/  STL [R1+0x1c0], RZ ;  /* 0x0001c0ff01007387 */ /* 0x000fe60000100800 */
[----:B------:R-:W-:Y:S01]  /*07d0*/  IMAD R3, R0, R3, R7 ;  /* 0x0000000300037224 */ /* 0x000fe200078e0207 */
[----:B------:R-:W-:Y:S01]  /*07e0*/  STL [R1+0x1c4], RZ ;  /* 0x0001c4ff01007387 */ /* 0x000fe20000100800 */
[----:B------:R-:W-:Y:S01]  /*07f0*/  ULDC.64 UR4, c[0x0][0x118] ;  /* 0x0000460000047ab9 */ /* 0x000fe20000000a00 */
[----:B------:R-:W-:-:S02]  /*0800*/  CS2R R6, SRZ ;  /* 0x0000000000067805 */ /* 0x000fc4000001ff00 */
[----:B------:R-:W-:Y:S01]  /*0810*/  STL [R1+0x1c8], RZ ;  /* 0x0001c8ff01007387 */ /* 0x000fe20000100800 */
[----:B------:R-:W-:-:S03]  /*0820*/  ISETP.GT.U32.AND P1, PT, R8, R3, PT ;  /* 0x000000030800720c */ /* 0x000fc60003f24070 */
[----:B------:R-:W-:Y:S04]  /*0830*/  STL [R1+0x1cc], RZ ;  /* 0x0001ccff01007387 */ /* 0x000fe80000100800 */
[----:B------:R-:W-:Y:S04]  /*0840*/  STL [R1+0x1b0], RZ ;  /* 0x0001b0ff01007387 */ /* 0x000fe80000100800 */
[----:B------:R-:W-:Y:S02]  /*0850*/  STL [R1+0x1b4], RZ ;  /* 0x0001b4ff01007387 */ /* 0x000fe40000100800 */
        /* <DEDUP_REMOVED lines=13> */
[----:B------:R-:W-:Y:S02]  /*0930*/  @P0 IADD3 R0, R0, 0x1, RZ ;  /* 0x0000000100000810 */ /* 0x000fe40007ffe0ff */
[----:B------:R-:W-:Y:S01]  /*0940*/  ISETP.GE.AND P0, PT, R3, 0x80, PT ;  /* 0x000000800300780c */ /* 0x000fe20003f06270 */
[----:B------:R-:W-:Y:S02]  /*0950*/  STL [R1+0x1ac], RZ ;  /* 0x0001acff01007387 */ /* 0x000fe40000100800 */
[----:B------:R-:W-:Y:S01]  /*0960*/  @!P2 IMAD.MOV R0, RZ, RZ, -R0 ;  /* 0x000000ffff00a224 */ /* 0x000fe200078e0a00 */
[----:B------:R-:W-:Y:S01]  /*0970*/  @!P1 LOP3.LUT R0, RZ, R10, RZ, 0x33, !PT ;  /* 0x0000000aff009212 */ /* 0x000fe200078e33ff */
[----:B------:R-:W-:Y:S04]  /*0980*/  STL [R1+0x190], RZ ;  /* 0x000190ff01007387 */ /* 0x000fe80000100800 */
[----:B------:R-:W-:Y:S01]  /*0990*/  STL [R1+0x194], RZ ;  /* 0x000194ff01007387 */ /* 0x000fe20000100800 */
[----:B------:R-:W-:-:S03]  /*09a0*/  IMAD.MOV R5, RZ, RZ, -R0 ;  /* 0x000000ffff057224 */ /* 0x000fc600078e0a00 */
[----:B------:R-:W-:Y:S01]  /*09b0*/  STL [R1+0x198], RZ ;  /* 0x000198ff01007387 */ /* 0x000fe20000100800 */
[----:B------:R-:W-:Y:S02]  /*09c0*/  IMAD R5, R10, R5, R9 ;  /* 0x000000050a057224 */ /* 0x000fe400078e0209 */
[----:B------:R-:W-:Y:S01]  /*09d0*/  CS2R R8, SRZ ;  /* 0x0000000000087805 */ /* 0x000fe2000001ff00 */
[----:B------:R-:W-:Y:S01]  /*09e0*/  STL [R1+0x19c], RZ ;  /* 0x00019cff01007387 */ /* 0x000fe20000100800 */
[----:B------:R-:W-:Y:S01]  /*09f0*/  IMAD.IADD R2, R2, 0x1, R5 ;  /* 0x0000000102027824 */ /* 0x000fe200078e0205 */
[----:B------:R-:W-:Y:S01]  /*0a00*/  CS2R R10, SRZ ;  /* 0x00000000000a7805 */ /* 0x000fe2000001ff00 */
[----:B------:R-:W-:Y:S01]  /*0a10*/  CS2R R4, SRZ ;  /* 0x0000000000047805 */ /* 0x000fe2000001ff00 */
[----:B------:R-:W-:Y:S04]  /*0a20*/  STL [R1+0x180], RZ ;  /* 0x000180ff01007387 */ /* 0x000fe80000100800 */
        /* <DEDUP_REMOVED lines=95> */
[----:B------:R-:W-:Y:S04]  /*1020*/  STL [R1], RZ ;  /* 0x000000ff01007387 */ /* 0x000fe80000100800 */
[----:B------:R-:W-:Y:S04]  /*1030*/  STL [R1+0x4], RZ ;  /* 0x000004ff01007387 */ /* 0x000fe80000100800 */
[----:B------:R-:W-:Y:S04]  /*1040*/  STL [R1+0x8], RZ ;  /* 0x000008ff01007387 */ /* 0x000fe80000100800 */
[----:B------:R-:W-:Y:S04]  /*1050*/  STL [R1+0xc], RZ ;  /* 0x00000cff01007387 */ /* 0x000fe80000100800 */
[----:B------:R0:W-:Y:S04]  /*1060*/  STL [R1+0x2a0c], R4 ;  /* 0x002a0c0401007387 */ /* 0x0001e80000100800 */
[----:B------:R-:W-:Y:S04]  /*1070*/  STL [R1+0x390], RZ ;  /* 0x000390ff01007387 */ /* 0x000fe80000100800 */
[----:B------:R-:W-:Y:S01]  /*1080*/  STL [R1+0x394], RZ ;  /* 0x000394ff01007387 */ /* 0x000fe20000100800 */
[----:B0-----:R-:W-:-:S03]  /*1090*/  IMAD.SHL.U32 R4, R0, 0x100, RZ ;  /* 0x0000010000047824 */ /* 0x001fc600078e00ff */
[----:B------:R-:W-:Y:S02]  /*10a0*/  STL [R1+0x398], RZ ;  /* 0x000398ff01007387 */ /* 0x000fe40000100800 */
[C---:B------:R-:W-:Y:S02]  /*10b0*/  IADD3 R3, R4.reuse, 0x1, RZ ;  /* 0x0000000104037810 */ /* 0x040fe40007ffe0ff */
[----:B------:R-:W-:Y:S01]  /*10c0*/  STL [R1+0x39c], RZ ;  /* 0x00039cff01007387 */ /* 0x000fe20000100800 */
[C---:B------:R-:W-:Y:S02]  /*10d0*/  IADD3 R29, R4.reuse, 0x2, RZ ;  /* 0x00000002041d7810 */ /* 0x040fe40007ffe0ff */
[C---:B------:R-:W-:Y:S01]  /*10e0*/  IADD3 R0, R4.reuse, 0x3, RZ ;  /* 0x0000000304007810 */ /* 0x040fe20007ffe0ff */
        /* <DEDUP_REMOVED lines=56> */
[----:B------:R-:W-:Y:S04]  /*1470*/  STL [R1+0xde0], R4 ;  /* 0x000de00401007387 */ /* 0x000fe80000100800 */
[----:B------:R0:W-:Y:S04]  /*1480*/  STL [R1+0x2614], R3 ;  /* 0x0026140301007387 */ /* 0x0001e80000100800 */
[----:B------:R1:W-:Y:S04]  /*1490*/  STL [R1+0x2610], R29 ;  /* 0x0026101d01007387 */ /* 0x0003e80000100800 */
[----:B------:R2:W-:Y:S01]  /*14a0*/  STL [R1+0x2618], R0 ;  /* 0x0026180001007387 */ /* 0x0005e20000100800 */
[----:B0-----:R-:W-:-:S02]  /*14b0*/  IADD3 R3, R4, 0x4, RZ ;  /* 0x0000000404037810 */ /* 0x001fc40007ffe0ff */
[----:B-1----:R-:W-:-:S03]  /*14c0*/  IADD3 R29, R4, 0x5, RZ ;  /* 0x00000005041d7810 */ /* 0x002fc60007ffe0ff */
[----:B------:R0:W-:Y:S01]  /*14d0*/  STL [R1+0x2624], R3 ;  /* 0x0026240301007387 */ /* 0x0001e20000100800 */
[----:B--2---:R-:W-:-:S03]  /*14e0*/  IADD3 R0, R4, 0x6, RZ ;  /* 0x0000000604007810 */ /* 0x004fc60007ffe0ff */
[----:B------:R1:W-:Y:S04]  /*14f0*/  STL [R1+0x2620], R29 ;  /* 0x0026201d01007387 */ /* 0x0003e80000100800 */
[----:B------:R2:W-:Y:S01]  /*1500*/  STL [R1+0x261c], R0 ;  /* 0x00261c0001007387 */ /* 0x0005e20000100800 */
[C---:B0-----:R-:W-:Y:S02]  /*1510*/  IADD3 R3, R4.reuse, 0x7, RZ ;  /* 0x0000000704037810 */ /* 0x041fe40007ffe0ff */
        /* <DEDUP_REMOVED lines=158> */
[----:B--2---:R-:W-:-:S05]  /*1f00*/  IADD3 R0, R4, 0x57, RZ ;  /* 0x0000005704007810 */ /* 0x004fca0007ffe0ff */
[----:B------:R1:W-:Y:S01]  /*1f10*/  STL [R1+0x276c], R0 ;  /* 0x00276c0001007387 */ /* 0x0003e20000100800 */
[----:B0-----:R-:W-:-:S03]  /*1f20*/  IADD3 R3, R4, 0x58, RZ ;  /* 0x0000005804037810 */ /* 0x001fc60007ffe0ff */
[----:B------:R-:W-:Y:S04]  /*1f30*/  STL [R1+0x2760], R29 ;  /* 0x0027601d01007387 */ /* 0x000fe80000100800 */
[----:B------:R0:W-:Y:S01]  /*1f40*/  STL [R1+0x2768], R3 ;  /* 0x0027680301007387 */ /* 0x0001e20000100800 */
[----:B-1----:R-:W-:-:S05]  /*1f50*/  IADD3 R0, R4, 0x59, RZ ;  /* 0x0000005904007810 */ /* 0x002fca0007ffe0ff */
[----:B------:R1:W-:Y:S01]  /*1f60*/  STL [R1+0x2774], R0 ;  /* 0x0027740001007387 */ /* 0x0003e20000100800 */
[----:B0-----:R-:W-:-:S05]  /*1f70*/  IADD3 R3, R4, 0x5a, RZ ;  /* 0x0000005a04037810 */ /* 0x001fca0007ffe0ff */
        /* <DEDUP_REMOVED lines=261> */
[----:B-1----:R-:W-:Y:S01]  /*2fd0*/  IMAD.SHL.U32 R0, R2, 0x80, RZ ;  /* 0x0000008002007824 */ /* 0x002fe200078e00ff */
[----:B------:R-:W-:-:S05]  /*2fe0*/  IADD3 R2, R4, 0xdd, RZ ;  /* 0x000000dd04027810 */ /* 0x000fca0007ffe0ff */
[----:B------:R1:W-:Y:S04]  /*2ff0*/  STL [R1+0x2980], R2 ;  /* 0x0029800201007387 */ /* 0x0003e80000100800 */
[----:B0-----:R-:W0:Y:S01]  /*3000*/  S2R R3, SR_TID.X ;  /* 0x0000000000037919 */ /* 0x001e220000002100 */
[----:B-1----:R-:W-:-:S05]  /*3010*/  IADD3 R2, R4, 0xde, RZ ;  /* 0x000000de04027810 */ /* 0x002fca0007ffe0ff */
[----:B------:R1:W-:Y:S02]  /*3020*/  STL [R1+0x2984], R2 ;  /* 0x0029840201007387 */ /* 0x0003e40000100800 */
[----:B-1----:R-:W-:-:S05]  /*3030*/  IADD3 R2, R4, 0xdf, RZ ;  /* 0x000000df04027810 */ /* 0x002fca0007ffe0ff */
[----:B------:R0:W-:Y:S02]  /*3040*/  STL [R1+0x298c], R2 ;  /* 0x00298c0201007387 */ /* 0x0001e40000100800 */
[C---:B0-----:R-:W-:Y:S02]  /*3050*/  LOP3.LUT R2, R0.reuse, 0x3f, R3, 0xf8, !PT ;  /* 0x0000003f00027812 */ /* 0x041fe400078ef803 */
[----:B------:R-:W-:Y:S02]  /*3060*/  LOP3.LUT R0, R0, 0x40, R28, 0xfe, !PT ;  /* 0x0000004000007812 */ /* 0x000fe400078efe1c */
[C---:B------:R-:W-:Y:S01]  /*3070*/  IADD3 R3, R4.reuse, 0xe0, RZ ;  /* 0x000000e004037810 */ /* 0x040fe20007ffe0ff */
[----:B------:R0:W-:Y:S01]  /*3080*/  STL [R1+0xde4], R2 ;  /* 0x000de40201007387 */ /* 0x0001e20000100800 */
[----:B------:R-:W-:-:S03]  /*3090*/  IADD3 R28, R4, 0xef, RZ ;  /* 0x000000ef041c7810 */ /* 0x000fc60007ffe0ff */
        /* <DEDUP_REMOVED lines=32> */
[----:B0-----:R-:W-:-:S03]  /*32a0*/  IADD3 R2, R4, 0xf1, RZ ;  /* 0x000000f104027810 */ /* 0x001fc60007ffe0ff */
[----:B------:R-:W-:Y:S01]  /*32b0*/  STL [R1+0x29c8], R28 ;  /* 0x0029c81c01007387 */ /* 0x000fe20000100800 */
[----:B-1----:R-:W-:-:S03]  /*32c0*/  IADD3 R0, R4, 0xf2, RZ ;  /* 0x000000f204007810 */ /* 0x002fc60007ffe0ff */
[----:B------:R0:W-:Y:S01]  /*32d0*/  STL [R1+0x29d0], R2 ;  /* 0x0029d00201007387 */ /* 0x0001e20000100800 */
[----:B--2---:R-:W-:-:S03]  /*32e0*/  IADD3 R3, R4, 0xf3, RZ ;  /* 0x000000f304037810 */ /* 0x004fc60007ffe0ff */
[----:B------:R1:W-:Y:S04]  /*32f0*/  STL [R1+0x29d4], R0 ;  /* 0x0029d40001007387 */ /* 0x0003e80000100800 */
[----:B------:R2:W-:Y:S01]  /*3300*/  STL [R1+0x29d8], R3 ;  /* 0x0029d80301007387 */ /* 0x0005e20000100800 */
[C---:B0-----:R-:W-:Y:S02]  /*3310*/  IADD3 R2, R4.reuse, 0xf4, RZ ;  /* 0x000000f404027810 */ /* 0x041fe40007ffe0ff */
[C---:B-1----:R-:W-:Y:S02]  /*3320*/  IADD3 R0, R4.reuse, 0xf5, RZ ;  /* 0x000000f504007810 */ /* 0x042fe40007ffe0ff */
[----:B--2---:R-:W-:-:S03]  /*3330*/  IADD3 R3, R4, 0xf6, RZ ;  /* 0x000000f604037810 */ /* 0x004fc60007ffe0ff */
[----:B------:R0:W-:Y:S04]  /*3340*/  STL [R1+0x29e0], R0 ;  /* 0x0029e00001007387 */ /* 0x0001e80000100800 */
[----:B------:R-:W-:Y:S04]  /*3350*/  STL [R1+0x29dc], R2 ;  /* 0x0029dc0201007387 */ /* 0x000fe80000100800 */
        /* <DEDUP_REMOVED lines=13> */
[C---:B0-----:R-:W-:Y:S02]  /*3430*/  IADD3 R0, R4.reuse, 0xfd, RZ ;  /* 0x000000fd04007810 */ /* 0x041fe40007ffe0ff */
[----:B-1----:R-:W-:-:S05]  /*3440*/  IADD3 R3, R4, 0xfe, RZ ;  /* 0x000000fe04037810 */ /* 0x002fca0007ffe0ff */
[----:B------:R0:W-:Y:S02]  /*3450*/  STL [R1+0x2a04], R3 ;  /* 0x002a040301007387 */ /* 0x0001e40000100800 */
[----:B0-----:R-:W-:Y:S02]  /*3460*/  IADD3 R3, R4, 0xff, RZ ;  /* 0x000000ff04037810 */ /* 0x001fe40007ffe0ff */
[----:B------:R0:W5:Y:S04]  /*3470*/  LDL.LU R4, [R1+0x2a0c] ;  /* 0x002a0c0001047983 */ /* 0x0001680000300800 */
[----:B------:R1:W-:Y:S04]  /*3480*/  STL [R1+0x2a00], R3 ;  /* 0x002a000301007387 */ /* 0x0003e80000100800 */
[----:B------:R0:W-:Y:S01]  /*3490*/  STL [R1+0x2a08], R0 ;  /* 0x002a080001007387 */ /* 0x0001e20000100800 */
[----:B-1----:R-:W-:-:S05]  /*34a0*/  IMAD.MOV.U32 R3, RZ, RZ, c[0x0][0x180] ;  /* 0x00006000ff037624 */ /* 0x002fca00078e00ff */
[----:B------:R-:W-:Y:S01]  /*34b0*/  IADD3 R3, R3, 0x7f, RZ ;  /* 0x0000007f03037810 */ /* 0x000fe20007ffe0ff */
[----:B------:R-:W-:Y:S05]  /*34c0*/  @!P0 BRA `(.L_x_0) ;  /* 0x000a541000008947 */ /* 0x000fea0003800000 */
[----:B0-----:R-:W2:Y:S04]  /*34d0*/  LDL R5, [R1+0x2a04] ;  /* 0x002a040001057983 */ /* 0x001ea80000100800 */
[----:B------:R-:W3:Y:S04]  /*34e0*/  LDL R15, [R1+0xde4] ;  /* 0x000de400010f7983 */ /* 0x000ee80000100800 */
[----:B------:R-:W4:Y:S04]  /*34f0*/  LDL R14, [R1+0xde8] ;  /* 0x000de800010e7983 */ /* 0x000f280000100800 */
[----:B------:R-:W3:Y:S04]  /*3500*/  LDL R8, [R1+0x2a00] ;  /* 0x002a000001087983 */ /* 0x000ee80000100800 */
[----:B------:R-:W3:Y:S04]  /*3510*/  LDL R9, [R1+0x29f8] ;  /* 0x0029f80001097983 */ /* 0x000ee80000100800 */
[----:B------:R-:W4:Y:S04]  /*3520*/  LDL R10, [R1+0x29fc] ;  /* 0x0029fc00010a7983 */ /* 0x000f280000100800 */
        /* <DEDUP_REMOVED lines=9> */
[----:B------:R-:W4:Y:S01]  /*35c0*/  LDL R27, [R1+0x29cc] ;  /* 0x0029cc00011b7983 */ /* 0x000f220000100800 */
[----:B------:R-:W-:Y:S01]  /*35d0*/  IMAD.MOV.U32 R24, RZ, RZ, R28 ;  /* 0x000000ffff187224 */ /* 0x000fe200078e001c */
[----:B------:R-:W-:Y:S01]  /*35e0*/  IABS R28, c[0x0][0x178] ;  /* 0x00005e00001c7a13 */ /* 0x000fe20000000000 */
[----:B------:R-:W-:Y:S01]  /*35f0*/  IMAD.MOV.U32 R21, RZ, RZ, R2 ;  /* 0x000000ffff157224 */ /* 0x000fe200078e0002 */
[----:B------:R-:W4:Y:S02]  /*3600*/  LDL R25, [R1+0x29c4] ;  /* 0x0029c40001197983 */ /* 0x000f240000100800 */
[----:B------:R-:W0:Y:S01]  /*3610*/  I2F.RP R2, R28 ;  /* 0x0000001c00027306 */ /* 0x000e220000209400 */
[----:B------:R-:W-:Y:S01]  /*3620*/  IABS R17, c[0x0][0x17c] ;  /* 0x00005f0000117a13 */ /* 0x000fe20000000000 */
[----:B------:R-:W-:-:S06]  /*3630*/  IMAD.MOV.U32 R16, RZ, RZ, R0 ;  /* 0x000000ffff107224 */ /* 0x000fcc00078e0000 */
[----:B------:R-:W1:Y:S08]  /*3640*/  I2F.RP R0, R17 ;  /* 0x0000001100007306 */ /* 0x000e700000209400 */
[----:B0-----:R-:W0:Y:S08]  /*3650*/  MUFU.RCP R2, R2 ;  /* 0x0000000200027308 */ /* 0x001e300000001000 */
[----:B-1----:R-:W1:Y:S01]  /*3660*/  MUFU.RCP R0, R0 ;  /* 0x0000000000007308 */ /* 0x002e620000001000 */
[----:B0-----:R-:W-:-:S07]  /*3670*/  IADD3 R2, R2, 0xffffffe, RZ ;  /* 0x0ffffffe02027810 */ /* 0x001fce0007ffe0ff */
[----:B------:R2:W0:Y:S01]  /*3680*/  F2I.FTZ.U32.TRUNC.NTZ R7, R2 ;  /* 0x0000000200077305 */ /* 0x000422000021f000 */
[----:B-1----:R-:W-:Y:S01]  /*3690*/  IADD3 R0, R0, 0xffffffe, RZ ;  /* 0x0ffffffe00007810 */ /* 0x002fe20007ffe0ff */
[----:B------:R-:W-:Y:S01]  /*36a0*/  IMAD.MOV.U32 R6, RZ, RZ, RZ ;  /* 0x000000ffff067224 */ /* 0x000fe200078e00ff */
[----:B-----5:R-:W-:-:S04]  /*36b0*/  SHF.R.S32.HI R4, RZ, 0x1f, R3 ;  /* 0x0000001fff047819 */ /* 0x020fc80000011403 */
[----:B------:R-:W-:Y:S01]  /*36c0*/  LEA.HI R3, R4, R3, RZ, 0x7 ;  /* 0x0000000304037211 */ /* 0x000fe200078f38ff */
[----:B------:R-:W-:-:S04]  /*36d0*/  IMAD.MOV.U32 R4, RZ, RZ, RZ ;  /* 0x000000ffff047224 */ /* 0x000fc800078e00ff */
[----:B------:R1:W-:Y:S01]  /*36e0*/  STL [R1+0xe08], R3 ;  /* 0x000e080301007387 */ /* 0x0003e20000100800 */
[----:B--2---:R-:W-:Y:S02]  /*36f0*/  IMAD.MOV.U32 R2, RZ, RZ, R5 ;  /* 0x000000ffff027224 */ /* 0x004fe400078e0005 */
[----:B------:R2:W1:Y:S02]  /*3700*/  F2I.FTZ.U32.TRUNC.NTZ R5, R0 ;  /* 0x0000000000057305 */ /* 0x000464000021f000 */
[----:B--2---:R-:W-:Y:S02]  /*3710*/  IMAD.MOV.U32 R0, RZ, RZ, R2 ;  /* 0x000000ffff007224 */ /* 0x004fe400078e0002 */
[----:B0-----:R-:W-:-:S04]  /*3720*/  IMAD.MOV R2, RZ, RZ, -R7 ;  /* 0x000000ffff027224 */ /* 0x001fc800078e0a07 */
[----:B------:R-:W-:Y:S01]  /*3730*/  IMAD R2, R2, R28, RZ ;  /* 0x0000001c02027224 */ /* 0x000fe200078e02ff */
[----:B---3--:R-:W-:-:S03]  /*3740*/  IABS R15, R15 ;  /* 0x0000000f000f7213 */ /* 0x008fc60000000000 */
[----:B------:R-:W-:-:S04]  /*3750*/  IMAD.HI.U32 R2, R7, R2, R6 ;  /* 0x0000000207027227 */ /* 0x000fc800078e0006 */
[----:B------:R-:W-:Y:S02]  /*3760*/  IMAD.MOV.U32 R7, RZ, RZ, R16 ;  /* 0x000000ffff077224 */ /* 0x000fe400078e0010 */
[----:B-1----:R-:W-:Y:S02]  /*3770*/  IMAD.MOV R16, RZ, RZ, -R5 ;  /* 0x000000ffff107224 */ /* 0x002fe400078e0a05 */
[----:B------:R-:W-:Y:S02]  /*3780*/  IMAD.MOV.U32 R6, RZ, RZ, R0 ;  /* 0x000000ffff067224 */ /* 0x000fe400078e0000 */
[----:B------:R-:W-:-:S04]  /*3790*/  IMAD.HI.U32 R0, R2, R15, RZ ;  /* 0x0000000f02007227 */ /* 0x000fc800078e00ff */
[----:B------:R-:W-:Y:S01]  /*37a0*/  IMAD R16, R16, R17, RZ ;  /* 0x0000001110107224 */ /* 0x000fe200078e02ff */
[----:B----4-:R-:W-:Y:S01]  /*37b0*/  IABS R14, R14 ;  /* 0x0000000e000e7213 */ /* 0x010fe20000000000 */
[----:B------:R-:W-:Y:S01]  /*37c0*/  IMAD.MOV R0, RZ, RZ, -R0 ;  /* 0x000000ffff007224 */ /* 0x000fe200078e0a00 */
[----:B------:R-:W-:Y:S01]  /*37d0*/  IABS R8, R8 ;  /* 0x0000000800087213 */ /* 0x000fe20000000000 */
[----:B------:R-:W-:Y:S01]  /*37e0*/  IMAD.HI.U32 R16, R5, R16, R4 ;  /* 0x0000001005107227 */ /* 0x000fe200078e0004 */
[----:B------:R-:W-:Y:S02]  /*37f0*/  IABS R6, R6 ;  /* 0x0000000600067213 */ /* 0x000fe40000000000 */
[----:B------:R-:W-:Y:S01]  /*3800*/  IABS R4, R7 ;  /* 0x0000000700047213 */ /* 0x000fe20000000000 */
[----:B------:R-:W-:Y:S01]  /*3810*/  IMAD R15, R28, R0, R15 ;  /* 0x000000001c0f7224 */ /* 0x000fe200078e020f */
[----:B------:R-:W-:Y:S01]  /*3820*/  IABS R0, R9 ;  /* 0x0000000900007213 */ /* 0x000fe20000000000 */
[----:B------:R-:W-:-:S04]  /*3830*/  IMAD.HI.U32 R2, R2, R14, RZ ;  /* 0x0000000e02027227 */ /* 0x000fc800078e00ff */
[----:B------:R-:W-:-:S04]  /*3840*/  IMAD.HI.U32 R9, R16, R8, RZ ;  /* 0x0000000810097227 */ /* 0x000fc800078e00ff */
[----:B------:R-:W-:-:S04]  /*3850*/  IMAD.HI.U32 R7, R16, R6, RZ ;  /* 0x0000000610077227 */ /* 0x000fc800078e00ff */
[----:B------:R-:W-:-:S04]  /*3860*/  IMAD.HI.U32 R5, R16, R4, RZ ;  /* 0x0000000410057227 */ /* 0x000fc800078e00ff */
[----:B------:R-:W-:Y:S02]  /*3870*/  IMAD.MOV R2, RZ, RZ, -R2 ;  /* 0x000000ffff027224 */ /* 0x000fe400078e0a02 */
[----:B------:R-:W-:-:S04]  /*3880*/  IMAD.HI.U32 R3, R16, R0, RZ ;  /* 0x0000000010037227 */ /* 0x000fc800078e00ff */
[----:B------:R-:W-:Y:S02]  /*3890*/  IMAD.MOV R9, RZ, RZ, -R9 ;  /* 0x000000ffff097224 */ /* 0x000fe400078e0a09 */
[----:B------:R-:W-:Y:S02]  /*38a0*/  IMAD.MOV R7, RZ, RZ, -R7 ;  /* 0x000000ffff077224 */ /* 0x000fe400078e0a07 */
[----:B------:R-:W-:Y:S02]  /*38b0*/  IMAD.MOV R5, RZ, RZ, -R5 ;  /* 0x000000ffff057224 */ /* 0x000fe400078e0a05 */
[----:B------:R-:W-:Y:S01]  /*38c0*/  IMAD R14, R28, R2, R14 ;  /* 0x000000021c0e7224 */ /* 0x000fe200078e020e */
[----:B------:R-:W-:Y:S01]  /*38d0*/  IABS R2, R10 ;  /* 0x0000000a00027213 */ /* 0x000fe20000000000 */
[----:B------:R-:W-:Y:S02]  /*38e0*/  IMAD.MOV R3, RZ, RZ, -R3 ;  /* 0x000000ffff037224 */ /* 0x000fe400078e0a03 */
[----:B------:R-:W-:-:S02]  /*38f0*/  IMAD R8, R17, R9, R8 ;  /* 0x0000000911087224 */ /* 0x000fc400078e0208 */
[C---:B------:R-:W-:Y:S02]  /*3900*/  IMAD R6, R17.reuse, R7, R6 ;  /* 0x0000000711067224 */ /* 0x040fe400078e0206 */
[C---:B------:R-:W-:Y:S02]  /*3910*/  IMAD R4, R17.reuse, R5, R4 ;  /* 0x0000000511047224 */ /* 0x040fe400078e0204 */
[----:B------:R-:W-:Y:S01]  /*3920*/  IMAD R0, R17, R3, R0 ;  /* 0x0000000311007224 */ /* 0x000fe200078e0200 */
[----:B------:R0:W-:Y:S01]  /*3930*/  STL [R1+0x60], R8 ;  /* 0x0000600801007387 */ /* 0x0001e20000100800 */
[----:B------:R-:W-:-:S03]  /*3940*/  IMAD.HI.U32 R3, R16, R2, RZ ;  /* 0x0000000210037227 */ /* 0x000fc600078e00ff */
[----:B------:R1:W-:Y:S01]  /*3950*/  STL [R1+0x5c], R6 ;  /* 0x00005c0601007387 */ /* 0x0003e20000100800 */
[----:B------:R-:W-:-:S03]  /*3960*/  IMAD.MOV R3, RZ, RZ, -R3 ;  /* 0x000000ffff037224 */ /* 0x000fc600078e0a03 */
[----:B------:R2:W-:Y:S01]  /*3970*/  STL [R1+0x58], R4 ;  /* 0x0000580401007387 */ /* 0x0005e20000100800 */
[----:B0-----:R-:W-:-:S03]  /*3980*/  IABS R8, R11 ;  /* 0x0000000b00087213 */ /* 0x001fc60000000000 */
[----:B------:R0:W-:Y:S01]  /*3990*/  STL [R1+0x54], R0 ;  /* 0x0000540001007387 */ /* 0x0001e20000100800 */
[----:B-1----:R-:W-:Y:S01]  /*39a0*/  IABS R6, R12 ;  /* 0x0000000c00067213 */ /* 0x002fe20000000000 */
[----:B------:R-:W-:Y:S01]  /*39b0*/  IMAD.HI.U32 R9, R16, R8, RZ ;  /* 0x0000000810097227 */ /* 0x000fe200078e00ff */
[----:B--2---:R-:W-:-:S03]  /*39c0*/  IABS R4, R13 ;  /* 0x0000000d00047213 */ /* 0x004fc60000000000 */
[----:B------:R-:W-:Y:S01]  /*39d0*/  IMAD.HI.U32 R7, R16, R6, RZ ;  /* 0x0000000610077227 */ /* 0x000fe200078e00ff */
[----:B0-----:R-:W-:-:S03]  /*39e0*/  IABS R0, R18 ;  /* 0x0000001200007213 */ /* 0x001fc60000000000 */
[----:B------:R-:W-:Y:S02]  /*39f0*/  IMAD R2, R17, R3, R2 ;  /* 0x0000000311027224 */ /* 0x000fe400078e0202 */
[----:B------:R-:W-:-:S04]  /*3a00*/  IMAD.HI.U32 R5, R16, R4, RZ ;  /* 0x0000000410057227 */ /* 0x000fc800078e00ff */
[----:B------:R-:W-:-:S04]  /*3a10*/  IMAD.HI.U32 R3, R16, R0, RZ ;  /* 0x0000000010037227 */ /* 0x000fc800078e00ff */
[----:B------:R-:W-:Y:S02]  /*3a20*/  IMAD.MOV R9, RZ, RZ, -R9 ;  /* 0x000000ffff097224 */ /* 0x000fe400078e0a09 */
[----:B------:R-:W-:Y:S02]  /*3a30*/  IMAD.MOV R7, RZ, RZ, -R7 ;  /* 0x000000ffff077224 */ /* 0x000fe400078e0a07 */
[----:B------:R-:W-:Y:S02]  /*3a40*/  IMAD.MOV R5, RZ, RZ, -R5 ;  /* 0x000000ffff057224 */ /* 0x000fe400078e0a05 */
[----:B------:R-:W-:Y:S02]  /*3a50*/  IMAD.MOV R3, RZ, RZ, -R3 ;  /* 0x000000ffff037224 */ /* 0x000fe400078e0a03 */
[C---:B------:R-:W-:Y:S02]  /*3a60*/  IMAD R8, R17.reuse, R9, R8 ;  /* 0x0000000911087224 */ /* 0x040fe400078e0208 */
[----:B------:R-:W-:-:S02]  /*3a70*/  IMAD R6, R17, R7, R6 ;  /* 0x0000000711067224 */ /* 0x000fc400078e0206 */
[C---:B------:R-:W-:Y:S01]  /*3a80*/  IMAD R4, R17.reuse, R5, R4 ;  /* 0x0000000511047224 */ /* 0x040fe200078e0204 */
[----:B------:R0:W-:Y:S01]  /*3a90*/  STL [R1+0x50], R2 ;  /* 0x0000500201007387 */ /* 0x0001e20000100800 */
[----:B------:R-:W-:-:S03]  /*3aa0*/  IMAD R0, R17, R3, R0 ;  /* 0x0000000311007224 */ /* 0x000fc600078e0200 */
[----:B------:R1:W-:Y:S04]  /*3ab0*/  STL [R1+0x4c], R8 ;  /* 0x00004c0801007387 */ /* 0x0003e80000100800 */
[----:B------:R2:W-:Y:S01]  /*3ac0*/  STL [R1+0x48], R6 ;  /* 0x0000480601007387 */ /* 0x0005e20000100800 */
[----:B0-----:R-:W-:-:S03]  /*3ad0*/  IABS R2, R19 ;  /* 0x0000001300027213 */ /* 0x001fc60000000000 */
[----:B------:R0:W-:Y:S01]  /*3ae0*/  STL [R1+0x44], R4 ;  /* 0x0000440401007387 */ /* 0x0001e20000100800 */
[----:B-1----:R-:W-:-:S03]  /*3af0*/  IABS R8, R20 ;  /* 0x0000001400087213 */ /* 0x002fc60000000000 */
[----:B------:R1:W-:Y:S01]  /*3b00*/  STL [R1+0x40], R0 ;  /* 0x0000400001007387 */ /* 0x0003e20000100800 */
[----:B--2---:R-:W-:Y:S01]  /*3b10*/  IABS R6, R21 ;  /* 0x0000001500067213 */ /* 0x004fe20000000000 */
[C---:B------:R-:W-:Y:S01]  /*3b20*/  IMAD.HI.U32 R3, R16.reuse, R2, RZ ;  /* 0x0000000210037227 */ /* 0x040fe200078e00ff */
[----:B0-----:R-:W-:Y:S02]  /*3b30*/  IABS R4, R22 ;  /* 0x0000001600047213 */ /* 0x001fe40000000000 */
[----:B------:R-:W2:Y:S01]  /*3b40*/  LDL R22, [R1+0x29c0] ;  /* 0x0029c00001167983 */ /* 0x000ea20000100800 */
[----:B------:R-:W-:-:S04]  /*3b50*/  IMAD.HI.U32 R9, R16, R8, RZ ;  /* 0x0000000810097227 */ /* 0x000fc800078e00ff */
[----:B------:R-:W-:-:S04]  /*3b60*/  IMAD.HI.U32 R7, R16, R6, RZ ;  /* 0x0000000610077227 */ /* 0x000fc800078e00ff */
[----:B------:R-:W-:Y:S02]  /*3b70*/  IMAD.MOV R3, RZ, RZ, -R3 ;  /* 0x000000ffff037224 */ /* 0x000fe400078e0a03 */
[----:B------:R-:W-:Y:S02]  /*3b80*/  IMAD.MOV R9, RZ, RZ, -R9 ;  /* 0x000000ffff097224 */ /* 0x000fe400078e0a09 */
[----:B------:R-:W-:Y:S02]  /*3b90*/  IMAD.MOV R7, RZ, RZ, -R7 ;  /* 0x000000ffff077224 */ /* 0x000fe400078e0a07 */
[C---:B------:R-:W-:Y:S02]  /*3ba0*/  IMAD R2, R17.reuse, R3, R2 ;  /* 0x0000000311027224 */ /* 0x040fe400078e0202 */
[C---:B------:R-:W-:Y:S01]  /*3bb0*/  IMAD R8, R17.reuse, R9, R8 ;  /* 0x0000000911087224 */ /* 0x040fe200078e0208 */
[----:B-1----:R-:W-:Y:S01]  /*3bc0*/  IABS R0, R23 ;  /* 0x0000001700007213 */ /* 0x002fe20000000000 */
[----:B------:R-:W-:Y:S01]  /*3bd0*/  IMAD R6, R17, R7, R6 ;  /* 0x0000000711067224 */ /* 0x000fe200078e0206 */
[----:B------:R-:W3:Y:S04]  /*3be0*/  LDL R23, [R1+0x29bc] ;  /* 0x0029bc0001177983 */ /* 0x000ee80000100800 */
[----:B------:R0:W-:Y:S04]  /*3bf0*/  STL [R1+0x3c], R2 ;  /* 0x00003c0201007387 */ /* 0x0001e80000100800 */
[----:B------:R1:W-:Y:S04]  /*3c00*/  STL [R1+0x38], R8 ;  /* 0x0000380801007387 */ /* 0x0003e80000100800 */
[----:B------:R4:W-:Y:S01]  /*3c10*/  STL [R1+0x34], R6 ;  /* 0x0000340601007387 */ /* 0x0009e20000100800 */
[----:B0-----:R-:W-:-:S03]  /*3c20*/  IABS R2, R26 ;  /* 0x0000001a00027213 */ /* 0x001fc60000000000 */
[----:B------:R-:W3:Y:S01]  /*3c30*/  LDL R26, [R1+0x29b8] ;  /* 0x0029b800011a7983 */ /* 0x000ee20000100800 */
[----:B------:R-:W-:-:S04]  /*3c40*/  IMAD.HI.U32 R5, R16, R4, RZ ;  /* 0x0000000410057227 */ /* 0x000fc800078e00ff */
[----:B------:R-:W-:-:S04]  /*3c50*/  IMAD.HI.U32 R3, R16, R0, RZ ;  /* 0x0000000010037227 */ /* 0x000fc800078e00ff */
[----:B------:R-:W-:Y:S02]  /*3c60*/  IMAD.MOV R5, RZ, RZ, -R5 ;  /* 0x000000ffff057224 */ /* 0x000fe400078e0a05 */
[----:B------:R-:W-:Y:S02]  /*3c70*/  IMAD.MOV R3, RZ, RZ, -R3 ;  /* 0x000000ffff037224 */ /* 0x000fe400078e0a03 */
[C---:B------:R-:W-:Y:S02]  /*3c80*/  IMAD R4, R17.reuse, R5, R4 ;  /* 0x0000000511047224 */ /* 0x040fe400078e0204 */
[----:B------:R-:W-:Y:S01]  /*3c90*/  IMAD R0, R17, R3, R0 ;  /* 0x0000000311007224 */ /* 0x000fe200078e0200 */
[----:B-1----:R-:W-:Y:S02]  /*3ca0*/  IABS R8, R27 ;  /* 0x0000001b00087213 */ /* 0x002fe40000000000 */
[----:B------:R0:W-:Y:S04]  /*3cb0*/  STL [R1+0x30], R4 ;  /* 0x0000300401007387 */ /* 0x0001e80000100800 */
[----:B------:R2:W-:Y:S04]  /*3cc0*/  STL [R1+0x398], R0 ;  /* 0x0003980001007387 */ /* 0x0005e80000100800 */
[----:B------:R-:W3:Y:S01]  /*3cd0*/  LDL R27, [R1+0x29b4] ;  /* 0x0029b400011b7983 */ /* 0x000ee20000100800 */
[----:B----4-:R-:W-:-:S03]  /*3ce0*/  IABS R6, R24 ;  /* 0x0000001800067213 */ /* 0x010fc60000000000 */
[----:B------:R-:W4:Y:S01]  /*3cf0*/  LDL R24, [R1+0x29b0] ;  /* 0x0029b00001187983 */ /* 0x000f220000100800 */
[C---:B------:R-:W-:Y:S01]  /*3d00*/  IMAD.HI.U32 R3, R16.reuse, R2, RZ ;  /* 0x0000000210037227 */ /* 0x040fe200078e00ff */
[----:B0-----:R-:W-:Y:S02]  /*3d10*/  IABS R4, R25 ;  /* 0x0000001900047213 */ /* 0x001fe40000000000 */
[----:B------:R-:W4:Y:S01]  /*3d20*/  LDL R25, [R1+0x29ac] ;  /* 0x0029ac0001197983 */ /* 0x000f220000100800 */
[----:B------:R-:W-:Y:S02]  /*3d30*/  IMAD.MOV R3, RZ, RZ, -R3 ;  /* 0x000000ffff037224 */ /* 0x000fe400078e0a03 */
[----:B------:R-:W-:-:S04]  /*3d40*/  IMAD.HI.U32 R9, R16, R8, RZ ;  /* 0x0000000810097227 */ /* 0x000fc800078e00ff */
[----:B------:R-:W-:-:S04]  /*3d50*/  IMAD.HI.U32 R7, R16, R6, RZ ;  /* 0x0000000610077227 */ /* 0x000fc800078e00ff */
[----:B------:R-:W-:Y:S02]  /*3d60*/  IMAD R2, R17, R3, R2 ;  /* 0x0000000311027224 */ /* 0x000fe400078e0202 */
[----:B------:R-:W-:-:S04]  /*3d70*/  IMAD.HI.U32 R5, R16, R4, RZ ;  /* 0x0000000410057227 */ /* 0x000fc800078e00ff */
[----:B------:R-:W-:Y:S02]  /*3d80*/  IMAD.MOV R9, RZ, RZ, -R9 ;  /* 0x000000ffff097224 */ /* 0x000fe400078e0a09 */
[----:B------:R-:W-:Y:S02]  /*3d90*/  IMAD.MOV R7, RZ, RZ, -R7 ;  /* 0x000000ffff077224 */ /* 0x000fe400078e0a07 */
[----:B------:R-:W-:Y:S02]  /*3da0*/  IMAD.MOV R5, RZ, RZ, -R5 ;  /* 0x000000ffff057224 */ /* 0x000fe400078e0a05 */
[C---:B------:R-:W-:Y:S02]  /*3db0*/  IMAD R8, R17.reuse, R9, R8 ;  /* 0x0000000911087224 */ /* 0x040fe400078e0208 */
[C---:B------:R-:W-:Y:S02]  /*3dc0*/  IMAD R6, R17.reuse, R7, R6 ;  /* 0x0000000711067224 */ /* 0x040fe400078e0206 */
[----:B------:R-:W-:Y:S01]  /*3dd0*/  IMAD R4, R17, R5, R4 ;  /* 0x0000000511047224 */ /* 0x000fe200078e0204 */
[----:B--2---:R-:W-:-:S02]  /*3de0*/  IABS R0, R22 ;  /* 0x0000001600007213 */ /* 0x004fc40000000000 */
[----:B------:R-:W2:Y:S03]  /*3df0*/  LDL R22, [R1+0x29a8] ;  /* 0x0029a80001167983 */ /* 0x000ea60000100800 */
[----:B------:R-:W-:Y:S01]  /*3e00*/  IMAD.HI.U32 R3, R16, R0, RZ ;  /* 0x0000000010037227 */ /* 0x000fe200078e00ff */
[----:B------:R3:W-:Y:S03]  /*3e10*/  STL [R1+0x39c], R2 ;  /* 0x00039c0201007387 */ /* 0x0007e60000100800 */
[----:B------:R-:W-:Y:S01]  /*3e20*/  IMAD.MOV R3, RZ, RZ, -R3 ;  /* 0x000000ffff037224 */ /* 0x000fe200078e0a03 */
[----:B------:R-:W-:Y:S03]  /*3e30*/  STL [R1+0x380], R8 ;  /* 0x0003800801007387 */ /* 0x000fe60000100800 */
[----:B------:R-:W-:Y:S01]  /*3e40*/  IMAD R0, R17, R3, R0 ;  /* 0x0000000311007224 */ /* 0x000fe200078e0200 */
[----:B------:R0:W-:Y:S01]  /*3e50*/  STL [R1+0x388], R6 ;  /* 0x0003880601007387 */ /* 0x0001e20000100800 */
[----:B---3--:R-:W-:-:S03]  /*3e60*/  IABS R2, R23 ;  /* 0x0000001700027213 */ /* 0x008fc60000000000 */
[----:B------:R-:W3:Y:S04]  /*3e70*/  LDL R23, [R1+0x29a4] ;  /* 0x0029a40001177983 */ /* 0x000ee80000100800 */
[----:B------:R4:W-:Y:S04]  /*3e80*/  STL [R1+0x390], R4 ;  /* 0x0003900401007387 */ /* 0x0009e80000100800 */
[----:B------:R1:W-:Y:S01]  /*3e90*/  STL [R1+0x394], R0 ;  /* 0x0003940001007387 */ /* 0x0003e20000100800 */
[----:B------:R-:W-:-:S03]  /*3ea0*/  IABS R7, R26 ;  /* 0x0000001a00077213 */ /* 0x000fc60000000000 */
[----:B------:R-:W3:Y:S01]  /*3eb0*/  LDL R26, [R1+0x29a0] ;  /* 0x0029a000011a7983 */ /* 0x000ee20000100800 */
[----:B0-----:R-:W-:-:S03]  /*3ec0*/  IABS R6, R27 ;  /* 0x0000001b00067213 */ /* 0x001fc60000000000 */
[----:B------:R-:W3:Y:S01]  /*3ed0*/  LDL R27, [R1+0x299c] ;  /* 0x00299c00011b7983 */ /* 0x000ee20000100800 */
[----:B----4-:R-:W-:-:S03]  /*3ee0*/  IABS R4, R24 ;  /* 0x0000001800047213 */ /* 0x010fc60000000000 */
[----:B------:R-:W4:Y:S01]  /*3ef0*/  LDL R24, [R1+0x2998] ;  /* 0x0029980001187983 */ /* 0x000f220000100800 */
[----:B------:R-:W-:-:S04]  /*3f00*/  IMAD.HI.U32 R3, R16, R2, RZ ;  /* 0x0000000210037227 */ /* 0x000fc800078e00ff */
        /* <DEDUP_REMOVED lines=9> */
[----:B------:R-:W4:Y:S01]  /*3fa0*/  LDL R25, [R1+0x2994] ;  /* 0x0029940001197983 */ /* 0x000f220000100800 */
[----:B------:R-:W-:-:S03]  /*3fb0*/  IMAD.HI.U32 R5, R16, R4, RZ ;  /* 0x0000000410057227 */ /* 0x000fc600078e00ff */
[----:B------:R2:W-:Y:S01]  /*3fc0*/  STL [R1+0x38c], R2 ;  /* 0x00038c0201007387 */ /* 0x0005e20000100800 */
[----:B------:R-:W-:-:S03]  /*3fd0*/  IMAD.HI.U32 R3, R16, R0, RZ ;  /* 0x0000000010037227 */ /* 0x000fc600078e00ff */
[----:B------:R-:W-:Y:S04]  /*3fe0*/  STL [R1+0x384], R7 ;  /* 0x0003840701007387 */ /* 0x000fe80000100800 */
[----:B------:R0:W-:Y:S01]  /*3ff0*/  STL [R1+0x370], R6 ;  /* 0x0003700601007387 */ /* 0x0001e20000100800 */
[----:B------:R-:W-:Y:S02]  /*4000*/  IMAD.MOV R5, RZ, RZ, -R5 ;  /* 0x000000ffff057224 */ /* 0x000fe400078e0a05 */
[----:B------:R-:W-:Y:S02]  /*4010*/  IMAD.MOV R3, RZ, RZ, -R3 ;  /* 0x000000ffff037224 */ /* 0x000fe400078e0a03 */
[C---:B------:R-:W-:Y:S02]  /*4020*/  IMAD R4, R17.reuse, R5, R4 ;  /* 0x0000000511047224 */ /* 0x040fe400078e0204 */
[----:B------:R-:W-:Y:S01]  /*4030*/  IMAD R0, R17, R3, R0 ;  /* 0x0000000311007224 */ /* 0x000fe200078e0200 */
[----:B--2---:R-:W-:-:S02]  /*4040*/  IABS R2, R22 ;  /* 0x0000001600027213 */ /* 0x004fc40000000000 */
[----:B------:R-:W2:Y:S04]  /*4050*/  LDL R22, [R1+0x2990] ;  /* 0x0029900001167983 */ /* 0x000ea80000100800 */
[----:B------:R1:W-:Y:S04]  /*4060*/  STL [R1+0x378], R4 ;  /* 0x0003780401007387 */ /* 0x0003e80000100800 */
[----:B------:R4:W-:Y:S01]  /*4070*/  STL [R1+0x37c], R0 ;  /* 0x00037c0001007387 */ /* 0x0009e20000100800 */
[----:B---3--:R-:W-:-:S03]  /*4080*/  IABS R8, R23 ;  /* 0x0000001700087213 */ /* 0x008fc60000000000 */
[----:B------:R-:W3:Y:S01]  /*4090*/  LDL R23, [R1+0x2988] ;  /* 0x0029880001177983 */ /* 0x000ee20000100800 */
[----:B0-----:R-:W-:-:S03]  /*40a0*/  IABS R6, R26 ;  /* 0x0000001a00067213 */ /* 0x001fc60000000000 */
[----:B------:R-:W3:Y:S01]  /*40b0*/  LDL R26, [R1+0x298c] ;  /* 0x00298c00011a7983 */ /* 0x000ee20000100800 */
[----:B-1----:R-:W-:-:S03]  /*40c0*/  IABS R4, R27 ;  /* 0x0000001b00047213 */ /* 0x002fc60000000000 */
[----:B------:R-:W3:Y:S01]  /*40d0*/  LDL R27, [R1+0x2984] ;  /* 0x00298400011b7983 */ /* 0x000ee20000100800 */
[C---:B------:R-:W-:Y:S01]  /*40e0*/  IMAD.HI.U32 R3, R16.reuse, R2, RZ ;  /* 0x0000000210037227 */ /* 0x040fe200078e00ff */
[----:B----4-:R-:W-:Y:S02]  /*40f0*/  IABS R0, R24 ;  /* 0x0000001800007213 */ /* 0x010fe40000000000 */
[----:B------:R-:W4:Y:S01]  /*4100*/  LDL R24, [R1+0x2980] ;  /* 0x0029800001187983 */ /* 0x000f220000100800 */
[----:B------:R-:W-:Y:S02]  /*4110*/  IMAD.MOV R3, RZ, RZ, -R3 ;  /* 0x000000ffff037224 */ /* 0x000fe400078e0a03 */
[----:B------:R-:W-:-:S04]  /*4120*/  IMAD.HI.U32 R9, R16, R8, RZ ;  /* 0x0000000810097227 */ /* 0x000fc800078e00ff */
[----:B------:R-:W-:-:S04]  /*4130*/  IMAD.HI.U32 R7, R16, R6, RZ ;  /* 0x0000000610077227 */ /* 0x000fc800078e00ff */
[----:B------:R-:W-:Y:S02]  /*4140*/  IMAD R2, R17, R3, R2 ;  /* 0x0000000311027224 */ /* 0x000fe400078e0202 */
[----:B------:R-:W-:-:S04]  /*4150*/  IMAD.HI.U32 R5, R16, R4, RZ ;  /* 0x0000000410057227 */ /* 0x000fc800078e00ff */
[----:B------:R-:W-:Y:S02]  /*4160*/  IMAD.MOV R9, RZ, RZ, -R9 ;  /* 0x000000ffff097224 */ /* 0x000fe400078e0a09 */
[----:B------:R-:W-:-:S04]  /*4170*/  IMAD.HI.U32 R3, R16, R0, RZ ;  /* 0x0000000010037227 */ /* 0x000fc800078e00ff */
[----:B------:R-:W-:Y:S02]  /*4180*/  IMAD.MOV R7, RZ, RZ, -R7 ;  /* 0x000000ffff077224 */ /* 0x000fe400078e0a07 */
[----:B------:R-:W-:Y:S02]  /*4190*/  IMAD.MOV R5, RZ, RZ, -R5 ;  /* 0x000000ffff057224 */ /* 0x000fe400078e0a05 */
[C---:B------:R-:W-:Y:S02]  /*41a0*/  IMAD R8, R17.reuse, R9, R8 ;  /* 0x0000000911087224 */ /* 0x040fe400078e0208 */
[----:B------:R-:W-:Y:S02]  /*41b0*/  IMAD.MOV R3, RZ, RZ, -R3 ;  /* 0x000000ffff037224 */ /* 0x000fe400078e0a03 */
[C---:B------:R-:W-:Y:S01]  /*41c0*/  IMAD R6, R17.reuse, R7, R6 ;  /* 0x0000000711067224 */ /* 0x040fe200078e0206 */
[----:B------:R0:W-:Y:S01]  /*41d0*/  STL [R1+0x374], R2 ;  /* 0x0003740201007387 */ /* 0x0001e20000100800 */
[----:B------:R-:W-:-:S02]  /*41e0*/  IMAD R4, R17, R5, R4 ;  /* 0x0000000511047224 */ /* 0x000fc400078e0204 */
[----:B------:R-:W-:Y:S01]  /*41f0*/  IMAD R0, R17, R3, R0 ;  /* 0x0000000311007224 */ /* 0x000fe200078e0200 */
[----:B------:R-:W-:Y:S04]  /*4200*/  STL [R1+0x358], R8 ;  /* 0x0003580801007387 */ /* 0x000fe80000100800 */
[----:B------:R3:W-:Y:S01]  /*4210*/  STL [R1+0x360], R6 ;  /* 0x0003600601007387 */ /* 0x0007e20000100800 */
[----:B0-----:R-:W-:-:S03]  /*4220*/  IABS R2, R25 ;  /* 0x0000001900027213 */ /* 0x001fc60000000000 */
[----:B------:R-:W4:Y:S04]  /*4230*/  LDL R25, [R1+0x297c] ;  /* 0x00297c0001197983 */ /* 0x000f280000100800 */
[----:B------:R0:W-:Y:S04]  /*4240*/  STL [R1+0x368], R4 ;  /* 0x0003680401007387 */ /* 0x0001e80000100800 */
[----:B------:R1:W-:Y:S01]  /*4250*/  STL [R1+0x36c], R0 ;  /* 0x00036c0001007387 */ /* 0x0003e20000100800 */
[----:B--2---:R-:W-:-:S03]  /*4260*/  IABS R7, R22 ;  /* 0x0000001600077213 */ /* 0x004fc60000000000 */
[----:B------:R-:W2:Y:S01]  /*4270*/  LDL R22, [R1+0x2978] ;  /* 0x0029780001167983 */ /* 0x000ea20000100800 */
[----:B---3--:R-:W-:-:S03]  /*4280*/  IABS R6, R23 ;  /* 0x0000001700067213 */ /* 0x008fc60000000000 */
[----:B------:R-:W3:Y:S01]  /*4290*/  LDL R23, [R1+0x2974] ;  /* 0x0029740001177983 */ /* 0x000ee20000100800 */
[----:B0-----:R-:W-:-:S03]  /*42a0*/  IABS R4, R26 ;  /* 0x0000001a00047213 */ /* 0x001fc60000000000 */
[----:B------:R-:W3:Y:S01]  /*42b0*/  LDL R26, [R1+0x2970] ;  /* 0x00297000011a7983 */ /* 0x000ee20000100800 */
[----:B-1----:R-:W-:-:S03]  /*42c0*/  IABS R0, R27 ;  /* 0x0000001b00007213 */ /* 0x002fc60000000000 */
[----:B------:R-:W3:Y:S01]  /*42d0*/  LDL R27, [R1+0x296c] ;  /* 0x00296c00011b7983 */ /* 0x000ee20000100800 */
[----:B------:R-:W-:-:S04]  /*42e0*/  IMAD.HI.U32 R3, R16, R2, RZ ;  /* 0x0000000210037227 */ /* 0x000fc800078e00ff */
[----:B------:R-:W-:-:S04]  /*42f0*/  IMAD.HI.U32 R8, R16, R7, RZ ;  /* 0x0000000710087227 */ /* 0x000fc800078e00ff */
[----:B------:R-:W-:-:S04]  /*4300*/  IMAD.HI.U32 R9, R16, R6, RZ ;  /* 0x0000000610097227 */ /* 0x000fc800078e00ff */
[----:B------:R-:W-:Y:S02]  /*4310*/  IMAD.MOV R3, RZ, RZ, -R3 ;  /* 0x000000ffff037224 */ /* 0x000fe400078e0a03 */
[----:B------:R-:W-:Y:S02]  /*4320*/  IMAD.MOV R8, RZ, RZ, -R8 ;  /* 0x000000ffff087224 */ /* 0x000fe400078e0a08 */
[----:B------:R-:W-:Y:S02]  /*4330*/  IMAD.MOV R9, RZ, RZ, -R9 ;  /* 0x000000ffff097224 */ /* 0x000fe400078e0a09 */
[C---:B------:R-:W-:Y:S02]  /*4340*/  IMAD R2, R17.reuse, R3, R2 ;  /* 0x0000000311027224 */ /* 0x040fe400078e0202 */
[C---:B------:R-:W-:Y:S02]  /*4350*/  IMAD R7, R17.reuse, R8, R7 ;  /* 0x0000000811077224 */ /* 0x040fe400078e0207 */
[----:B------:R-:W-:Y:S01]  /*4360*/  IMAD R6, R17, R9, R6 ;  /* 0x0000000911067224 */ /* 0x000fe200078e0206 */
[----:B------:R4:W-:Y:S01]  /*4370*/  STL [R1+0x364], R2 ;  /* 0x0003640201007387 */ /* 0x0009e20000100800 */
[----:B------:R-:W-:-:S03]  /*4380*/  IMAD.HI.U32 R5, R16, R4, RZ ;  /* 0x0000000410057227 */ /* 0x000fc600078e00ff */
[----:B------:R-:W-:Y:S01]  /*4390*/  STL [R1+0x35c], R7 ;  /* 0x00035c0701007387 */ /* 0x000fe20000100800 */
[----:B------:R-:W-:-:S03]  /*43a0*/  IMAD.HI.U32 R3, R16, R0, RZ ;  /* 0x0000000010037227 */ /* 0x000fc600078e00ff */
[----:B------:R2:W-:Y:S01]  /*43b0*/  STL [R1+0x348], R6 ;  /* 0x0003480601007387 */ /* 0x0005e20000100800 */
[----:B----4-:R-:W-:-:S03]  /*43c0*/  IABS R2, R24 ;  /* 0x0000001800027213 */ /* 0x010fc60000000000 */
[----:B------:R-:W4:Y:S01]  /*43d0*/  LDL R24, [R1+0x2968] ;  /* 0x0029680001187983 */ /* 0x000f220000100800 */
[----:B------:R-:W-:Y:S02]  /*43e0*/  IMAD.MOV R5, RZ, RZ, -R5 ;  /* 0x000000ffff057224 */ /* 0x000fe400078e0a05 */
[----:B------:R-:W-:Y:S02]  /*43f0*/  IMAD.MOV R3, RZ, RZ, -R3 ;  /* 0x000000ffff037224 */ /* 0x000fe400078e0a03 */
[C---:B------:R-:W-:Y:S02]  /*4400*/  IMAD R4, R17.reuse, R5, R4 ;  /* 0x0000000511047224 */ /* 0x040fe400078e0204 */
[----:B------:R-:W-:-:S03]  /*4410*/  IMAD R0, R17, R3, R0 ;  /* 0x0000000311007224 */ /* 0x000fc600078e0200 */
[----:B------:R3:W-:Y:S01]  /*4420*/  STL [R1+0x350], R4 ;  /* 0x0003500401007387 */ /* 0x0007e20000100800 */
[----:B------:R-:W-:-:S03]  /*4430*/  IABS R8, R25 ;  /* 0x0000001900087213 */ /* 0x000fc60000000000 */
[----:B------:R0:W-:Y:S04]  /*4440*/  STL [R1+0x354], R0 ;  /* 0x0003540001007387 */ /* 0x0001e80000100800 */
[----:B------:R-:W4:Y:S01]  /*4450*/  LDL R25, [R1+0x2964] ;  /* 0x0029640001197983 */ /* 0x000f220000100800 */
[----:B------:R-:W-:-:S04]  /*4460*/  IMAD.HI.U32 R3, R16, R2, RZ ;  /* 0x0000000210037227 */ /* 0x000fc800078e00ff */
[----:B------:R-:W-:-:S04]  /*4470*/  IMAD.HI.U32 R9, R16, R8, RZ ;  /* 0x0000000810097227 */ /* 0x000fc800078e00ff */
[----:B------:R-:W-:Y:S02]  /*4480*/  IMAD.MOV R3, RZ, RZ, -R3 ;  /* 0x000000ffff037224 */ /* 0x000fe400078e0a03 */
[----:B------:R-:W-:Y:S02]  /*4490*/  IMAD.MOV R9, RZ, RZ, -R9 ;  /* 0x000000ffff097224 */ /* 0x000fe400078e0a09 */
[C---:B------:R-:W-:Y:S02]  /*44a0*/  IMAD R2, R17.reuse, R3, R2 ;  /* 0x0000000311027224 */ /* 0x040fe400078e0202 */
[----:B------:R-:W-:Y:S01]  /*44b0*/  IMAD R8, R17, R9, R8 ;  /* 0x0000000911087224 */ /* 0x000fe200078e0208 */
[----:B--2---:R-:W-:Y:S02]  /*44c0*/  IABS R6, R22 ;  /* 0x0000001600067213 */ /* 0x004fe40000000000 */
[----:B------:R-:W2:Y:S03]  /*44d0*/  LDL R22, [R1+0x2960] ;  /* 0x0029600001167983 */ /* 0x000ea60000100800 */
[----:B------:R-:W-:Y:S01]  /*44e0*/  IMAD.HI.U32 R7, R16, R6, RZ ;  /* 0x0000000610077227 */ /* 0x000fe200078e00ff */
[----:B---3--:R-:W-:-:S02]  /*44f0*/  IABS R4, R23 ;  /* 0x0000001700047213 */ /* 0x008fc40000000000 */
[----:B------:R-:W3:Y:S01]  /*4500*/  LDL R23, [R1+0x295c] ;  /* 0x00295c0001177983 */ /* 0x000ee20000100800 */
[----:B------:R-:W-:Y:S01]  /*4510*/  IMAD.MOV R7, RZ, RZ, -R7 ;  /* 0x000000ffff077224 */ /* 0x000fe200078e0a07 */
[----:B0-----:R-:W-:Y:S02]  /*4520*/  IABS R0, R26 ;  /* 0x0000001a00007213 */ /* 0x001fe40000000000 */
[----:B------:R-:W3:Y:S01]  /*4530*/  LDL R26, [R1+0x2958] ;  /* 0x00295800011a7983 */ /* 0x000ee20000100800 */
[----:B------:R-:W-:-:S03]  /*4540*/  IMAD R6, R17, R7, R6 ;  /* 0x0000000711067224 */ /* 0x000fc600078e0206 */
[----:B------:R0:W-:Y:S04]  /*4550*/  STL [R1+0x34c], R2 ;  /* 0x00034c0201007387 */ /* 0x0001e80000100800 */
[----:B------:R1:W-:Y:S04]  /*4560*/  STL [R1+0x330], R8 ;  /* 0x0003300801007387 */ /* 0x0003e80000100800 */
[----:B------:R0:W-:Y:S02]  /*4570*/  STL [R1+0x338], R6 ;  /* 0x0003380601007387 */ /* 0x0001e40000100800 */
[----:B0-----:R-:W-:-:S02]  /*4580*/  IABS R2, R27 ;  /* 0x0000001b00027213 */ /* 0x001fc40000000000 */
[----:B------:R-:W3:Y:S01]  /*4590*/  LDL R27, [R1+0x2954] ;  /* 0x00295400011b7983 */ /* 0x000ee20000100800 */
[----:B------:R-:W-:-:S04]  /*45a0*/  IMAD.HI.U32 R5, R16, R4, RZ ;  /* 0x0000000410057227 */ /* 0x000fc800078e00ff */
[----:B------:R-:W-:-:S04]  /*45b0*/  IMAD.HI.U32 R3, R16, R0, RZ ;  /* 0x0000000010037227 */ /* 0x000fc800078e00ff */
[----:B------:R-:W-:Y:S02]  /*45c0*/  IMAD.MOV R5, RZ, RZ, -R5 ;  /* 0x000000ffff057224 */ /* 0x000fe400078e0a05 */
[----:B------:R-:W-:Y:S02]  /*45d0*/  IMAD.MOV R3, RZ, RZ, -R3 ;  /* 0x000000ffff037224 */ /* 0x000fe400078e0a03 */
[C---:B------:R-:W-:Y:S02]  /*45e0*/  IMAD R4, R17.reuse, R5, R4 ;  /* 0x0000000511047224 */ /* 0x040fe400078e0204 */
[----:B------:R-:W-:-:S03]  /*45f0*/  IMAD R0, R17, R3, R0 ;  /* 0x0000000311007224 */ /* 0x000fc600078e0200 */
[----:B------:R2:W-:Y:S04]  /*4600*/  STL [R1+0x340], R4 ;  /* 0x0003400401007387 */ /* 0x0005e80000100800 */
[----:B------:R3:W-:Y:S01]  /*4610*/  STL [R1+0x344], R0 ;  /* 0x0003440001007387 */ /* 0x0007e20000100800 */
[----:B----4-:R-:W-:-:S03]  /*4620*/  IABS R7, R24 ;  /* 0x0000001800077213 */ /* 0x010fc60000000000 */
[----:B------:R-:W4:Y:S01]  /*4630*/  LDL R24, [R1+0x2950] ;  /* 0x0029500001187983 */ /* 0x000f220000100800 */
[----:B------:R-:W-:-:S04]  /*4640*/  IMAD.HI.U32 R3, R16, R2, RZ ;  /* 0x0000000210037227 */ /* 0x000fc800078e00ff */
[C---:B-1----:R-:W-:Y:S01]  /*4650*/  IMAD.HI.U32 R8, R16.reuse, R7, RZ ;  /* 0x0000000710087227 */ /* 0x042fe200078e00ff */
[----:B------:R-:W-:Y:S02]  /*4660*/  IABS R6, R25 ;  /* 0x0000001900067213 */ /* 0x000fe40000000000 */
[----:B------:R-:W4:Y:S01]  /*4670*/  LDL R25, [R1+0x294c] ;  /* 0x00294c0001197983 */ /* 0x000f220000100800 */
[----:B------:R-:W-:Y:S02]  /*4680*/  IMAD.MOV R3, RZ, RZ, -R3 ;  /* 0x000000ffff037224 */ /* 0x000fe400078e0a03 */
[----:B------:R-:W-:-:S04]  /*4690*/  IMAD.HI.U32 R9, R16, R6, RZ ;  /* 0x0000000610097227 */ /* 0x000fc800078e00ff */
[----:B------:R-:W-:Y:S02]  /*46a0*/  IMAD.MOV R8, RZ, RZ, -R8 ;  /* 0x000000ffff087224 */ /* 0x000fe400078e0a08 */
[----:B------:R-:W-:Y:S02]  /*46b0*/  IMAD.MOV R9, RZ, RZ, -R9 ;  /* 0x000000ffff097224 */ /* 0x000fe400078e0a09 */
[C---:B------:R-:W-:Y:S02]  /*46c0*/  IMAD R2, R17.reuse, R3, R2 ;  /* 0x0000000311027224 */ /* 0x040fe400078e0202 */
[C---:B------:R-:W-:Y:S02]  /*46d0*/  IMAD R7, R17.reuse, R8, R7 ;  /* 0x0000000811077224 */ /* 0x040fe400078e0207 */
[----:B------:R-:W-:Y:S01]  /*46e0*/  IMAD R6, R17, R9, R6 ;  /* 0x0000000911067224 */ /* 0x000fe200078e0206 */
[----:B--2---:R-:W-:Y:S02]  /*46f0*/  IABS R4, R22 ;  /* 0x0000001600047213 */ /* 0x004fe40000000000 */
[----:B------:R-:W2:Y:S03]  /*4700*/  LDL R22, [R1+0x2948] ;  /* 0x0029480001167983 */ /* 0x000ea60000100800 */
[----:B------:R-:W-:Y:S01]  /*4710*/  IMAD.HI.U32 R5, R16, R4, RZ ;  /* 0x0000000410057227 */ /* 0x000fe200078e00ff */
[----:B---3--:R-:W-:-:S02]  /*4720*/  IABS R0, R23 ;  /* 0x0000001700007213 */ /* 0x008fc40000000000 */
[----:B------:R-:W3:Y:S04]  /*4730*/  LDL R23, [R1+0x2940] ;  /* 0x0029400001177983 */ /* 0x000ee80000100800 */
[----:B------:R0:W-:Y:S04]  /*4740*/  STL [R1+0x33c], R2 ;  /* 0x00033c0201007387 */ /* 0x0001e80000100800 */
[----:B------:R-:W-:Y:S04]  /*4750*/  STL [R1+0x334], R7 ;  /* 0x0003340701007387 */ /* 0x000fe80000100800 */
[----:B------:R4:W-:Y:S01]  /*4760*/  STL [R1+0x320], R6 ;  /* 0x0003200601007387 */ /* 0x0009e20000100800 */
[----:B0-----:R-:W-:-:S03]  /*4770*/  IABS R2, R26 ;  /* 0x0000001a00027213 */ /* 0x001fc60000000000 */
[----:B------:R-:W3:Y:S01]  /*4780*/  LDL R26, [R1+0x2944] ;  /* 0x00294400011a7983 */ /* 0x000ee20000100800 */
[----:B------:R-:W-:-:S04]  /*4790*/  IMAD.HI.U32 R3, R16, R0, RZ ;  /* 0x0000000010037227 */ /* 0x000fc800078e00ff */
[----:B------:R-:W-:Y:S02]  /*47a0*/  IMAD.MOV R5, RZ, RZ, -R5 ;  /* 0x000000ffff057224 */ /* 0x000fe400078e0a05 */
[----:B------:R-:W-:Y:S02]  /*47b0*/  IMAD.MOV R3, RZ, RZ, -R3 ;  /* 0x000000ffff037224 */ /* 0x000fe400078e0a03 */
[C---:B------:R-:W-:Y:S02]  /*47c0*/  IMAD R4, R17.reuse, R5, R4 ;  /* 0x0000000511047224 */ /* 0x040fe400078e0204 */
[----:B------:R-:W-:-:S03]  /*47d0*/  IMAD R0, R17, R3, R0 ;  /* 0x0000000311007224 */ /* 0x000fc600078e0200 */
[----:B------:R0:W-:Y:S04]  /*47e0*/  STL [R1+0x328], R4 ;  /* 0x0003280401007387 */ /* 0x0001e80000100800 */
[----:B------:R2:W-:Y:S01]  /*47f0*/  STL [R1+0x32c], R0 ;  /* 0x00032c0001007387 */ /* 0x0005e20000100800 */
[----:B------:R-:W-:-:S03]  /*4800*/  IABS R8, R27 ;  /* 0x0000001b00087213 */ /* 0x000fc60000000000 */
[----:B------:R-:W3:Y:S01]  /*4810*/  LDL R27, [R1+0x2938] ;  /* 0x00293800011b7983 */ /* 0x000ee20000100800 */
[----:B------:R-:W-:-:S04]  /*4820*/  IMAD.HI.U32 R3, R16, R2, RZ ;  /* 0x0000000210037227 */ /* 0x000fc800078e00ff */
[----:B------:R-:W-:Y:S02]  /*4830*/  IMAD.MOV R3, RZ, RZ, -R3 ;  /* 0x000000ffff037224 */ /* 0x000fe400078e0a03 */
[----:B------:R-:W-:-:S04]  /*4840*/  IMAD.HI.U32 R9, R16, R8, RZ ;  /* 0x0000000810097227 */ /* 0x000fc800078e00ff */
[----:B------:R-:W-:Y:S01]  /*4850*/  IMAD R2, R17, R3, R2 ;  /* 0x0000000311027224 */ /* 0x000fe200078e0202 */
[----:B----4-:R-:W-:Y:S02]  /*4860*/  IABS R6, R24 ;  /* 0x0000001800067213 */ /* 0x010fe40000000000 */
[----:B------:R-:W4:Y:S03]  /*4870*/  LDL R24, [R1+0x293c] ;  /* 0x00293c0001187983 */ /* 0x000f260000100800 */
[----:B------:R-:W-:-:S04]  /*4880*/  IMAD.HI.U32 R7, R16, R6, RZ ;  /* 0x0000000610077227 */ /* 0x000fc800078e00ff */
[----:B------:R-:W-:Y:S01]  /*4890*/  IMAD.MOV R9, RZ, RZ, -R9 ;  /* 0x000000ffff097224 */ /* 0x000fe200078e0a09 */
[----:B0-----:R-:W-:Y:S02]  /*48a0*/  IABS R4, R25 ;  /* 0x0000001900047213 */ /* 0x001fe40000000000 */
[----:B------:R-:W4:Y:S01]  /*48b0*/  LDL R25, [R1+0x2934] ;  /* 0x0029340001197983 */ /* 0x000f220000100800 */
[----:B------:R-:W-:Y:S02]  /*48c0*/  IMAD.MOV R7, RZ, RZ, -R7 ;  /* 0x000000ffff077224 */ /* 0x000fe400078e0a07 */
[----:B------:R-:W-:-:S04]  /*48d0*/  IMAD.HI.U32 R5, R16, R4, RZ ;  /* 0x0000000410057227 */ /* 0x000fc800078e00ff */
[----:B------:R-:W-:Y:S02]  /*48e0*/  IMAD.MOV R5, RZ, RZ, -R5 ;  /* 0x000000ffff057224 */ /* 0x000fe400078e0a05 */
[C---:B------:R-:W-:Y:S02]  /*48f0*/  IMAD R8, R17.reuse, R9, R8 ;  /* 0x0000000911087224 */ /* 0x040fe400078e0208 */
[C---:B------:R-:W-:Y:S02]  /*4900*/  IMAD R6, R17.reuse, R7, R6 ;  /* 0x0000000711067224 */ /* 0x040fe400078e0206 */
[C---:B------:R-:W-:Y:S01]  /*4910*/  IMAD R4, R17.reuse, R5, R4 ;  /* 0x0000000511047224 */ /* 0x040fe200078e0204 */
[----:B--2---:R-:W-:Y:S02]  /*4920*/  IABS R0, R22 ;  /* 0x0000001600007213 */ /* 0x004fe40000000000 */
        /* <DEDUP_REMOVED lines=23> */
[----:B----4-:R-:W-:Y:S02]  /*4aa0*/  IABS R4, R24 ;  /* 0x0000001800047213 */ /* 0x010fe40000000000 */
[----:B------:R-:W4:Y:S01]  /*4ab0*/  LDL R24, [R1+0x2920] ;  /* 0x0029200001187983 */ /* 0x000f220000100800 */
[----:B------:R-:W-:-:S02]  /*4ac0*/  IMAD R6, R17, R9, R6 ;  /* 0x0000000911067224 */ /* 0x000fc400078e0206 */
[----:B------:R-:W-:-:S04]  /*4ad0*/  IMAD.HI.U32 R5, R16, R4, RZ ;  /* 0x0000000410057227 */ /* 0x000fc800078e00ff */
[----:B------:R-:W-:Y:S01]  /*4ae0*/  IMAD.MOV R5, RZ, RZ, -R5 ;  /* 0x000000ffff057224 */ /* 0x000fe200078e0a05 */
[----:B-1----:R-:W-:Y:S02]  /*4af0*/  IABS R0, R25 ;  /* 0x0000001900007213 */ /* 0x002fe40000000000 */
[----:B------:R-:W4:Y:S04]  /*4b00*/  LDL R25, [R1+0x291c] ;  /* 0x00291c0001197983 */ /* 0x000f280000100800 */
[----:B------:R2:W-:Y:S01]  /*4b10*/  STL [R1+0x314], R2 ;  /* 0x0003140201007387 */ /* 0x0005e20000100800 */
[----:B------:R-:W-:-:S03]  /*4b20*/  IMAD.HI.U32 R3, R16, R0, RZ ;  /* 0x0000000010037227 */ /* 0x000fc600078e00ff */
[----:B------:R-:W-:Y:S04]  /*4b30*/  STL [R1+0x30c], R7 ;  /* 0x00030c0701007387 */ /* 0x000fe80000100800 */
[----:B------:R0:W-:Y:S01]  /*4b40*/  STL [R1+0x2f8], R6 ;  /* 0x0002f80601007387 */ /* 0x0001e20000100800 */
        /* <DEDUP_REMOVED lines=13> */
[----:B------:R-:W-:-:S04]  /*4c20*/  IMAD.HI.U32 R3, R16, R2, RZ ;  /* 0x0000000210037227 */ /* 0x000fc800078e00ff */
[----:B------:R-:W-:Y:S02]  /*4c30*/  IMAD.MOV R3, RZ, RZ, -R3 ;  /* 0x000000ffff037224 */ /* 0x000fe400078e0a03 */
[----:B------:R-:W-:-:S04]  /*4c40*/  IMAD.HI.U32 R9, R16, R8, RZ ;  /* 0x0000000810097227 */ /* 0x000fc800078e00ff */
[----:B------:R-:W-:-:S04]  /*4c50*/  IMAD.HI.U32 R7, R16, R6, RZ ;  /* 0x0000000610077227 */ /* 0x000fc800078e00ff */
[----:B------:R-:W-:Y:S02]  /*4c60*/  IMAD R2, R17, R3, R2 ;  /* 0x0000000311027224 */ /* 0x000fe400078e0202 */
[----:B------:R-:W-:-:S04]  /*4c70*/  IMAD.HI.U32 R5, R16, R4, RZ ;  /* 0x0000000410057227 */ /* 0x000fc800078e00ff */
[----:B------:R-:W-:Y:S02]  /*4c80*/  IMAD.MOV R9, RZ, RZ, -R9 ;  /* 0x000000ffff097224 */ /* 0x000fe400078e0a09 */
[----:B------:R-:W-:Y:S02]  /*4c90*/  IMAD.MOV R7, RZ, RZ, -R7 ;  /* 0x000000ffff077224 */ /* 0x000fe400078e0a07 */
[----:B------:R-:W-:Y:S01]  /*4ca0*/  IMAD.MOV R5, RZ, RZ, -R5 ;  /* 0x000000ffff057224 */ /* 0x000fe200078e0a05 */
[----:B----4-:R-:W-:Y:S02]  /*4cb0*/  IABS R0, R24 ;  /* 0x0000001800007213 */ /* 0x010fe40000000000 */
[----:B------:R-:W4:Y:S03]  /*4cc0*/  LDL R24, [R1+0x2908] ;  /* 0x0029080001187983 */ /* 0x000f260000100800 */
[----:B------:R-:W-:-:S04]  /*4cd0*/  IMAD.HI.U32 R3, R16, R0, RZ ;  /* 0x0000000010037227 */ /* 0x000fc800078e00ff */
[C---:B------:R-:W-:Y:S02]  /*4ce0*/  IMAD R8, R17.reuse, R9, R8 ;  /* 0x0000000911087224 */ /* 0x040fe400078e0208 */
[----:B------:R-:W-:Y:S02]  /*4cf0*/  IMAD.MOV R3, RZ, RZ, -R3 ;  /* 0x000000ffff037224 */ /* 0x000fe400078e0a03 */
[C---:B------:R-:W-:Y:S01]  /*4d00*/  IMAD R6, R17.reuse, R7, R6 ;  /* 0x0000000711067224 */ /* 0x040fe200078e0206 */
[----:B------:R0:W-:Y:S01]  /*4d10*/  STL [R1+0x2fc], R2 ;  /* 0x0002fc0201007387 */ /* 0x0001e20000100800 */
[C---:B------:R-:W-:Y:S02]  /*4d20*/  IMAD R4, R17.reuse, R5, R4 ;  /* 0x0000000511047224 */ /* 0x040fe400078e0204 */
        /* <DEDUP_REMOVED lines=35> */
[----:B------:R3:W-:Y:S04]  /*4f60*/  STL [R1+0x2d8], R4 ;  /* 0x0002d80401007387 */ /* 0x0007e80000100800 */
[----:B------:R0:W-:Y:S01]  /*4f70*/  STL [R1+0x2dc], R0 ;  /* 0x0002dc0001007387 */ /* 0x0001e20000100800 */
[----:B------:R-:W-:-:S03]  /*4f80*/  IABS R8, R25 ;  /* 0x0000001900087213 */ /* 0x000fc60000000000 */
        /* <DEDUP_REMOVED lines=32> */
[----:B-1----:R-:W-:-:S04]  /*5190*/  IMAD.HI.U32 R8, R16, R7, RZ ;  /* 0x0000000710087227 */ /* 0x002fc800078e00ff */
[----:B------:R-:W-:Y:S01]  /*51a0*/  IMAD.MOV R3, RZ, RZ, -R3 ;  /* 0x000000ffff037224 */ /* 0x000fe200078e0a03 */
[----:B------:R-:W-:Y:S02]  /*51b0*/  IABS R6, R25 ;  /* 0x0000001900067213 */ /* 0x000fe40000000000 */
[----:B------:R-:W4:Y:S03]  /*51c0*/  LDL R25, [R1+0x28d0] ;  /* 0x0028d00001197983 */ /* 0x000f260000100800 */
        /* <DEDUP_REMOVED lines=32> */
[----:B------:R-:W-:Y:S02]  /*53d0*/  IMAD.MOV R9, RZ, RZ, -R9 ;  /* 0x000000ffff097224 */ /* 0x000fe400078e0a09 */
[----:B------:R-:W-:Y:S01]  /*53e0*/  IMAD.MOV R7, RZ, RZ, -R7 ;  /* 0x000000ffff077224 */ /* 0x000fe200078e0a07 */
[----:B0-----:R-:W-:Y:S02]  /*53f0*/  IABS R4, R25 ;  /* 0x0000001900047213 */ /* 0x001fe40000000000 */
[----:B------:R-:W4:Y:S03]  /*5400*/  LDL R25, [R1+0x28b8] ;  /* 0x0028b80001197983 */ /* 0x000f260000100800 */
        /* <DEDUP_REMOVED lines=242> */
[----:B----4-:R-:W-:Y:S01]  /*6330*/  IABS R0, R24 ;  /* 0x0000001800007213 */ /* 0x010fe20000000000 */
[----:B------:R-:W-:Y:S01]  /*6340*/  IMAD R8, R17, R9, R8 ;  /* 0x0000000911087224 */ /* 0x000fe200078e0208 */
[----:B------:R-:W4:Y:S03]  /*6350*/  LDL R24, [R1+0x281c] ;  /* 0x00281c0001187983 */ /* 0x000f260000100800 */
[----:B------:R-:W-:-:S04]  /*6360*/  IMAD.HI.U32 R3, R16, R0, RZ ;  /* 0x0000000010037227 */ /* 0x000fc800078e00ff */
        /* <DEDUP_REMOVED lines=31> */
[C---:B------:R-:W-:Y:S01]  /*6560*/  IMAD R6, R17.reuse, R9, R6 ;  /* 0x0000000911067224 */ /* 0x040fe200078e0206 */
[----:B------:R4:W-:Y:S01]  /*6570*/  STL [R1+0x1fc], R2 ;  /* 0x0001fc0201007387 */ /* 0x0009e20000100800 */
[----:B------:R-:W-:-:S02]  /*6580*/  IMAD R4, R17, R5, R4 ;  /* 0x0000000511047224 */ /* 0x000fc400078e0204 */
[----:B------:R-:W-:Y:S01]  /*6590*/  IMAD R0, R17, R3, R0 ;  /* 0x0000000311007224 */ /* 0x000fe200078e0200 */
[----:B------:R-:W-:Y:S04]  /*65a0*/  STL [R1+0x1f4], R7 ;  /* 0x0001f40701007387 */ /* 0x000fe80000100800 */
[----:B------:R2:W-:Y:S01]  /*65b0*/  STL [R1+0x1e0], R6 ;  /* 0x0001e00601007387 */ /* 0x0005e20000100800 */
[----:B----4-:R-:W-:-:S03]  /*65c0*/  IABS R2, R24 ;  /* 0x0000001800027213 */ /* 0x010fc60000000000 */
[----:B------:R-:W4:Y:S04]  /*65d0*/  LDL R24, [R1+0x2800] ;  /* 0x0028000001187983 */ /* 0x000f280000100800 */
        /* <DEDUP_REMOVED lines=32> */
[----:B------:R-:W-:-:S04]  /*67e0*/  IMAD.HI.U32 R3, R16, R2, RZ ;  /* 0x0000000210037227 */ /* 0x000fc800078e00ff */
[----:B------:R-:W-:-:S04]  /*67f0*/  IMAD.MOV R3, RZ, RZ, -R3 ;  /* 0x000000ffff037224 */ /* 0x000fc800078e0a03 */
[----:B------:R-:W-:Y:S01]  /*6800*/  IMAD R2, R17, R3, R2 ;  /* 0x0000000311027224 */ /* 0x000fe200078e0202 */
[----:B----4-:R-:W-:Y:S02]  /*6810*/  IABS R7, R24 ;  /* 0x0000001800077213 */ /* 0x010fe40000000000 */
[----:B------:R-:W4:Y:S03]  /*6820*/  LDL R24, [R1+0x27ec] ;  /* 0x0027ec0001187983 */ /* 0x000f260000100800 */
[C---:B-1----:R-:W-:Y:S01]  /*6830*/  IMAD.HI.U32 R8, R16.reuse, R7, RZ ;  /* 0x0000000710087227 */ /* 0x042fe200078e00ff */
[----:B------:R-:W-:Y:S02]  /*6840*/  IABS R6, R25 ;  /* 0x0000001900067213 */ /* 0x000fe40000000000 */
[----:B------:R-:W4:Y:S03]  /*6850*/  LDL R25, [R1+0x27e4] ;  /* 0x0027e40001197983 */ /* 0x000f260000100800 */
        /* <DEDUP_REMOVED lines=27> */
[----:B------:R-:W-:Y:S02]  /*6a10*/  IMAD R2, R17, R3, R2 ;  /* 0x0000000311027224 */ /* 0x000fe400078e0202 */
[----:B------:R-:W-:-:S04]  /*6a20*/  IMAD.MOV R9, RZ, RZ, -R9 ;  /* 0x000000ffff097224 */ /* 0x000fc800078e0a09 */
[----:B------:R-:W-:Y:S01]  /*6a30*/  IMAD R8, R17, R9, R8 ;  /* 0x0000000911087224 */ /* 0x000fe200078e0208 */
[----:B----4-:R-:W-:Y:S02]  /*6a40*/  IABS R6, R24 ;  /* 0x0000001800067213 */ /* 0x010fe40000000000 */
[----:B------:R-:W4:Y:S03]  /*6a50*/  LDL R24, [R1+0x27d4] ;  /* 0x0027d40001187983 */ /* 0x000f260000100800 */
[----:B------:R-:W-:Y:S01]  /*6a60*/  IMAD.HI.U32 R7, R16, R6, RZ ;  /* 0x0000000610077227 */ /* 0x000fe200078e00ff */
[----:B0-----:R-:W-:Y:S02]  /*6a70*/  IABS R4, R25 ;  /* 0x0000001900047213 */ /* 0x001fe40000000000 */
[----:B------:R-:W4:Y:S01]  /*6a80*/  LDL R25, [R1+0x27c8] ;  /* 0x0027c80001197983 */ /* 0x000f220000100800 */
[----:B------:R-:W-:-:S02]  /*6a90*/  IMAD.MOV R7, RZ, RZ, -R7 ;  /* 0x000000ffff077224 */ /* 0x000fc400078e0a07 */
[----:B------:R-:W-:-:S04]  /*6aa0*/  IMAD.HI.U32 R5, R16, R4, RZ ;  /* 0x0000000410057227 */ /* 0x000fc800078e00ff */
[----:B------:R-:W-:Y:S02]  /*6ab0*/  IMAD.MOV R5, RZ, RZ, -R5 ;  /* 0x000000ffff057224 */ /* 0x000fe400078e0a05 */
[C---:B------:R-:W-:Y:S02]  /*6ac0*/  IMAD R6, R17.reuse, R7, R6 ;  /* 0x0000000711067224 */ /* 0x040fe400078e0206 */
[----:B------:R-:W-:Y:S01]  /*6ad0*/  IMAD R4, R17, R5, R4 ;  /* 0x0000000511047224 */ /* 0x000fe200078e0204 */
[----:B--2---:R-:W-:Y:S02]  /*6ae0*/  IABS R0, R22 ;  /* 0x0000001600007213 */ /* 0x004fe40000000000 */
[----:B------:R-:W2:Y:S03]  /*6af0*/  LDL R22, [R1+0x27cc] ;  /* 0x0027cc0001167983 */ /* 0x000ea60000100800 */
[----:B------:R-:W-:-:S04]  /*6b00*/  IMAD.HI.U32 R3, R16, R0, RZ ;  /* 0x0000000010037227 */ /* 0x000fc800078e00ff */
[----:B------:R-:W-:Y:S01]  /*6b10*/  IMAD.MOV R3, RZ, RZ, -R3 ;  /* 0x000000ffff037224 */ /* 0x000fe200078e0a03 */
[----:B------:R3:W-:Y:S03]  /*6b20*/  STL [R1+0x1bc], R2 ;  /* 0x0001bc0201007387 */ /* 0x0007e60000100800 */
[----:B------:R-:W-:Y:S01]  /*6b30*/  IMAD R0, R17, R3, R0 ;  /* 0x0000000311007224 */ /* 0x000fe200078e0200 */
[----:B------:R-:W-:Y:S04]  /*6b40*/  STL [R1+0x198], R8 ;  /* 0x0001980801007387 */ /* 0x000fe80000100800 */
        /* <DEDUP_REMOVED lines=10> */
[----:B------:R-:W-:Y:S02]  /*6bf0*/  IMAD.MOV R3, RZ, RZ, -R3 ;  /* 0x000000ffff037224 */ /* 0x000fe400078e0a03 */
[----:B------:R-:W-:-:S04]  /*6c00*/  IMAD.HI.U32 R8, R16, R7, RZ ;  /* 0x0000000710087227 */ /* 0x000fc800078e00ff */
[----:B------:R-:W-:-:S04]  /*6c10*/  IMAD.HI.U32 R9, R16, R6, RZ ;  /* 0x0000000610097227 */ /* 0x000fc800078e00ff */
[C---:B------:R-:W-:Y:S02]  /*6c20*/  IMAD R2, R17.reuse, R3, R2 ;  /* 0x0000000311027224 */ /* 0x040fe400078e0202 */
[----:B------:R-:W-:Y:S02]  /*6c30*/  IMAD.MOV R8, RZ, RZ, -R8 ;  /* 0x000000ffff087224 */ /* 0x000fe400078e0a08 */
[----:B------:R-:W-:Y:S02]  /*6c40*/  IMAD.MOV R9, RZ, RZ, -R9 ;  /* 0x000000ffff097224 */ /* 0x000fe400078e0a09 */
[C---:B------:R-:W-:Y:S02]  /*6c50*/  IMAD R7, R17.reuse, R8, R7 ;  /* 0x0000000811077224 */ /* 0x040fe400078e0207 */
[----:B------:R-:W-:Y:S01]  /*6c60*/  IMAD R6, R17, R9, R6 ;  /* 0x0000000911067224 */ /* 0x000fe200078e0206 */
[----:B----4-:R-:W-:Y:S02]  /*6c70*/  IABS R4, R24 ;  /* 0x0000001800047213 */ /* 0x010fe40000000000 */
[----:B------:R-:W4:Y:S03]  /*6c80*/  LDL R24, [R1+0x27bc] ;  /* 0x0027bc0001187983 */ /* 0x000f260000100800 */
[----:B------:R-:W-:Y:S01]  /*6c90*/  IMAD.HI.U32 R5, R16, R4, RZ ;  /* 0x0000000410057227 */ /* 0x000fe200078e00ff */
[----:B-1----:R-:W-:-:S02]  /*6ca0*/  IABS R0, R25 ;  /* 0x0000001900007213 */ /* 0x002fc40000000000 */
[----:B------:R-:W4:Y:S03]  /*6cb0*/  LDL R25, [R1+0x27b0] ;  /* 0x0027b00001197983 */ /* 0x000f260000100800 */
[----:B------:R-:W-:-:S04]  /*6cc0*/  IMAD.HI.U32 R3, R16, R0, RZ ;  /* 0x0000000010037227 */ /* 0x000fc800078e00ff */
[----:B------:R-:W-:Y:S02]  /*6cd0*/  IMAD.MOV R5, RZ, RZ, -R5 ;  /* 0x000000ffff057224 */ /* 0x000fe400078e0a05 */
[----:B------:R-:W-:Y:S01]  /*6ce0*/  IMAD.MOV R3, RZ, RZ, -R3 ;  /* 0x000000ffff037224 */ /* 0x000fe200078e0a03 */
[----:B------:R2:W-:Y:S01]  /*6cf0*/  STL [R1+0x1a8], R2 ;  /* 0x0001a80201007387 */ /* 0x0005e20000100800 */
[C---:B------:R-:W-:Y:S02]  /*6d00*/  IMAD R4, R17.reuse, R5, R4 ;  /* 0x0000000511047224 */ /* 0x040fe400078e0204 */
[----:B------:R-:W-:Y:S01]  /*6d10*/  IMAD R0, R17, R3, R0 ;  /* 0x0000000311007224 */ /* 0x000fe200078e0200 */
[----:B------:R-:W-:Y:S04]  /*6d20*/  STL [R1+0x1a0], R7 ;  /* 0x0001a00701007387 */ /* 0x000fe80000100800 */
[----:B------:R0:W-:Y:S01]  /*6d30*/  STL [R1+0x184], R6 ;  /* 0x0001840601007387 */ /* 0x0001e20000100800 */
[----:B--2---:R-:W-:-:S03]  /*6d40*/  IABS R2, R22 ;  /* 0x0000001600027213 */ /* 0x004fc60000000000 */
        /* <DEDUP_REMOVED lines=17> */
[----:B------:R-:W-:-:S02]  /*6e60*/  IMAD R6, R17, R7, R6 ;  /* 0x0000000711067224 */ /* 0x000fc400078e0206 */
[----:B------:R-:W-:-:S04]  /*6e70*/  IMAD.HI.U32 R5, R16, R4, RZ ;  /* 0x0000000410057227 */ /* 0x000fc800078e00ff */
[----:B------:R-:W-:-:S04]  /*6e80*/  IMAD.MOV R5, RZ, RZ, -R5 ;  /* 0x000000ffff057224 */ /* 0x000fc800078e0a05 */
[----:B------:R-:W-:Y:S01]  /*6e90*/  IMAD R4, R17, R5, R4 ;  /* 0x0000000511047224 */ /* 0x000fe200078e0204 */
[----:B----4-:R-:W-:Y:S02]  /*6ea0*/  IABS R0, R24 ;  /* 0x0000001800007213 */ /* 0x010fe40000000000 */
[----:B------:R-:W4:Y:S04]  /*6eb0*/  LDL R24, [R1+0x27a4] ;  /* 0x0027a40001187983 */ /* 0x000f280000100800 */
[----:B------:R0:W-:Y:S04]  /*6ec0*/  STL [R1+0x188], R2 ;  /* 0x0001880201007387 */ /* 0x0001e80000100800 */
[----:B------:R-:W-:Y:S04]  /*6ed0*/  STL [R1+0x16c], R8 ;  /* 0x00016c0801007387 */ /* 0x000fe80000100800 */
[----:B------:R3:W-:Y:S01]  /*6ee0*/  STL [R1+0x174], R6 ;  /* 0x0001740601007387 */ /* 0x0007e20000100800 */
[----:B0-----:R-:W-:-:S03]  /*6ef0*/  IABS R2, R25 ;  /* 0x0000001900027213 */ /* 0x001fc60000000000 */
[----:B------:R-:W4:Y:S01]  /*6f00*/  LDL R25, [R1+0x2798] ;  /* 0x0027980001197983 */ /* 0x000f220000100800 */
[----:B------:R-:W-:-:S04]  /*6f10*/  IMAD.HI.U32 R3, R16, R0, RZ ;  /* 0x0000000010037227 */ /* 0x000fc800078e00ff */
[----:B------:R-:W-:Y:S01]  /*6f20*/  IMAD.MOV R3, RZ, RZ, -R3 ;  /* 0x000000ffff037224 */ /* 0x000fe200078e0a03 */
[----:B------:R0:W-:Y:S03]  /*6f30*/  STL [R1+0x17c], R4 ;  /* 0x00017c0401007387 */ /* 0x0001e60000100800 */
[----:B------:R-:W-:Y:S01]  /*6f40*/  IMAD R0, R17, R3, R0 ;  /* 0x0000000311007224 */ /* 0x000fe200078e0200 */
[----:B--2---:R-:W-:Y:S02]  /*6f50*/  IABS R7, R22 ;  /* 0x0000001600077213 */ /* 0x004fe40000000000 */
[----:B------:R-:W2:Y:S04]  /*6f60*/  LDL R22, [R1+0x279c] ;  /* 0x00279c0001167983 */ /* 0x000ea80000100800 */
        /* <DEDUP_REMOVED lines=11> */
[----:B------:R-:W-:-:S04]  /*7020*/  IMAD.HI.U32 R5, R16, R4, RZ ;  /* 0x0000000410057227 */ /* 0x000fc800078e00ff */
[----:B------:R-:W-:Y:S02]  /*7030*/  IMAD R2, R17, R3, R2 ;  /* 0x0000000311027224 */ /* 0x000fe400078e0202 */
        /* <DEDUP_REMOVED lines=10> */
[----:B------:R-:W-:Y:S04]  /*70e0*/  STL [R1+0x170], R7 ;  /* 0x0001700701007387 */ /* 0x000fe80000100800 */
[----:B------:R2:W-:Y:S01]  /*70f0*/  STL [R1+0x158], R6 ;  /* 0x0001580601007387 */ /* 0x0005e20000100800 */
[----:B----4-:R-:W-:-:S03]  /*7100*/  IABS R2, R24 ;  /* 0x0000001800027213 */ /* 0x010fc60000000000 */
[----:B------:R3:W-:Y:S04]  /*7110*/  STL [R1+0x160], R4 ;  /* 0x0001600401007387 */ /* 0x0007e80000100800 */
[----:B------:R-:W4:Y:S04]  /*7120*/  LDL R24, [R1+0x278c] ;  /* 0x00278c0001187983 */ /* 0x000f280000100800 */
[----:B------:R0:W-:Y:S01]  /*7130*/  STL [R1+0x168], R0 ;  /* 0x0001680001007387 */ /* 0x0001e20000100800 */
[----:B------:R-:W-:-:S03]  /*7140*/  IABS R8, R25 ;  /* 0x0000001900087213 */ /* 0x000fc60000000000 */
[----:B------:R-:W4:Y:S04]  /*7150*/  LDL R21, [R1+0x2784] ;  /* 0x0027840001157983 */ /* 0x000f280000100800 */
        /* <DEDUP_REMOVED lines=9> */
[----:B------:R-:W-:-:S04]  /*71f0*/  IMAD.HI.U32 R7, R16, R6, RZ ;  /* 0x0000000610077227 */ /* 0x000fc800078e00ff */
[----:B------:R-:W-:Y:S01]  /*7200*/  IMAD.MOV R7, RZ, RZ, -R7 ;  /* 0x000000ffff077224 */ /* 0x000fe200078e0a07 */
[----:B---3--:R-:W-:-:S05]  /*7210*/  IABS R4, R23 ;  /* 0x0000001700047213 */ /* 0x008fca0000000000 */
[----:B------:R-:W-:Y:S01]  /*7220*/  IMAD.HI.U32 R5, R16, R4, RZ ;  /* 0x0000000410057227 */ /* 0x000fe200078e00ff */
[----:B0-----:R-:W-:Y:S02]  /*7230*/  IABS R0, R26 ;  /* 0x0000001a00007213 */ /* 0x001fe40000000000 */
[----:B------:R-:W3:Y:S01]  /*7240*/  LDL R26, [R1+0x277c] ;  /* 0x00277c00011a7983 */ /* 0x000ee20000100800 */
[----:B------:R-:W-:Y:S02]  /*7250*/  IMAD.MOV R5, RZ, RZ, -R5 ;  /* 0x000000ffff057224 */ /* 0x000fe400078e0a05 */
[C---:B------:R-:W-:Y:S01]  /*7260*/  IMAD R6, R17.reuse, R7, R6 ;  /* 0x0000000711067224 */ /* 0x040fe200078e0206 */
[----:B------:R0:W-:Y:S01]  /*7270*/  STL [R1+0x15c], R2 ;  /* 0x00015c0201007387 */ /* 0x0001e20000100800 */
[----:B------:R-:W-:-:S03]  /*7280*/  IMAD R4, R17, R5, R4 ;  /* 0x0000000511047224 */ /* 0x000fc600078e0204 */
[----:B------:R1:W-:Y:S04]  /*7290*/  STL [R1+0x134], R8 ;  /* 0x0001340801007387 */ /* 0x0003e80000100800 */
[----:B------:R0:W-:Y:S04]  /*72a0*/  STL [R1+0x144], R6 ;  /* 0x0001440601007387 */ /* 0x0001e80000100800 */
[----:B------:R-:W3:Y:S04]  /*72b0*/  LDL R23, [R1+0x2770] ;  /* 0x0027700001177983 */ /* 0x000ee80000100800 */
[----:B------:R1:W-:Y:S01]  /*72c0*/  STL [R1+0x150], R4 ;  /* 0x0001500401007387 */ /* 0x0003e20000100800 */
[----:B0-----:R-:W-:-:S03]  /*72d0*/  IABS R2, R27 ;  /* 0x0000001b00027213 */ /* 0x001fc60000000000 */
[----:B------:R-:W3:Y:S01]  /*72e0*/  LDL R27, [R1+0x2774] ;  /* 0x00277400011b7983 */ /* 0x000ee20000100800 */
[----:B------:R-:W-:-:S04]  /*72f0*/  IMAD.HI.U32 R3, R16, R0, RZ ;  /* 0x0000000010037227 */ /* 0x000fc800078e00ff */
[----:B------:R-:W-:-:S04]  /*7300*/  IMAD.MOV R3, RZ, RZ, -R3 ;  /* 0x000000ffff037224 */ /* 0x000fc800078e0a03 */
[----:B------:R-:W-:-:S05]  /*7310*/  IMAD R0, R17, R3, R0 ;  /* 0x0000000311007224 */ /* 0x000fca00078e0200 */
        /* <DEDUP_REMOVED lines=11> */
[----:B------:R-:W-:Y:S01]  /*73d0*/  IMAD.MOV R9, RZ, RZ, -R9 ;  /* 0x000000ffff097224 */ /* 0x000fe200078e0a09 */
[----:B------:R-:W-:Y:S01]  /*73e0*/  IABS R4, R21 ;  /* 0x0000001500047213 */ /* 0x000fe20000000000 */
[C---:B------:R-:W-:Y:S02]  /*73f0*/  IMAD R7, R17.reuse, R8, R7 ;  /* 0x0000000811077224 */ /* 0x040fe400078e0207 */
[----:B------:R-:W-:Y:S01]  /*7400*/  IMAD R6, R17, R9, R6 ;  /* 0x0000000911067224 */ /* 0x000fe200078e0206 */
[----:B------:R3:W-:Y:S01]  /*7410*/  STL [R1+0x14c], R2 ;  /* 0x00014c0201007387 */ /* 0x0007e20000100800 */
[----:B------:R-:W-:-:S03]  /*7420*/  IMAD.HI.U32 R5, R16, R4, RZ ;  /* 0x0000000410057227 */ /* 0x000fc600078e00ff */
[----:B------:R-:W-:Y:S04]  /*7430*/  STL [R1+0x138], R7 ;  /* 0x0001380701007387 */ /* 0x000fe80000100800 */
[----:B------:R0:W-:Y:S01]  /*7440*/  STL [R1+0x120], R6 ;  /* 0x0001200601007387 */ /* 0x0001e20000100800 */
[----:B------:R-:W-:-:S04]  /*7450*/  IMAD.MOV R5, RZ, RZ, -R5 ;  /* 0x000000ffff057224 */ /* 0x000fc800078e0a05 */
[----:B------:R-:W-:Y:S01]  /*7460*/  IMAD R4, R17, R5, R4 ;  /* 0x0000000511047224 */ /* 0x000fe200078e0204 */
[----:B--2---:R-:W-:-:S05]  /*7470*/  IABS R0, R22 ;  /* 0x0000001600007213 */ /* 0x004fca0000000000 */
[----:B------:R-:W-:-:S04]  /*7480*/  IMAD.HI.U32 R3, R16, R0, RZ ;  /* 0x0000000010037227 */ /* 0x000fc800078e00ff */
[----:B------:R-:W-:-:S04]  /*7490*/  IMAD.MOV R3, RZ, RZ, -R3 ;  /* 0x000000ffff037224 */ /* 0x000fc800078e0a03 */
[----:B------:R-:W-:Y:S01]  /*74a0*/  IMAD R0, R17, R3, R0 ;  /* 0x0000000311007224 */ /* 0x000fe200078e0200 */
[----:B---3--:R-:W-:Y:S02]  /*74b0*/  IABS R2, R26 ;  /* 0x0000001a00027213 */ /* 0x008fe40000000000 */
[----:B------:R-:W2:Y:S04]  /*74c0*/  LDL R26, [R1+0x2764] ;  /* 0x00276400011a7983 */ /* 0x000ea80000100800 */
[----:B------:R4:W-:Y:S04]  /*74d0*/  STL [R1+0x12c], R4 ;  /* 0x00012c0401007387 */ /* 0x0009e80000100800 */
[----:B------:R1:W-:Y:S04]  /*74e0*/  STL [R1+0x130], R0 ;  /* 0x0001300001007387 */ /* 0x0003e80000100800 */
[----:B------:R-:W3:Y:S01]  /*74f0*/  LDL R22, [R1+0x2758] ;  /* 0x0027580001167983 */ /* 0x000ee20000100800 */
[----:B0-----:R-:W-:-:S03]  /*7500*/  IABS R6, R27 ;  /* 0x0000001b00067213 */ /* 0x001fc60000000000 */
[----:B------:R-:W3:Y:S01]  /*7510*/  LDL R27, [R1+0x275c] ;  /* 0x00275c00011b7983 */ /* 0x000ee20000100800 */
[----:B------:R-:W-:Y:S01]  /*7520*/  IABS R8, R23 ;  /* 0x0000001700087213 */ /* 0x000fe20000000000 */
[C---:B------:R-:W-:Y:S02]  /*7530*/  IMAD.HI.U32 R3, R16.reuse, R2, RZ ;  /* 0x0000000210037227 */ /* 0x040fe400078e00ff */
[----:B------:R-:W3:Y:S02]  /*7540*/  LDL R23, [R1+0x2750] ;  /* 0x0027500001177983 */ /* 0x000ee40000100800 */
        /* <DEDUP_REMOVED lines=8> */
[----:B-1----:R-:W-:-:S03]  /*75d0*/  IABS R0, R25 ;  /* 0x0000001900007213 */ /* 0x002fc60000000000 */
[----:B------:R-:W-:Y:S02]  /*75e0*/  IMAD.MOV R5, RZ, RZ, -R5 ;  /* 0x000000ffff057224 */ /* 0x000fe400078e0a05 */
[----:B------:R-:W-:-:S04]  /*75f0*/  IMAD.HI.U32 R3, R16, R0, RZ ;  /* 0x0000000010037227 */ /* 0x000fc800078e00ff */
[----:B------:R-:W-:Y:S01]  /*7600*/  IMAD.MOV R3, RZ, RZ, -R3 ;  /* 0x000000ffff037224 */ /* 0x000fe200078e0a03 */
[----:B------:R-:W-:Y:S01]  /*7610*/  STL [R1+0x128], R2 ;  /* 0x0001280201007387 */ /* 0x000fe20000100800 */
[C---:B------:R-:W-:Y:S02]  /*7620*/  IMAD R4, R17.reuse, R5, R4 ;  /* 0x0000000511047224 */ /* 0x040fe400078e0204 */
[----:B------:R-:W-:Y:S01]  /*7630*/  IMAD R0, R17, R3, R0 ;  /* 0x0000000311007224 */ /* 0x000fe200078e0200 */
[----:B------:R3:W-:Y:S04]  /*7640*/  STL [R1+0x110], R6 ;  /* 0x0001100601007387 */ /* 0x0007e80000100800 */
        /* <DEDUP_REMOVED lines=9> */
[----:B------:R-:W-:Y:S01]  /*76e0*/  IMAD.HI.U32 R9, R16, R8, RZ ;  /* 0x0000000810097227 */ /* 0x000fe200078e00ff */
[----:B------:R-:W-:-:S03]  /*76f0*/  IABS R2, R29 ;  /* 0x0000001d00027213 */ /* 0x000fc60000000000 */
[----:B------:R-:W-:Y:S02]  /*7700*/  IMAD.MOV R9, RZ, RZ, -R9 ;  /* 0x000000ffff097224 */ /* 0x000fe400078e0a09 */
[----:B------:R-:W-:-:S04]  /*7710*/  IMAD.HI.U32 R3, R16, R2, RZ ;  /* 0x0000000210037227 */ /* 0x000fc800078e00ff */
[----:B------:R-:W-:Y:S02]  /*7720*/  IMAD R29, R17, R9, R8 ;  /* 0x00000009111d7224 */ /* 0x000fe400078e0208 */
        /* <DEDUP_REMOVED lines=9> */
[----:B------:R-:W3:Y:S01]  /*77c0*/  LDL R23, [R1+0x2738] ;  /* 0x0027380001177983 */ /* 0x000ee20000100800 */
[----:B------:R-:W-:-:S03]  /*77d0*/  IMAD.HI.U32 R5, R16, R4, RZ ;  /* 0x0000000410057227 */ /* 0x000fc600078e00ff */
[----:B------:R4:W-:Y:S01]  /*77e0*/  STL [R1+0x114], R2 ;  /* 0x0001140201007387 */ /* 0x0009e20000100800 */
[----:B------:R-:W-:-:S03]  /*77f0*/  IMAD.HI.U32 R3, R16, R0, RZ ;  /* 0x0000000010037227 */ /* 0x000fc600078e00ff */
[----:B------:R-:W-:Y:S04]  /*7800*/  STL [R1+0x100], R7 ;  /* 0x0001000701007387 */ /* 0x000fe80000100800 */
[----:B------:R2:W-:Y:S01]  /*7810*/  STL [R1+0xe4], R6 ;  /* 0x0000e40601007387 */ /* 0x0005e20000100800 */
[----:B------:R-:W-:Y:S02]  /*7820*/  IMAD.MOV R5, RZ, RZ, -R5 ;  /* 0x000000ffff057224 */ /* 0x000fe400078e0a05 */
[----:B------:R-:W-:Y:S01]  /*7830*/  IMAD.MOV R3, RZ, RZ, -R3 ;  /* 0x000000ffff037224 */ /* 0x000fe200078e0a03 */
[----:B----4-:R-:W-:Y:S02]  /*7840*/  IABS R2, R24 ;  /* 0x0000001800027213 */ /* 0x010fe40000000000 */
[----:B------:R-:W4:Y:S01]  /*7850*/  LDL R24, [R1+0x273c] ;  /* 0x00273c0001187983 */ /* 0x000f220000100800 */
[----:B------:R-:W-:-:S02]  /*7860*/  IMAD R4, R17, R5, R4 ;  /* 0x0000000511047224 */ /* 0x000fc400078e0204 */
[----:B------:R-:W-:-:S03]  /*7870*/  IMAD R0, R17, R3, R0 ;  /* 0x0000000311007224 */ /* 0x000fc600078e0200 */
[----:B------:R3:W-:Y:S04]  /*7880*/  STL [R1+0xec], R4 ;  /* 0x0000ec0401007387 */ /* 0x0007e80000100800 */
[----:B------:R0:W-:Y:S01]  /*7890*/  STL [R1+0xf8], R0 ;  /* 0x0000f80001007387 */ /* 0x0001e20000100800 */
[----:B------:R-:W-:-:S03]  /*78a0*/  IABS R8, R25 ;  /* 0x0000001900087213 */ /* 0x000fc60000000000 */
[----:B------:R-:W4:Y:S01]  /*78b0*/  LDL R25, [R1+0x2730] ;  /* 0x0027300001197983 */ /* 0x000f220000100800 */
[----:B--2---:R-:W-:-:S03]  /*78c0*/  IABS R6, R26 ;  /* 0x0000001a00067213 */ /* 0x004fc60000000000 */
[----:B------:R-:W2:Y:S01]  /*78d0*/  LDL R26, [R1+0x2734] ;  /* 0x00273400011a7983 */ /* 0x000ea20000100800 */
[----:B---3--:R-:W-:-:S03]  /*78e0*/  IABS R4, R22 ;  /* 0x0000001600047213 */ /* 0x008fc60000000000 */
[----:B------:R-:W3:Y:S01]  /*78f0*/  LDL R22, [R1+0x2728] ;  /* 0x0027280001167983 */ /* 0x000ee20000100800 */
[----:B0-----:R-:W-:-:S03]  /*7900*/  IABS R0, R27 ;  /* 0x0000001b00007213 */ /* 0x001fc60000000000 */
        /* <DEDUP_REMOVED lines=17> */
[----:B------:R1:W-:Y:S04]  /*7a20*/  STL [R1+0xc0], R8 ;  /* 0x0000c00801007387 */ /* 0x0003e80000100800 */
[----:B------:R1:W-:Y:S01]  /*7a30*/  STL [R1+0xd0], R6 ;  /* 0x0000d00601007387 */ /* 0x0003e20000100800 */
[----:B0-----:R-:W-:-:S03]  /*7a40*/  IABS R2, R23 ;  /* 0x0000001700027213 */ /* 0x001fc60000000000 */
[----:B------:R-:W3:Y:S04]  /*7a50*/  LDL R23, [R1+0x2720] ;  /* 0x0027200001177983 */ /* 0x000ee80000100800 */
[----:B------:R2:W-:Y:S01]  /*7a60*/  STL [R1+0xdc], R4 ;  /* 0x0000dc0401007387 */ /* 0x0005e20000100800 */
[----:B----4-:R-:W-:-:S03]  /*7a70*/  IABS R7, R24 ;  /* 0x0000001800077213 */ /* 0x010fc60000000000 */
[----:B------:R3:W-:Y:S04]  /*7a80*/  STL [R1+0xe0], R0 ;  /* 0x0000e00001007387 */ /* 0x0007e80000100800 */
        /* <DEDUP_REMOVED lines=13> */
[----:B------:R-:W2:Y:S01]  /*7b60*/  LDL R26, [R1+0x271c] ;  /* 0x00271c00011a7983 */ /* 0x000ea20000100800 */
[----:B---3--:R-:W-:-:S03]  /*7b70*/  IABS R0, R22 ;  /* 0x0000001600007213 */ /* 0x008fc60000000000 */
[----:B------:R-:W3:Y:S04]  /*7b80*/  LDL R22, [R1+0x2714] ;  /* 0x0027140001167983 */ /* 0x000ee80000100800 */
[----:B------:R0:W-:Y:S04]  /*7b90*/  STL [R1+0xd8], R2 ;  /* 0x0000d80201007387 */ /* 0x0001e80000100800 */
[----:B------:R-:W-:Y:S04]  /*7ba0*/  STL [R1+0xc4], R7 ;  /* 0x0000c40701007387 */ /* 0x000fe80000100800 */
        /* <DEDUP_REMOVED lines=11> */
[----:B------:R-:W-:Y:S01]  /*7c60*/  IMAD.HI.U32 R3, R16, R2, RZ ;  /* 0x0000000210037227 */ /* 0x000fe200078e00ff */
[----:B------:R-:W-:Y:S02]  /*7c70*/  IABS R8, R23 ;  /* 0x0000001700087213 */ /* 0x000fe40000000000 */
[----:B------:R-:W3:Y:S01]  /*7c80*/  LDL R23, [R1+0x2708] ;  /* 0x0027080001177983 */ /* 0x000ee20000100800 */
[----:B----4-:R-:W-:-:S03]  /*7c90*/  IABS R6, R24 ;  /* 0x0000001800067213 */ /* 0x010fc60000000000 */
[----:B------:R-:W4:Y:S01]  /*7ca0*/  LDL R24, [R1+0x270c] ;  /* 0x00270c0001187983 */ /* 0x000f220000100800 */
[----:B------:R-:W-:Y:S02]  /*7cb0*/  IMAD.MOV R3, RZ, RZ, -R3 ;  /* 0x000000ffff037224 */ /* 0x000fe400078e0a03 */
[----:B------:R-:W-:-:S04]  /*7cc0*/  IMAD.HI.U32 R9, R16, R8, RZ ;  /* 0x0000000810097227 */ /* 0x000fc800078e00ff */
[----:B------:R-:W-:-:S04]  /*7cd0*/  IMAD.HI.U32 R7, R16, R6, RZ ;  /* 0x0000000610077227 */ /* 0x000fc800078e00ff */
[----:B------:R-:W-:Y:S02]  /*7ce0*/  IMAD R2, R17, R3, R2 ;  /* 0x0000000311027224 */ /* 0x000fe400078e0202 */
        /* <DEDUP_REMOVED lines=14> */
[----:B------:R0:W-:Y:S03]  /*7dd0*/  STL [R1+0x98], R8 ;  /* 0x0000980801007387 */ /* 0x0001e60000100800 */
        /* <DEDUP_REMOVED lines=8> */
[----:B------:R-:W-:-:S04]  /*7e60*/  IMAD.HI.U32 R3, R16, R2, RZ ;  /* 0x0000000210037227 */ /* 0x000fc800078e00ff */
[----:B0-----:R-:W-:-:S04]  /*7e70*/  IMAD.HI.U32 R8, R16, R7, RZ ;  /* 0x0000000710087227 */ /* 0x001fc800078e00ff */
[----:B------:R-:W-:Y:S02]  /*7e80*/  IMAD.MOV R3, RZ, RZ, -R3 ;  /* 0x000000ffff037224 */ /* 0x000fe400078e0a03 */
[----:B------:R-:W-:Y:S02]  /*7e90*/  IMAD.MOV R8, RZ, RZ, -R8 ;  /* 0x000000ffff087224 */ /* 0x000fe400078e0a08 */
[C---:B------:R-:W-:Y:S02]  /*7ea0*/  IMAD R2, R17.reuse, R3, R2 ;  /* 0x0000000311027224 */ /* 0x040fe400078e0202 */
[----:B------:R-:W-:Y:S01]  /*7eb0*/  IMAD R7, R17, R8, R7 ;  /* 0x0000000811077224 */ /* 0x000fe200078e0207 */
[----:B-1----:R-:W-:Y:S02]  /*7ec0*/  IABS R6, R23 ;  /* 0x0000001700067213 */ /* 0x002fe40000000000 */
[----:B------:R-:W3:Y:S03]  /*7ed0*/  LDL R23, [R1+0x26f4] ;  /* 0x0026f40001177983 */ /* 0x000ee60000100800 */
[----:B------:R-:W-:Y:S01]  /*7ee0*/  IMAD.HI.U32 R9, R16, R6, RZ ;  /* 0x0000000610097227 */ /* 0x000fe200078e00ff */
[----:B----4-:R-:W-:-:S02]  /*7ef0*/  IABS R4, R24 ;  /* 0x0000001800047213 */ /* 0x010fc40000000000 */
[----:B------:R-:W4:Y:S01]  /*7f00*/  LDL R24, [R1+0x26f0] ;  /* 0x0026f00001187983 */ /* 0x000f220000100800 */
[----:B------:R-:W-:-:S04]  /*7f10*/  IMAD.MOV R9, RZ, RZ, -R9 ;  /* 0x000000ffff097224 */ /* 0x000fc800078e0a09 */
[----:B------:R-:W-:Y:S02]  /*7f20*/  IMAD R6, R17, R9, R6 ;  /* 0x0000000911067224 */ /* 0x000fe400078e0206 */
[----:B------:R-:W-:-:S04]  /*7f30*/  IMAD.HI.U32 R5, R16, R4, RZ ;  /* 0x0000000410057227 */ /* 0x000fc800078e00ff */
[----:B------:R-:W-:Y:S01]  /*7f40*/  IMAD.MOV R5, RZ, RZ, -R5 ;  /* 0x000000ffff057224 */ /* 0x000fe200078e0a05 */
[----:B------:R-:W-:Y:S02]  /*7f50*/  IABS R0, R25 ;  /* 0x0000001900007213 */ /* 0x000fe40000000000 */
        /* <DEDUP_REMOVED lines=16> */
[----:B------:R-:W-:-:S04]  /*8060*/  IMAD.HI.U32 R3, R16, R2, RZ ;  /* 0x0000000210037227 */ /* 0x000fc800078e00ff */
[----:B------:R-:W-:Y:S02]  /*8070*/  IMAD.MOV R3, RZ, RZ, -R3 ;  /* 0x000000ffff037224 */ /* 0x000fe400078e0a03 */
[----:B------:R-:W-:-:S04]  /*8080*/  IMAD.HI.U32 R9, R16, R8, RZ ;  /* 0x0000000810097227 */ /* 0x000fc800078e00ff */
[----:B------:R-:W-:Y:S02]  /*8090*/  IMAD R2, R17, R3, R2 ;  /* 0x0000000311027224 */ /* 0x000fe400078e0202 */
[----:B------:R-:W-:-:S04]  /*80a0*/  IMAD.HI.U32 R7, R16, R6, RZ ;  /* 0x0000000610077227 */ /* 0x000fc800078e00ff */
        /* <DEDUP_REMOVED lines=8> */
[----:B------:R-:W4:Y:S04]  /*8130*/  LDL R24, [R1+0x26d8] ;  /* 0x0026d80001187983 */ /* 0x000f280000100800 */
[----:B------:R0:W-:Y:S01]  /*8140*/  STL [R1+0x8c], R2 ;  /* 0x00008c0201007387 */ /* 0x0001e20000100800 */
[----:B------:R-:W-:Y:S02]  /*8150*/  IMAD.MOV R5, RZ, RZ, -R5 ;  /* 0x000000ffff057224 */ /* 0x000fe400078e0a05 */
[----:B0-----:R-:W-:-:S04]  /*8160*/  IMAD.HI.U32 R2, R16, R0, RZ ;  /* 0x0000000010027227 */ /* 0x001fc800078e00ff */
[----:B------:R-:W-:Y:S02]  /*8170*/  IMAD.MOV R2, RZ, RZ, -R2 ;  /* 0x000000ffff027224 */ /* 0x000fe400078e0a02 */
[C---:B------:R-:W-:Y:S01]  /*8180*/  IMAD R4, R17.reuse, R5, R4 ;  /* 0x0000000511047224 */ /* 0x040fe200078e0204 */
[----:B------:R-:W-:Y:S01]  /*8190*/  STL [R1+0x78], R8 ;  /* 0x0000780801007387 */ /* 0x000fe20000100800 */
[----:B------:R-:W-:Y:S01]  /*81a0*/  IMAD R0, R17, R2, R0 ;  /* 0x0000000211007224 */ /* 0x000fe200078e0200 */
[----:B------:R-:W-:Y:S02]  /*81b0*/  IABS R3, R25 ;  /* 0x0000001900037213 */ /* 0x000fe40000000000 */
        /* <DEDUP_REMOVED lines=22> */
[----:B-1----:R-:W-:-:S02]  /*8320*/  IABS R0, R23 ;  /* 0x0000001700007213 */ /* 0x002fc40000000000 */
[----:B------:R-:W3:Y:S04]  /*8330*/  LDL R23, [R1+0x26cc] ;  /* 0x0026cc0001177983 */ /* 0x000ee80000100800 */
[----:B------:R0:W-:Y:S02]  /*8340*/  STL [R1+0x19c], R3 ;  /* 0x00019c0301007387 */ /* 0x0001e40000100800 */
[----:B0-----:R-:W-:-:S04]  /*8350*/  IMAD.HI.U32 R3, R16, R0, RZ ;  /* 0x0000000010037227 */ /* 0x001fc800078e00ff */
[----:B------:R-:W-:Y:S01]  /*8360*/  IMAD.MOV R3, RZ, RZ, -R3 ;  /* 0x000000ffff037224 */ /* 0x000fe200078e0a03 */
[----:B------:R0:W-:Y:S01]  /*8370*/  STL [R1+0x7c], R7 ;  /* 0x00007c0701007387 */ /* 0x0001e20000100800 */
[----:B----4-:R-:W-:Y:S02]  /*8380*/  IABS R9, R24 ;  /* 0x0000001800097213 */ /* 0x010fe40000000000 */
[----:B------:R-:W-:Y:S01]  /*8390*/  IMAD R0, R17, R3, R0 ;  /* 0x0000000311007224 */ /* 0x000fe200078e0200 */
[----:B------:R2:W-:Y:S04]  /*83a0*/  STL [R1+0x194], R6 ;  /* 0x0001940601007387 */ /* 0x0005e80000100800 */
[----:B------:R-:W4:Y:S04]  /*83b0*/  LDL R24, [R1+0x26c0] ;  /* 0x0026c00001187983 */ /* 0x000f280000100800 */
[----:B------:R3:W-:Y:S04]  /*83c0*/  STL [R1+0x6c], R4 ;  /* 0x00006c0401007387 */ /* 0x0007e80000100800 */
[----:B------:R1:W-:Y:S01]  /*83d0*/  STL [R1+0x74], R0 ;  /* 0x0000740001007387 */ /* 0x0003e20000100800 */
[----:B0-----:R-:W-:-:S03]  /*83e0*/  IABS R7, R25 ;  /* 0x0000001900077213 */ /* 0x001fc60000000000 */
[----:B------:R-:W4:Y:S01]  /*83f0*/  LDL R25, [R1+0x26c4] ;  /* 0x0026c40001197983 */ /* 0x000f220000100800 */
[----:B--2---:R-:W-:-:S03]  /*8400*/  IABS R6, R26 ;  /* 0x0000001a00067213 */ /* 0x004fc60000000000 */
[----:B------:R-:W2:Y:S01]  /*8410*/  LDL R26, [R1+0x26b8] ;  /* 0x0026b800011a7983 */ /* 0x000ea20000100800 */
[----:B---3--:R-:W-:-:S03]  /*8420*/  IABS R4, R22 ;  /* 0x0000001600047213 */ /* 0x008fc60000000000 */
[----:B------:R-:W3:Y:S01]  /*8430*/  LDL R22, [R1+0x26bc] ;  /* 0x0026bc0001167983 */ /* 0x000ee20000100800 */
[----:B-1----:R-:W-:-:S03]  /*8440*/  IABS R0, R27 ;  /* 0x0000001b00007213 */ /* 0x002fc60000000000 */
[----:B------:R-:W3:Y:S01]  /*8450*/  LDL R27, [R1+0x26b0] ;  /* 0x0026b000011b7983 */ /* 0x000ee20000100800 */
[----:B------:R-:W-:-:S04]  /*8460*/  IMAD.MOV.U32 R2, RZ, RZ, R9 ;  /* 0x000000ffff027224 */ /* 0x000fc800078e0009 */
        /* <DEDUP_REMOVED lines=18> */
[----:B0-----:R-:W-:-:S03]  /*8590*/  IABS R2, R23 ;  /* 0x0000001700027213 */ /* 0x001fc60000000000 */
[----:B------:R-:W3:Y:S04]  /*85a0*/  LDL R23, [R1+0x26b4] ;  /* 0x0026b40001177983 */ /* 0x000ee80000100800 */
[----:B------:R2:W-:Y:S04]  /*85b0*/  STL [R1+0x140], R4 ;  /* 0x0001400401007387 */ /* 0x0005e80000100800 */
[----:B------:R3:W-:Y:S01]  /*85c0*/  STL [R1+0x148], R0 ;  /* 0x0001480001007387 */ /* 0x0007e20000100800 */
[----:B------:R-:W-:Y:S01]  /*85d0*/  IMAD.HI.U32 R3, R16, R2, RZ ;  /* 0x0000000210037227 */ /* 0x000fe200078e00ff */
[----:B----4-:R-:W-:-:S02]  /*85e0*/  IABS R8, R24 ;  /* 0x0000001800087213 */ /* 0x010fc40000000000 */
[----:B------:R-:W4:Y:S03]  /*85f0*/  LDL R24, [R1+0x26a8] ;  /* 0x0026a80001187983 */ /* 0x000f260000100800 */
[C---:B------:R-:W-:Y:S01]  /*8600*/  IMAD.HI.U32 R9, R16.reuse, R8, RZ ;  /* 0x0000000810097227 */ /* 0x040fe200078e00ff */
[----:B-1----:R-:W-:Y:S02]  /*8610*/  IABS R6, R25 ;  /* 0x0000001900067213 */ /* 0x002fe40000000000 */
        /* <DEDUP_REMOVED lines=22> */
[----:B------:R-:W-:Y:S02]  /*8780*/  IMAD R0, R17, R3, R0 ;  /* 0x0000000311007224 */ /* 0x000fe400078e0200 */
[----:B------:R-:W-:Y:S01]  /*8790*/  IMAD.HI.U32 R3, R16, R2, RZ ;  /* 0x0000000210037227 */ /* 0x000fe200078e00ff */
[----:B------:R0:W-:Y:S03]  /*87a0*/  STL [R1+0x10c], R4 ;  /* 0x00010c0401007387 */ /* 0x0001e60000100800 */
[----:B------:R-:W-:-:S04]  /*87b0*/  IMAD.MOV R3, RZ, RZ, -R3 ;  /* 0x000000ffff037224 */ /* 0x000fc800078e0a03 */
[----:B------:R-:W-:Y:S01]  /*87c0*/  IMAD R2, R17, R3, R2 ;  /* 0x0000000311027224 */ /* 0x000fe200078e0202 */
[----:B------:R-:W-:Y:S02]  /*87d0*/  IABS R7, R23 ;  /* 0x0000001700077213 */ /* 0x000fe40000000000 */
[----:B------:R-:W3:Y:S04]  /*87e0*/  LDL R23, [R1+0x269c] ;  /* 0x00269c0001177983 */ /* 0x000ee80000100800 */
[----:B------:R2:W-:Y:S01]  /*87f0*/  STL [R1+0x124], R0 ;  /* 0x0001240001007387 */ /* 0x0005e20000100800 */
[----:B-1----:R-:W-:-:S04]  /*8800*/  IMAD.HI.U32 R8, R16, R7, RZ ;  /* 0x0000000710087227 */ /* 0x002fc800078e00ff */
[----:B------:R-:W-:Y:S01]  /*8810*/  IMAD.MOV R8, RZ, RZ, -R8 ;  /* 0x000000ffff087224 */ /* 0x000fe200078e0a08 */
[----:B----4-:R-:W-:Y:S02]  /*8820*/  IABS R6, R24 ;  /* 0x0000001800067213 */ /* 0x010fe40000000000 */
[----:B------:R-:W4:Y:S03]  /*8830*/  LDL R24, [R1+0x2690] ;  /* 0x0026900001187983 */ /* 0x000f260000100800 */
[C---:B------:R-:W-:Y:S01]  /*8840*/  IMAD.HI.U32 R9, R16.reuse, R6, RZ ;  /* 0x0000000610097227 */ /* 0x040fe200078e00ff */
[----:B0-----:R-:W-:Y:S02]  /*8850*/  IABS R4, R25 ;  /* 0x0000001900047213 */ /* 0x001fe40000000000 */
        /* <DEDUP_REMOVED lines=14> */
[----:B------:R-:W-:Y:S01]  /*8940*/  STL [R1+0x2c], R6 ;  /* 0x00002c0601007387 */ /* 0x000fe20000100800 */
[----:B---3--:R-:W-:-:S03]  /*8950*/  IABS R2, R22 ;  /* 0x0000001600027213 */ /* 0x008fc60000000000 */
[----:B------:R0:W-:Y:S04]  /*8960*/  STL [R1+0xcc], R4 ;  /* 0x0000cc0401007387 */ /* 0x0001e80000100800 */
[----:B------:R-:W3:Y:S04]  /*8970*/  LDL R22, [R1+0x268c] ;  /* 0x00268c0001167983 */ /* 0x000ee80000100800 */
[----:B------:R1:W-:Y:S01]  /*8980*/  STL [R1+0xd4], R0 ;  /* 0x0000d40001007387 */ /* 0x0003e20000100800 */
[----:B------:R-:W-:-:S03]  /*8990*/  IABS R8, R27 ;  /* 0x0000001b00087213 */ /* 0x000fc60000000000 */
[----:B------:R-:W3:Y:S01]  /*89a0*/  LDL R27, [R1+0x2680] ;  /* 0x00268000011b7983 */ /* 0x000ee20000100800 */
[----:B0-----:R-:W-:-:S03]  /*89b0*/  IMAD.HI.U32 R4, R16, R2, RZ ;  /* 0x0000000210047227 */ /* 0x001fc600078e00ff */
[----:B------:R-:W3:Y:S01]  /*89c0*/  LDL R21, [R1+0x2684] ;  /* 0x0026840001157983 */ /* 0x000ee20000100800 */
[----:B------:R-:W-:Y:S02]  /*89d0*/  IMAD.MOV R4, RZ, RZ, -R4 ;  /* 0x000000ffff047224 */ /* 0x000fe400078e0a04 */
[----:B------:R-:W-:-:S04]  /*89e0*/  IMAD.HI.U32 R9, R16, R8, RZ ;  /* 0x0000000810097227 */ /* 0x000fc800078e00ff */
[----:B------:R-:W-:Y:S02]  /*89f0*/  IMAD R2, R17, R4, R2 ;  /* 0x0000000411027224 */ /* 0x000fe400078e0202 */
[----:B------:R-:W-:-:S04]  /*8a00*/  IMAD.MOV R9, RZ, RZ, -R9 ;  /* 0x000000ffff097224 */ /* 0x000fc800078e0a09 */
[----:B------:R-:W-:Y:S01]  /*8a10*/  IMAD R8, R17, R9, R8 ;  /* 0x0000000911087224 */ /* 0x000fe200078e0208 */
[----:B------:R-:W-:Y:S02]  /*8a20*/  IABS R5, R23 ;  /* 0x0000001700057213 */ /* 0x000fe40000000000 */
[----:B------:R-:W3:Y:S03]  /*8a30*/  LDL R23, [R1+0x2678] ;  /* 0x0026780001177983 */ /* 0x000ee60000100800 */
[----:B------:R-:W-:-:S04]  /*8a40*/  IMAD.HI.U32 R6, R16, R5, RZ ;  /* 0x0000000510067227 */ /* 0x000fc800078e00ff */
[----:B------:R-:W-:Y:S01]  /*8a50*/  IMAD.MOV R6, RZ, RZ, -R6 ;  /* 0x000000ffff067224 */ /* 0x000fe200078e0a06 */
[----:B----4-:R-:W-:Y:S02]  /*8a60*/  IABS R3, R24 ;  /* 0x0000001800037213 */ /* 0x010fe40000000000 */
[----:B------:R-:W4:Y:S03]  /*8a70*/  LDL R24, [R1+0x267c] ;  /* 0x00267c0001187983 */ /* 0x000f260000100800 */
[----:B------:R-:W-:Y:S01]  /*8a80*/  IMAD.HI.U32 R4, R16, R3, RZ ;  /* 0x0000000310047227 */ /* 0x000fe200078e00ff */
[----:B------:R0:W-:Y:S01]  /*8a90*/  STL [R1+0xc8], R2 ;  /* 0x0000c80201007387 */ /* 0x0001e20000100800 */
[----:B-1----:R-:W-:Y:S02]  /*8aa0*/  IABS R0, R25 ;  /* 0x0000001900007213 */ /* 0x002fe40000000000 */
[----:B------:R-:W-:-:S03]  /*8ab0*/  IMAD.MOV R4, RZ, RZ, -R4 ;  /* 0x000000ffff047224 */ /* 0x000fc600078e0a04 */
[----:B0-----:R-:W-:-:S04]  /*8ac0*/  IMAD.HI.U32 R2, R16, R0, RZ ;  /* 0x0000000010027227 */ /* 0x001fc800078e00ff */
[----:B------:R-:W-:Y:S02]  /*8ad0*/  IMAD.MOV R2, RZ, RZ, -R2 ;  /* 0x000000ffff027224 */ /* 0x000fe400078e0a02 */
[C---:B------:R-:W-:Y:S02]  /*8ae0*/  IMAD R5, R17.reuse, R6, R5 ;  /* 0x0000000611057224 */ /* 0x040fe400078e0205 */
[C---:B------:R-:W-:Y:S01]  /*8af0*/  IMAD R3, R17.reuse, R4, R3 ;  /* 0x0000000411037224 */ /* 0x040fe200078e0203 */
[----:B------:R-:W-:Y:S01]  /*8b00*/  STL [R1+0x28], R8 ;  /* 0x0000280801007387 */ /* 0x000fe20000100800 */
[----:B------:R-:W-:-:S03]  /*8b10*/  IMAD R0, R17, R2, R0 ;  /* 0x0000000211007224 */ /* 0x000fc600078e0200 */
[----:B------:R0:W-:Y:S04]  /*8b20*/  STL [R1+0x24], R5 ;  /* 0x0000240501007387 */ /* 0x0001e80000100800 */
[----:B------:R-:W4:Y:S01]  /*8b30*/  LDL R25, [R1+0x2670] ;  /* 0x0026700001197983 */ /* 0x000f220000100800 */
[----:B--2---:R-:W-:-:S03]  /*8b40*/  IABS R7, R26 ;  /* 0x0000001a00077213 */ /* 0x004fc60000000000 */
[----:B------:R-:W2:Y:S04]  /*8b50*/  LDL R26, [R1+0x2674] ;  /* 0x00267400011a7983 */ /* 0x000ea80000100800 */
[----:B------:R1:W-:Y:S04]  /*8b60*/  STL [R1+0x20], R3 ;  /* 0x0000200301007387 */ /* 0x0003e80000100800 */
[----:B------:R0:W-:Y:S01]  /*8b70*/  STL [R1+0x1c], R0 ;  /* 0x00001c0001007387 */ /* 0x0001e20000100800 */
[----:B---3--:R-:W-:-:S03]  /*8b80*/  IABS R2, R27 ;  /* 0x0000001b00027213 */ /* 0x008fc60000000000 */
[----:B------:R-:W3:Y:S01]  /*8b90*/  LDL R27, [R1+0x266c] ;  /* 0x00266c00011b7983 */ /* 0x000ee20000100800 */
[C---:B0-----:R-:W-:Y:S01]  /*8ba0*/  IMAD.HI.U32 R5, R16.reuse, R7, RZ ;  /* 0x0000000710057227 */ /* 0x041fe200078e00ff */
[----:B------:R-:W-:Y:S02]  /*8bb0*/  IABS R4, R22 ;  /* 0x0000001600047213 */ /* 0x000fe40000000000 */
[----:B-1----:R-:W-:Y:S01]  /*8bc0*/  IABS R3, R21 ;  /* 0x0000001500037213 */ /* 0x002fe20000000000 */
[----:B------:R-:W-:Y:S01]  /*8bd0*/  IMAD.MOV R5, RZ, RZ, -R5 ;  /* 0x000000ffff057224 */ /* 0x000fe200078e0a05 */
[----:B------:R-:W3:Y:S01]  /*8be0*/  LDL R22, [R1+0x2668] ;  /* 0x0026680001167983 */ /* 0x000ee20000100800 */
[----:B------:R-:W-:-:S04]  /*8bf0*/  IMAD.HI.U32 R6, R16, R4, RZ ;  /* 0x0000000410067227 */ /* 0x000fc800078e00ff */
[----:B------:R-:W-:-:S04]  /*8c00*/  IMAD.HI.U32 R9, R16, R2, RZ ;  /* 0x0000000210097227 */ /* 0x000fc800078e00ff */
[----:B------:R-:W-:Y:S02]  /*8c10*/  IMAD R5, R17, R5, R7 ;  /* 0x0000000511057224 */ /* 0x000fe400078e0207 */
[----:B------:R-:W-:Y:S02]  /*8c20*/  IMAD.MOV R6, RZ, RZ, -R6 ;  /* 0x000000ffff067224 */ /* 0x000fe400078e0a06 */
[----:B------:R-:W-:Y:S02]  /*8c30*/  IMAD.MOV R7, RZ, RZ, -R9 ;  /* 0x000000ffff077224 */ /* 0x000fe400078e0a09 */
[----:B------:R-:W-:-:S04]  /*8c40*/  IMAD.HI.U32 R8, R16, R3, RZ ;  /* 0x0000000310087227 */ /* 0x000fc800078e00ff */
[C---:B------:R-:W-:Y:S02]  /*8c50*/  IMAD R6, R17.reuse, R6, R4 ;  /* 0x0000000611067224 */ /* 0x040fe400078e0204 */
[----:B------:R-:W-:Y:S02]  /*8c60*/  IMAD R4, R17, R7, R2 ;  /* 0x0000000711047224 */ /* 0x000fe400078e0202 */
[----:B------:R-:W-:-:S04]  /*8c70*/  IMAD.MOV R8, RZ, RZ, -R8 ;  /* 0x000000ffff087224 */ /* 0x000fc800078e0a08 */
[----:B------:R-:W-:Y:S01]  /*8c80*/  IMAD R3, R17, R8, R3 ;  /* 0x0000000811037224 */ /* 0x000fe200078e0203 */
[----:B------:R-:W-:Y:S02]  /*8c90*/  IABS R0, R23 ;  /* 0x0000001700007213 */ /* 0x000fe40000000000 */
[----:B------:R-:W3:Y:S04]  /*8ca0*/  LDL R23, [R1+0x2660] ;  /* 0x0026600001177983 */ /* 0x000ee80000100800 */
[----:B------:R0:W-:Y:S04]  /*8cb0*/  STL [R1+0x18], R5 ;  /* 0x0000180501007387 */ /* 0x0001e80000100800 */
[----:B------:R-:W-:Y:S01]  /*8cc0*/  STL [R1+0x14], R6 ;  /* 0x0000140601007387 */ /* 0x000fe20000100800 */
[----:B0-----:R-:W-:-:S03]  /*8cd0*/  IMAD.HI.U32 R5, R16, R0, RZ ;  /* 0x0000000010057227 */ /* 0x001fc600078e00ff */
[----:B------:R0:W-:Y:S01]  /*8ce0*/  STL [R1+0x10], R4 ;  /* 0x0000100401007387 */ /* 0x0001e20000100800 */
[----:B------:R-:W-:-:S03]  /*8cf0*/  IMAD.MOV R5, RZ, RZ, -R5 ;  /* 0x000000ffff057224 */ /* 0x000fc600078e0a05 */
[----:B------:R2:W-:Y:S01]  /*8d00*/  STL [R1+0xc], R3 ;  /* 0x00000c0301007387 */ /* 0x0005e20000100800 */
[----:B----4-:R-:W-:Y:S01]  /*8d10*/  IABS R9, R24 ;  /* 0x0000001800097213 */ /* 0x010fe20000000000 */
[----:B0-----:R-:W-:-:S05]  /*8d20*/  IMAD R4, R17, R5, R0 ;  /* 0x0000000511047224 */ /* 0x001fca00078e0200 */
[----:B------:R0:W-:Y:S04]  /*8d30*/  STL [R1+0x8], R4 ;  /* 0x0000080401007387 */ /* 0x0001e80000100800 */
[----:B------:R-:W4:Y:S01]  /*8d40*/  LDL R24, [R1+0x2664] ;  /* 0x0026640001187983 */ /* 0x000f220000100800 */
[----:B------:R-:W-:-:S03]  /*8d50*/  IABS R0, R25 ;  /* 0x0000001900007213 */ /* 0x000fc60000000000 */
[----:B------:R-:W4:Y:S01]  /*8d60*/  LDL R25, [R1+0x2658] ;  /* 0x0026580001197983 */ /* 0x000f220000100800 */
[----:B--2---:R-:W-:-:S03]  /*8d70*/  IABS R3, R26 ;  /* 0x0000001a00037213 */ /* 0x004fc60000000000 */
[----:B------:R-:W2:Y:S01]  /*8d80*/  LDL R26, [R1+0x265c] ;  /* 0x00265c00011a7983 */ /* 0x000ea20000100800 */
[----:B---3--:R-:W-:-:S03]  /*8d90*/  IABS R6, R27 ;  /* 0x0000001b00067213 */ /* 0x008fc60000000000 */
[----:B------:R-:W3:Y:S01]  /*8da0*/  LDL R27, [R1+0x2650] ;  /* 0x00265000011b7983 */ /* 0x000ee20000100800 */
[----:B------:R-:W-:-:S04]  /*8db0*/  IMAD.MOV.U32 R2, RZ, RZ, R9 ;  /* 0x000000ffff027224 */ /* 0x000fc800078e0009 */
[----:B0-----:R-:W-:-:S04]  /*8dc0*/  IMAD.HI.U32 R4, R16, R2, RZ ;  /* 0x0000000210047227 */ /* 0x001fc800078e00ff */
[----:B------:R-:W-:Y:S02]  /*8dd0*/  IMAD.MOV R4, RZ, RZ, -R4 ;  /* 0x000000ffff047224 */ /* 0x000fe400078e0a04 */
[----:B------:R-:W-:-:S04]  /*8de0*/  IMAD.HI.U32 R8, R16, R0, RZ ;  /* 0x0000000010087227 */ /* 0x000fc800078e00ff */
[----:B------:R-:W-:Y:S02]  /*8df0*/  IMAD R2, R17, R4, R2 ;  /* 0x0000000411027224 */ /* 0x000fe400078e0202 */
[C---:B------:R-:W-:Y:S01]  /*8e00*/  IMAD.HI.U32 R9, R16.reuse, R3, RZ ;  /* 0x0000000310097227 */ /* 0x040fe200078e00ff */
[----:B------:R-:W-:Y:S02]  /*8e10*/  IABS R5, R22 ;  /* 0x0000001600057213 */ /* 0x000fe40000000000 */
[----:B------:R0:W-:Y:S01]  /*8e20*/  STL [R1+0x4], R2 ;  /* 0x0000040201007387 */ /* 0x0001e20000100800 */
[----:B------:R-:W-:-:S04]  /*8e30*/  IMAD.HI.U32 R4, R16, R6, RZ ;  /* 0x0000000610047227 */ /* 0x000fc800078e00ff */
[----:B------:R-:W-:-:S04]  /*8e40*/  IMAD.HI.U32 R7, R16, R5, RZ ;  /* 0x0000000510077227 */ /* 0x000fc800078e00ff */
[----:B0-----:R-:W-:Y:S02]  /*8e50*/  IMAD.MOV R2, RZ, RZ, -R8 ;  /* 0x000000ffff027224 */ /* 0x001fe400078e0a08 */
[----:B------:R-:W-:Y:S02]  /*8e60*/  IMAD.MOV R8, RZ, RZ, -R9 ;  /* 0x000000ffff087224 */ /* 0x000fe400078e0a09 */
[C---:B------:R-:W-:Y:S02]  /*8e70*/  IMAD R2, R17.reuse, R2, R0 ;  /* 0x0000000211027224 */ /* 0x040fe400078e0200 */
[----:B------:R-:W-:Y:S02]  /*8e80*/  IMAD R0, R17, R8, R3 ;  /* 0x0000000811007224 */ /* 0x000fe400078e0203 */
[----:B------:R-:W-:Y:S02]  /*8e90*/  IMAD.MOV R10, RZ, RZ, -R7 ;  /* 0x000000ffff0a7224 */ /* 0x000fe400078e0a07 */
[----:B------:R-:W-:Y:S01]  /*8ea0*/  IMAD.MOV R7, RZ, RZ, -R4 ;  /* 0x000000ffff077224 */ /* 0x000fe200078e0a04 */
[----:B------:R-:W-:-:S02]  /*8eb0*/  IABS R9, R23 ;  /* 0x0000001700097213 */ /* 0x000fc40000000000 */
[----:B------:R-:W3:Y:S01]  /*8ec0*/  LDL R23, [R1+0x2654] ;  /* 0x0026540001177983 */ /* 0x000ee20000100800 */
[----:B------:R-:W-:-:S03]  /*8ed0*/  IMAD R3, R17, R7, R6 ;  /* 0x0000000711037224 */ /* 0x000fc600078e0206 */
[----:B------:R-:W-:Y:S04]  /*8ee0*/  STL [R1+0x2cf8], R0 ;  /* 0x002cf80001007387 */ /* 0x000fe80000100800 */
[----:B------:R0:W-:Y:S02]  /*8ef0*/  STL [R1], R2 ;  /* 0x0000000201007387 */ /* 0x0001e40000100800 */
[----:B0-----:R-:W-:-:S05]  /*8f00*/  IMAD R2, R17, R10, R5 ;  /* 0x0000000a11027224 */ /* 0x001fca00078e0205 */
[----:B------:R-:W-:Y:S04]  /*8f10*/  STL [R1+0x2cf4], R2 ;  /* 0x002cf40201007387 */ /* 0x000fe80000100800 */
[----:B------:R-:W-:Y:S01]  /*8f20*/  STL [R1+0x2cf0], R3 ;  /* 0x002cf00301007387 */ /* 0x000fe20000100800 */
[----:B----4-:R-:W-:-:S03]  /*8f30*/  IABS R5, R24 ;  /* 0x0000001800057213 */ /* 0x010fc60000000000 */
        /* <DEDUP_REMOVED lines=14> */
[----:B------:R-:W-:Y:S01]  /*9020*/  IMAD.HI.U32 R10, R16, R8, RZ ;  /* 0x00000008100a7227 */ /* 0x000fe200078e00ff */
[----:B------:R-:W-:Y:S03]  /*9030*/  STL [R1+0x2cec], R4 ;  /* 0x002cec0401007387 */ /* 0x000fe60000100800 */
[----:B------:R-:W-:Y:S02]  /*9040*/  IMAD.MOV R9, RZ, RZ, -R12 ;  /* 0x000000ffff097224 */ /* 0x000fe400078e0a0c */
[----:B------:R-:W-:Y:S02]  /*9050*/  IMAD.MOV R12, RZ, RZ, -R13 ;  /* 0x000000ffff0c7224 */ /* 0x000fe400078e0a0d */
[----:B------:R-:W-:Y:S02]  /*9060*/  IMAD.MOV R11, RZ, RZ, -R11 ;  /* 0x000000ffff0b7224 */ /* 0x000fe400078e0a0b */
[----:B------:R-:W-:-:S02]  /*9070*/  IMAD.MOV R10, RZ, RZ, -R10 ;  /* 0x000000ffff0a7224 */ /* 0x000fc400078e0a0a */
[C---:B------:R-:W-:Y:S02]  /*9080*/  IMAD R5, R17.reuse, R9, R5 ;  /* 0x0000000911057224 */ /* 0x040fe400078e0205 */
[C---:B------:R-:W-:Y:S02]  /*9090*/  IMAD R6, R17.reuse, R12, R6 ;  /* 0x0000000c11067224 */ /* 0x040fe400078e0206 */
[C---:B------:R-:W-:Y:S01]  /*90a0*/  IMAD R7, R17.reuse, R11, R7 ;  /* 0x0000000b11077224 */ /* 0x040fe200078e0207 */
[----:B------:R-:W-:Y:S02]  /*90b0*/  IABS R13, R23 ;  /* 0x00000017000d7213 */ /* 0x000fe40000000000 */
[----:B------:R-:W3:Y:S01]  /*90c0*/  LDL R23, [R1+0x2638] ;  /* 0x0026380001177983 */ /* 0x000ee20000100800 */
[----:B------:R-:W-:-:S03]  /*90d0*/  IMAD R8, R17, R10, R8 ;  /* 0x0000000a11087224 */ /* 0x000fc600078e0208 */
[----:B------:R-:W-:Y:S04]  /*90e0*/  STL [R1+0x2ce8], R5 ;  /* 0x002ce80501007387 */ /* 0x000fe80000100800 */
[----:B------:R-:W-:Y:S01]  /*90f0*/  STL [R1+0x2ce4], R6 ;  /* 0x002ce40601007387 */ /* 0x000fe20000100800 */
[----:B------:R-:W-:-:S03]  /*9100*/  IMAD.MOV.U32 R9, RZ, RZ, R13 ;  /* 0x000000ffff097224 */ /* 0x000fc600078e000d */
        /* <DEDUP_REMOVED lines=10> */
[----:B------:R-:W-:-:S04]  /*91b0*/  IMAD.HI.U32 R18, R16, R9, RZ ;  /* 0x0000000910127227 */ /* 0x000fc800078e00ff */
[----:B------:R-:W-:Y:S02]  /*91c0*/  IMAD.MOV R18, RZ, RZ, -R18 ;  /* 0x000000ffff127224 */ /* 0x000fe400078e0a12 */
[----:B------:R-:W-:-:S04]  /*91d0*/  IMAD.HI.U32 R21, R16, R10, RZ ;  /* 0x0000000a10157227 */ /* 0x000fc800078e00ff */
[----:B------:R-:W-:-:S04]  /*91e0*/  IMAD.HI.U32 R22, R16, R11, RZ ;  /* 0x0000000b10167227 */ /* 0x000fc800078e00ff */
[----:B------:R-:W-:Y:S02]  /*91f0*/  IMAD R9, R17, R18, R9 ;  /* 0x0000001211097224 */ /* 0x000fe400078e0209 */
[----:B------:R-:W-:Y:S02]  /*9200*/  IMAD.MOV R18, RZ, RZ, -R21 ;  /* 0x000000ffff127224 */ /* 0x000fe400078e0a15 */
        /* <DEDUP_REMOVED lines=8> */
[----:B------:R-:W-:-:S05]  /*9290*/  IABS R22, R23 ;  /* 0x0000001700167213 */ /* 0x000fca0000000000 */
[----:B------:R-:W-:-:S04]  /*92a0*/  IMAD.MOV.U32 R18, RZ, RZ, R22 ;  /* 0x000000ffff127224 */ /* 0x000fc800078e0016 */
[----:B------:R-:W-:Y:S01]  /*92b0*/  IMAD.HI.U32 R21, R16, R18, RZ ;  /* 0x0000001210157227 */ /* 0x000fe200078e00ff */
[----:B------:R-:W-:Y:S03]  /*92c0*/  STL [R1+0x2cfc], R9 ;  /* 0x002cfc0901007387 */ /* 0x000fe60000100800 */
[C---:B------:R-:W-:Y:S02]  /*92d0*/  IMAD R12, R17.reuse, R20, R12 ;  /* 0x00000014110c7224 */ /* 0x040fe400078e020c */
[----:B------:R-:W-:Y:S01]  /*92e0*/  IMAD.MOV R22, RZ, RZ, -R21 ;  /* 0x000000ffff167224 */ /* 0x000fe200078e0a15 */
[----:B------:R-:W-:Y:S03]  /*92f0*/  STL [R1+0x2cd8], R10 ;  /* 0x002cd80a01007387 */ /* 0x000fe60000100800 */
[----:B------:R-:W-:Y:S01]  /*9300*/  IMAD R18, R17, R22, R18 ;  /* 0x0000001611127224 */ /* 0x000fe200078e0212 */
[----:B------:R-:W-:Y:S04]  /*9310*/  STL [R1+0x2d00], R11 ;  /* 0x002d000b01007387 */ /* 0x000fe80000100800 */
[----:B------:R-:W-:Y:S01]  /*9320*/  STL [R1+0x2cd4], R12 ;  /* 0x002cd40c01007387 */ /* 0x000fe20000100800 */
[----:B----4-:R-:W-:-:S03]  /*9330*/  IABS R19, R24 ;  /* 0x0000001800137213 */ /* 0x010fc60000000000 */
[----:B------:R0:W-:Y:S04]  /*9340*/  STL [R1+0x2d04], R13 ;  /* 0x002d040d01007387 */ /* 0x0001e80000100800 */
[----:B0-----:R-:W4:Y:S04]  /*9350*/  LDL.LU R13, [R1+0x60] ;  /* 0x00006000010d7983 */ /* 0x001f280000300800 */
[----:B------:R-:W4:Y:S04]  /*9360*/  LDL R0, [R1+0x2628] ;  /* 0x0026280001007983 */ /* 0x000f280000100800 */
[----:B------:R-:W4:Y:S01]  /*9370*/  LDL.LU R12, [R1+0x5c] ;  /* 0x00005c00010c7983 */ /* 0x000f220000300800 */
[----:B------:R-:W-:Y:S01]  /*9380*/  IABS R20, R25 ;  /* 0x0000001900147213 */ /* 0x000fe20000000000 */
[----:B------:R-:W-:-:S02]  /*9390*/  IMAD.HI.U32 R25, R16, R19, RZ ;  /* 0x0000001310197227 */ /* 0x000fc400078e00ff */
[----:B------:R-:W4:Y:S04]  /*93a0*/  LDL.LU R4, [R1+0x58] ;  /* 0x0000580001047983 */ /* 0x000f280000300800 */
[----:B------:R-:W4:Y:S04]  /*93b0*/  LDL.LU R11, [R1+0x48] ;  /* 0x00004800010b7983 */ /* 0x000f280000300800 */
[----:B------:R-:W4:Y:S04]  /*93c0*/  LDL.LU R10, [R1+0x44] ;  /* 0x00004400010a7983 */ /* 0x000f280000300800 */
[----:B------:R-:W4:Y:S04]  /*93d0*/  LDL.LU R9, [R1+0x40] ;  /* 0x0000400001097983 */ /* 0x000f280000300800 */
[----:B------:R-:W4:Y:S04]  /*93e0*/  LDL.LU R2, [R1+0x3c] ;  /* 0x00003c0001027983 */ /* 0x000f280000300800 */
[----:B------:R-:W-:Y:S01]  /*93f0*/  STL [R1+0x2d08], R18 ;  /* 0x002d081201007387 */ /* 0x000fe20000100800 */
[----:B--2---:R-:W-:-:S05]  /*9400*/  IABS R24, R26 ;  /* 0x0000001a00187213 */ /* 0x004fca0000000000 */
[----:B------:R-:W-:Y:S02]  /*9410*/  IMAD.MOV.U32 R21, RZ, RZ, R24 ;  /* 0x000000ffff157224 */ /* 0x000fe400078e0018 */
[----:B------:R-:W-:Y:S01]  /*9420*/  IMAD.HI.U32 R24, R16, R20, RZ ;  /* 0x0000001410187227 */ /* 0x000fe200078e00ff */
[----:B---3--:R-:W-:-:S05]  /*9430*/  IABS R23, R27 ;  /* 0x0000001b00177213 */ /* 0x008fca0000000000 */
[----:B------:R-:W-:Y:S02]  /*9440*/  IMAD.MOV.U32 R22, RZ, RZ, R23 ;  /* 0x000000ffff167224 */ /* 0x000fe400078e0017 */
[----:B------:R-:W-:Y:S02]  /*9450*/  IMAD.MOV R23, RZ, RZ, -R25 ;  /* 0x000000ffff177224 */ /* 0x000fe400078e0a19 */
[----:B------:R-:W-:Y:S02]  /*9460*/  IMAD.MOV R25, RZ, RZ, -R24 ;  /* 0x000000ffff197224 */ /* 0x000fe400078e0a18 */
[----:B------:R-:W-:-:S04]  /*9470*/  IMAD.HI.U32 R27, R16, R21, RZ ;  /* 0x00000015101b7227 */ /* 0x000fc800078e00ff */
[C---:B------:R-:W-:Y:S02]  /*9480*/  IMAD R19, R17.reuse, R23, R19 ;  /* 0x0000001711137224 */ /* 0x040fe400078e0213 */
[----:B------:R-:W-:Y:S02]  /*9490*/  IMAD R20, R17, R25, R20 ;  /* 0x0000001911147224 */ /* 0x000fe400078e0214 */
[----:B------:R-:W-:Y:S01]  /*94a0*/  IMAD.MOV R23, RZ, RZ, -R27 ;  /* 0x000000ffff177224 */ /* 0x000fe200078e0a1b */
[----:B------:R-:W-:Y:S04]  /*94b0*/  STL [R1+0x2d0c], R19 ;  /* 0x002d0c1301007387 */ /* 0x000fe80000100800 */
[----:B------:R-:W2:Y:S04]  /*94c0*/  LDL.LU R27, [R1+0x4c] ;  /* 0x00004c00011b7983 */ /* 0x000ea80000300800 */
[----:B------:R-:W3:Y:S04]  /*94d0*/  LDL.LU R25, [R1+0x50] ;  /* 0x0000500001197983 */ /* 0x000ee80000300800 */
[----:B------:R0:W-:Y:S04]  /*94e0*/  STL [R1+0x2d10], R20 ;  /* 0x002d101401007387 */ /* 0x0001e80000100800 */
[----:B0-----:R-:W2:Y:S01]  /*94f0*/  LDL.LU R20, [R1+0x54] ;  /* 0x0000540001147983 */ /* 0x001ea20000300800 */
[----:B------:R-:W-:-:S02]  /*9500*/  ISETP.GT.U32.AND P0, PT, R28, R15, PT ;  /* 0x0000000f1c00720c */ /* 0x000fc40003f04070 */
[----:B------:R-:W-:Y:S01]  /*9510*/  ISETP.GT.U32.AND P1, PT, R28, R14, PT ;  /* 0x0000000e1c00720c */ /* 0x000fe20003f24070 */
[----:B------:R-:W-:-:S10]  /*9520*/  IMAD.HI.U32 R26, R16, R22, RZ ;  /* 0x00000016101a7227 */ /* 0x000fd400078e00ff */
[--C-:B------:R-:W-:Y:S02]  /*9530*/  @!P0 IMAD.IADD R15, R15, 0x1, -R28.reuse ;  /* 0x000000010f0f8824 */ /* 0x100fe400078e0a1c */
[----:B------:R-:W-:-:S03]  /*9540*/  @!P1 IMAD.IADD R14, R14, 0x1, -R28 ;  /* 0x000000010e0e9824 */ /* 0x000fc600078e0a1c */
[C---:B------:R-:W-:Y:S02]  /*9550*/  ISETP.GT.U32.AND P2, PT, R28.reuse, R15, PT ;  /* 0x0000000f1c00720c */ /* 0x040fe40003f44070 */
[----:B------:R-:W-:Y:S01]  /*9560*/  ISETP.GT.U32.AND P3, PT, R28, R14, PT ;  /* 0x0000000e1c00720c */ /* 0x000fe20003f64070 */
[----:B------:R-:W-:Y:S02]  /*9570*/  IMAD.MOV R24, RZ, RZ, -R26 ;  /* 0x000000ffff187224 */ /* 0x000fe400078e0a1a */
[C---:B------:R-:W-:Y:S02]  /*9580*/  IMAD R21, R17.reuse, R23, R21 ;  /* 0x0000001711157224 */ /* 0x040fe400078e0215 */
[----:B------:R-:W-:-:S03]  /*9590*/  IMAD R22, R17, R24, R22 ;  /* 0x0000001811167224 */ /* 0x000fc600078e0216 */
[----:B------:R0:W-:Y:S03]  /*95a0*/  STL [R1+0x2d14], R21 ;  /* 0x002d141501007387 */ /* 0x0001e60000100800 */
[--C-:B------:R-:W-:Y:S02]  /*95b0*/  @!P2 IMAD.IADD R15, R15, 0x1, -R28.reuse ;  /* 0x000000010f0fa824 */ /* 0x100fe400078e0a1c */
[----:B------:R-:W-:Y:S01]  /*95c0*/  @!P3 IMAD.IADD R14, R14, 0x1, -R28 ;  /* 0x000000010e0eb824 */ /* 0x000fe200078e0a1c */
[----:B------:R-:W-:Y:S01]  /*95d0*/  STL [R1+0x2d18], R22 ;  /* 0x002d181601007387 */ /* 0x000fe20000100800 */
[----:B----4-:R-:W-:-:S03]  /*95e0*/  ISETP.GT.U32.AND P6, PT, R17, R13, PT ;  /* 0x0000000d1100720c */ /* 0x010fc60003fc4070 */
[----:B------:R-:W-:Y:S01]  /*95f0*/  STL [R1+0x2d1c], R15 ;  /* 0x002d1c0f01007387 */ /* 0x000fe20000100800 */
[----:B------:R-:W-:-:S03]  /*9600*/  ISETP.GT.U32.AND P4, PT, R17, R12, PT ;  /* 0x0000000c1100720c */ /* 0x000fc60003f84070 */
[----:B------:R-:W-:Y:S06]  /*9610*/  STL [R1+0x2d20], R14 ;  /* 0x002d200e01007387 */ /* 0x000fec0000100800 */
[--C-:B------:R-:W-:Y:S01]  /*9620*/  @!P6 IMAD.IADD R13, R13, 0x1, -R17.reuse ;  /* 0x000000010d0de824 */ /* 0x100fe200078e0a11 */
[----:B------:R-:W4:Y:S01]  /*9630*/  LDL.LU R3, [R1+0x38] ;  /* 0x0000380001037983 */ /* 0x000f220000300800 */
[----:B------:R-:W-:Y:S02]  /*9640*/  IABS R23, R0 ;  /* 0x0000000000177213 */ /* 0x000fe40000000000 */
[----:B------:R-:W-:Y:S01]  /*9650*/  ISETP.GT.U32.AND P5, PT, R17, R4, PT ;  /* 0x000000041100720c */ /* 0x000fe20003fa4070 */
[----:B------:R-:W4:Y:S01]  /*9660*/  LDL.LU R0, [R1+0x34] ;  /* 0x0000340001007983 */ /* 0x000f220000300800 */
[----:B------:R-:W-:-:S03]  /*9670*/  @!P4 IMAD.IADD R12, R12, 0x1, -R17 ;  /* 0x000000010c0cc824 */ /* 0x000fc600078e0a11 */
[----:B------:R-:W4:Y:S04]  /*9680*/  LDL.LU R8, [R1+0x30] ;  /* 0x0000300001087983 */ /* 0x000f280000300800 */
[----:B------:R-:W4:Y:S04]  /*9690*/  LDL.LU R7, [R1+0x398] ;  /* 0x0003980001077983 */ /* 0x000f280000300800 */
[----:B------:R-:W4:Y:S04]  /*96a0*/  LDL.LU R6, [R1+0x39c] ;  /* 0x00039c0001067983 */ /* 0x000f280000300800 */
[----:B------:R-:W4:Y:S04]  /*96b0*/  LDL.LU R5, [R1+0x380] ;  /* 0x0003800001057983 */ /* 0x000f280000300800 */
[----:B0-----:R-:W4:Y:S01]  /*96c0*/  LDL.LU R21, [R1+0x388] ;  /* 0x0003880001157983 */ /* 0x001f220000300800 */
[----:B------:R-:W-:-:S03]  /*96d0*/  @!P5 IMAD.IADD R4, R4, 0x1, -R17 ;  /* 0x000000010404d824 */ /* 0x000fc600078e0a11 */
[----:B------:R-:W4:Y:S04]  /*96e0*/  LDL.LU R26, [R1+0x390] ;  /* 0x00039000011a7983 */ /* 0x000f280000300800 */
[----:B------:R-:W4:Y:S01]  /*96f0*/  LDL.LU R19, [R1+0x394] ;  /* 0x0003940001137983 */ /* 0x000f220000300800 */
[C---:B---3--:R-:W-:Y:S02]  /*9700*/  ISETP.GT.U32.AND P1, PT, R17.reuse, R25, PT ;  /* 0x000000191100720c */ /* 0x048fe40003f24070 */
[C---:B--2---:R-:W-:Y:S02]  /*9710*/  ISETP.GT.U32.AND P0, PT, R17.reuse, R20, PT ;  /* 0x000000141100720c */ /* 0x044fe40003f04070 */
[----:B------:R-:W-:-:S09]  /*9720*/  ISETP.GT.U32.AND P2, PT, R17, R27, PT ;  /* 0x0000001b1100720c */ /* 0x000fd20003f44070 */
[--C-:B------:R-:W-:Y:S02]  /*9730*/  @!P1 IMAD.IADD R25, R25, 0x1, -R17.reuse ;  /* 0x0000000119199824 */ /* 0x100fe400078e0a11 */
[--C-:B------:R-:W-:Y:S01]  /*9740*/  @!P0 IMAD.IADD R20, R20, 0x1, -R17.reuse ;  /* 0x0000000114148824 */ /* 0x100fe200078e0a11 */
[C---:B------:R-:W-:Y:S02]  /*9750*/  ISETP.GT.U32.AND P0, PT, R17.reuse, R13, PT ;  /* 0x0000000d1100720c */ /* 0x040fe40003f04070 */
[----:B------:R-:W-:Y:S01]  /*9760*/  ISETP.GT.U32.AND P1, PT, R17, R12, PT ;  /* 0x0000000c1100720c */ /* 0x000fe20003f24070 */
[----:B------:R-:W-:Y:S01]  /*9770*/  @!P2 IMAD.IADD R27, R27, 0x1, -R17 ;  /* 0x000000011b1ba824 */ /* 0x000fe200078e0a11 */
[----:B------:R-:W-:-:S09]  /*9780*/  ISETP.GT.U32.AND P2, PT, R17, R4, PT ;  /* 0x000000041100720c */ /* 0x000fd20003f44070 */
[----:B------:R-:W-:-:S05]  /*9790*/  @!P0 IMAD.IADD R13, R13, 0x1, -R17 ;  /* 0x000000010d0d8824 */ /* 0x000fca00078e0a11 */
[----:B------:R-:W-:Y:S01]  /*97a0*/  STL [R1+0x60], R13 ;  /* 0x0000600d01007387 */ /* 0x000fe20000100800 */
[----:B------:R-:W-:-:S03]  /*97b0*/  @!P1 IMAD.IADD R12, R12, 0x1, -R17 ;  /* 0x000000010c0c9824 */ /* 0x000fc600078e0a11 */
[----:B------:R-:W2:Y:S04]  /*97c0*/  LDL.LU R18, [R1+0x38c] ;  /* 0x00038c0001127983 */ /* 0x000ea80000300800 */
[----:B------:R0:W-:Y:S01]  /*97d0*/  STL [R1+0x5c], R12 ;  /* 0x00005c0c01007387 */ /* 0x0001e20000100800 */
[----:B------:R-:W-:-:S03]  /*97e0*/  @!P2 IMAD.IADD R4, R4, 0x1, -R17 ;  /* 0x000000010404a824 */ /* 0x000fc600078e0a11 */
[----:B0-----:R-:W3:Y:S04]  /*97f0*/  LDL.LU R12, [R1+0x384] ;  /* 0x00038400010c7983 */ /* 0x001ee80000300800 */
[----:B------:R-:W3:Y:S04]  /*9800*/  LDL.LU R13, [R1+0x370] ;  /* 0x00037000010d7983 */ /* 0x000ee80000300800 */
[----:B------:R0:W-:Y:S04]  /*9810*/  STL [R1+0x58], R4 ;  /* 0x0000580401007387 */ /* 0x0001e80000100800 */
[----:B0-----:R-:W3:Y:S01]  /*9820*/  LDL.LU R4, [R1+0x378] ;  /* 0x0003780001047983 */ /* 0x001ee20000300800 */
[----:B------:R-:W-:-:S02]  /*9830*/  ISETP.GT.U32.AND P3, PT, R17, R11, PT ;  /* 0x0000000b1100720c */ /* 0x000fc40003f64070 */
[C---:B------:R-:W-:Y:S02]  /*9840*/  ISETP.GT.U32.AND P4, PT, R17.reuse, R9, PT ;  /* 0x000000091100720c */ /* 0x040fe40003f84070 */
[C---:B------:R-:W-:Y:S02]  /*9850*/  ISETP.GT.U32.AND P5, PT, R17.reuse, R2, PT ;  /* 0x000000021100720c */ /* 0x040fe40003fa4070 */
[----:B------:R-:W-:-:S07]  /*9860*/  ISETP.GT.U32.AND P6, PT, R17, R10, PT ;  /* 0x0000000a1100720c */ /* 0x000fce0003fc4070 */
[--C-:B------:R-:W-:Y:S01]  /*9870*/  @!P3 IMAD.IADD R11, R11, 0x1, -R17.reuse ;  /* 0x000000010b0bb824 */ /* 0x100fe200078e0a11 */
[----:B------:R-:W-:Y:S01]  /*9880*/  ISETP.GT.U32.AND P3, PT, R17, R20, PT ;  /* 0x000000141100720c */ /* 0x000fe20003f64070 */
[--C-:B------:R-:W-:Y:S01]  /*9890*/  @!P4 IMAD.IADD R9, R9, 0x1, -R17.reuse ;  /* 0x000000010909c824 */ /* 0x100fe200078e0a11 */
[C---:B------:R-:W-:Y:S01]  /*98a0*/  ISETP.GT.U32.AND P4, PT, R17.reuse, R25, PT ;  /* 0x000000191100720c */ /* 0x040fe20003f84070 */
[--C-:B------:R-:W-:Y:S01]  /*98b0*/  @!P5 IMAD.IADD R2, R2, 0x1, -R17.reuse ;  /* 0x000000010202d824 */ /* 0x100fe200078e0a11 */
[----:B------:R-:W-:Y:S01]  /*98c0*/  ISETP.GT.U32.AND P5, PT, R17, R27, PT ;  /* 0x0000001b1100720c */ /* 0x000fe20003fa4070 */
[----:B------:R-:W-:-:S03]  /*98d0*/  @!P6 IMAD.IADD R10, R10, 0x1, -R17 ;  /* 0x000000010a0ae824 */ /* 0x000fc600078e0a11 */
[C---:B------:R-:W-:Y:S02]  /*98e0*/  ISETP.GT.U32.AND P6, PT, R17.reuse, R2, PT ;  /* 0x000000021100720c */ /* 0x040fe40003fc4070 */
[----:B------:R-:W-:-:S03]  /*98f0*/  ISETP.GT.U32.AND P0, PT, R17, R11, PT ;  /* 0x0000000b1100720c */ /* 0x000fc60003f04070 */
[--C-:B------:R-:W-:Y:S01]  /*9900*/  @!P3 IMAD.IADD R20, R20, 0x1, -R17.reuse ;  /* 0x000000011414b824 */ /* 0x100fe200078e0a11 */
[----:B----4-:R-:W-:Y:S01]  /*9910*/  ISETP.GT.U32.AND P3, PT, R17, R3, PT ;  /* 0x000000031100720c */ /* 0x010fe20003f64070 */
[--C-:B------:R-:W-:Y:S01]  /*9920*/  @!P4 IMAD.IADD R25, R25, 0x1, -R17.reuse ;  /* 0x000000011919c824 */ /* 0x100fe200078e0a11 */
[----:B------:R-:W-:Y:S01]  /*9930*/  ISETP.GT.U32.AND P4, PT, R17, R0, PT ;  /* 0x000000001100720c */ /* 0x000fe20003f84070 */
[--C-:B------:R-:W-:Y:S01]  /*9940*/  @!P5 IMAD.IADD R27, R27, 0x1, -R17.reuse ;  /* 0x000000011b1bd824 */ /* 0x100fe200078e0a11 */
[C---:B------:R-:W-:Y:S02]  /*9950*/  ISETP.GT.U32.AND P5, PT, R17.reuse, R8, PT ;  /* 0x000000081100720c */ /* 0x040fe40003fa4070 */
[C---:B------:R-:W-:Y:S01]  /*9960*/  ISETP.GT.U32.AND P1, PT, R17.reuse, R10, PT ;  /* 0x0000000a1100720c */ /* 0x040fe20003f24070 */
[--C-:B------:R-:W-:Y:S01]  /*9970*/  @!P6 IMAD.IADD R2, R2, 0x1, -R17.reuse ;  /* 0x000000010202e824 */ /* 0x100fe200078e0a11 */
[C---:B------:R-:W-:Y:S02]  /*9980*/  ISETP.GT.U32.AND P6, PT, R17.reuse, R21, PT ;  /* 0x000000151100720c */ /* 0x040fe40003fc4070 */
[----:B------:R-:W-:Y:S01]  /*9990*/  ISETP.GT.U32.AND P2, PT, R17, R9, PT ;  /* 0x000000091100720c */ /* 0x000fe20003f44070 */
[----:B------:R-:W-:-:S02]  /*99a0*/  @!P0 IMAD.IADD R11, R11, 0x1, -R17 ;  /* 0x000000010b0b8824 */ /* 0x000fc400078e0a11 */
[--C-:B------:R-:W-:Y:S01]  /*99b0*/  @!P3 IMAD.IADD R3, R3, 0x1, -R17.reuse ;  /* 0x000000010303b824 */ /* 0x100fe200078e0a11 */
[C---:B------:R-:W-:Y:S01]  /*99c0*/  ISETP.GT.U32.AND P3, PT, R17.reuse, R26, PT ;  /* 0x0000001a1100720c */ /* 0x040fe20003f64070 */
[--C-:B------:R-:W-:Y:S01]  /*99d0*/  @!P4 IMAD.IADD R0, R0, 0x1, -R17.reuse ;  /* 0x000000010000c824 */ /* 0x100fe200078e0a11 */
[C---:B------:R-:W-:Y:S02]  /*99e0*/  ISETP.GT.U32.AND P0, PT, R17.reuse, R7, PT ;  /* 0x000000071100720c */ /* 0x040fe40003f04070 */
[C---:B------:R-:W-:Y:S01]  /*99f0*/  ISETP.GT.U32.AND P4, PT, R17.reuse, R19, PT ;  /* 0x000000131100720c */ /* 0x040fe20003f84070 */
[--C-:B------:R-:W-:Y:S02]  /*9a00*/  @!P5 IMAD.IADD R8, R8, 0x1, -R17.reuse ;  /* 0x000000010808d824 */ /* 0x100fe400078e0a11 */
[--C-:B------:R-:W-:Y:S01]  /*9a10*/  @!P1 IMAD.IADD R10, R10, 0x1, -R17.reuse ;  /* 0x000000010a0a9824 */ /* 0x100fe200078e0a11 */
[----:B------:R-:W-:Y:S01]  /*9a20*/  ISETP.GT.U32.AND P1, PT, R17, R6, PT ;  /* 0x000000061100720c */ /* 0x000fe20003f24070 */
[--C-:B------:R-:W-:Y:S01]  /*9a30*/  @!P6 IMAD.IADD R21, R21, 0x1, -R17.reuse ;  /* 0x000000011515e824 */ /* 0x100fe200078e0a11 */
[----:B------:R-:W-:Y:S01]  /*9a40*/  ISETP.GT.U32.AND P6, PT, R17, R3, PT ;  /* 0x000000031100720c */ /* 0x000fe20003fc4070 */
[--C-:B------:R-:W-:Y:S01]  /*9a50*/  @!P2 IMAD.IADD R9, R9, 0x1, -R17.reuse ;  /* 0x000000010909a824 */ /* 0x100fe200078e0a11 */
[C---:B------:R-:W-:Y:S01]  /*9a60*/  ISETP.GT.U32.AND P2, PT, R17.reuse, R5, PT ;  /* 0x000000051100720c */ /* 0x040fe20003f44070 */
[--C-:B------:R-:W-:Y:S01]  /*9a70*/  @!P3 IMAD.IADD R26, R26, 0x1, -R17.reuse ;  /* 0x000000011a1ab824 */ /* 0x100fe200078e0a11 */
[----:B------:R-:W-:Y:S01]  /*9a80*/  ISETP.GT.U32.AND P3, PT, R17, R0, PT ;  /* 0x000000001100720c */ /* 0x000fe20003f64070 */
[----:B------:R-:W-:Y:S01]  /*9a90*/  STL [R1+0x54], R20 ;  /* 0x0000541401007387 */ /* 0x000fe20000100800 */
[----:B------:R-:W-:-:S02]  /*9aa0*/  @!P0 IMAD.IADD R7, R7, 0x1, -R17 ;  /* 0x0000000107078824 */ /* 0x000fc400078e0a11 */
[----:B------:R-:W-:Y:S01]  /*9ab0*/  @!P4 IMAD.IADD R19, R19, 0x1, -R17 ;  /* 0x000000011313c824 */ /* 0x000fe200078e0a11 */
[----:B------:R-:W-:Y:S01]  /*9ac0*/  STL [R1+0x50], R25 ;  /* 0x0000501901007387 */ /* 0x000fe20000100800 */
[----:B------:R-:W-:-:S03]  /*9ad0*/  ISETP.GT.U32.AND P4, PT, R17, R8, PT ;  /* 0x000000081100720c */ /* 0x000fc60003f84070 */
[----:B------:R-:W-:Y:S04]  /*9ae0*/  STL [R1+0x4c], R27 ;  /* 0x00004c1b01007387 */ /* 0x000fe80000100800 */
[----:B------:R-:W-:Y:S04]  /*9af0*/  STL [R1+0x48], R11 ;  /* 0x0000480b01007387 */ /* 0x000fe80000100800 */
[----:B------:R-:W-:Y:S01]  /*9b00*/  STL [R1+0x44], R10 ;  /* 0x0000440a01007387 */ /* 0x000fe20000100800 */
[----:B------:R-:W-:-:S03]  /*9b10*/  @!P1 IMAD.IADD R6, R6, 0x1, -R17 ;  /* 0x0000000106069824 */ /* 0x000fc600078e0a11 */
[----:B------:R0:W-:Y:S04]  /*9b20*/  STL [R1+0x3c], R2 ;  /* 0x00003c0201007387 */ /* 0x0001e80000100800 */
[----:B------:R1:W-:Y:S01]  /*9b30*/  STL [R1+0x40], R9 ;  /* 0x0000400901007387 */ /* 0x0003e20000100800 */
[----:B------:R-:W-:-:S03]  /*9b40*/  @!P6 IMAD.IADD R3, R3, 0x1, -R17 ;  /* 0x000000010303e824 */ /* 0x000fc600078e0a11 */
[----:B0-----:R-:W4:Y:S01]  /*9b50*/  LDL.LU R2, [R1+0x37c] ;  /* 0x00037c0001027983 */ /* 0x001f220000300800 */
[----:B------:R-:W-:-:S03]  /*9b60*/  @!P2 IMAD.IADD R5, R5, 0x1, -R17 ;  /* 0x000000010505a824 */ /* 0x000fc600078e0a11 */
[----:B------:R-:W4:Y:S01]  /*9b70*/  LDL.LU R11, [R1+0x374] ;  /* 0x00037400010b7983 */ /* 0x000f220000300800 */
[----:B------:R-:W-:-:S03]  /*9b80*/  @!P3 IMAD.IADD R0, R0, 0x1, -R17 ;  /* 0x000000010000b824 */ /* 0x000fc600078e0a11 */
[----:B------:R-:W4:Y:S01]  /*9b90*/  LDL.LU R10, [R1+0x358] ;  /* 0x00035800010a7983 */ /* 0x000f220000300800 */
[----:B------:R-:W-:-:S03]  /*9ba0*/  @!P4 IMAD.IADD R8, R8, 0x1, -R17 ;  /* 0x000000010808c824 */ /* 0x000fc600078e0a11 */
[----:B-1----:R-:W4:Y:S04]  /*9bb0*/  LDL.LU R9, [R1+0x360] ;  /* 0x0003600001097983 */ /* 0x002f280000300800 */
[----:B------:R0:W-:Y:S04]  /*9bc0*/  STL [R1+0x38], R3 ;  /* 0x0000380301007387 */ /* 0x0001e80000100800 */
[----:B0-----:R-:W4:Y:S04]  /*9bd0*/  LDL.LU R3, [R1+0x368] ;  /* 0x0003680001037983 */ /* 0x001f280000300800 */
[----:B------:R0:W-:Y:S01]  /*9be0*/  STL [R1+0x34], R0 ;  /* 0x0000340001007387 */ /* 0x0001e20000100800 */
[----:B------:R-:W-:-:S03]  /*9bf0*/  ISETP.GT.U32.AND P3, PT, R17, R26, PT ;  /* 0x0000001a1100720c */ /* 0x000fc60003f64070 */
[----:B0-----:R-:W4:Y:S04]  /*9c00*/  LDL.LU R0, [R1+0x36c] ;  /* 0x00036c0001007983 */ /* 0x001f280000300800 */
[----:B------:R-:W4:Y:S04]  /*9c10*/  LDL.LU R20, [R1+0x364] ;  /* 0x0003640001147983 */ /* 0x000f280000300800 */
[----:B------:R0:W-:Y:S04]  /*9c20*/  STL [R1+0x30], R8 ;  /* 0x0000300801007387 */ /* 0x0001e80000100800 */
[----:B------:R-:W4:Y:S04]  /*9c30*/  LDL.LU R25, [R1+0x35c] ;  /* 0x00035c0001197983 */ /* 0x000f280000300800 */
[----:B------:R-:W4:Y:S01]  /*9c40*/  LDL.LU R27, [R1+0x348] ;  /* 0x00034800011b7983 */ /* 0x000f220000300800 */
[----:B------:R-:W-:Y:S01]  /*9c50*/  ISETP.GT.U32.AND P4, PT, R17, R19, PT ;  /* 0x000000131100720c */ /* 0x000fe20003f84070 */
[----:B------:R-:W-:-:S04]  /*9c60*/  IMAD.HI.U32 R24, R16, R23, RZ ;  /* 0x0000001710187227 */ /* 0x000fc800078e00ff */
[----:B------:R-:W-:Y:S02]  /*9c70*/  IMAD.MOV R24, RZ, RZ, -R24 ;  /* 0x000000ffff187224 */ /* 0x000fe400078e0a18 */
[----:B------:R-:W-:Y:S02]  /*9c80*/  @!P3 IMAD.IADD R26, R26, 0x1, -R17 ;  /* 0x000000011a1ab824 */ /* 0x000fe400078e0a11 */
[----:B------:R-:W-:-:S04]  /*9c90*/  IMAD R23, R17, R24, R23 ;  /* 0x0000001811177224 */ /* 0x000fc800078e0217 */
[----:B------:R-:W-:Y:S01]  /*9ca0*/  @!P4 IMAD.IADD R19, R19, 0x1, -R17 ;  /* 0x000000011313c824 */ /* 0x000fe200078e0a11 */
[C---:B--2---:R-:W-:Y:S02]  /*9cb0*/  ISETP.GT.U32.AND P5, PT, R17.reuse, R18, PT ;  /* 0x000000121100720c */ /* 0x044fe40003fa4070 */
[----:B---3--:R-:W-:-:S11]  /*9cc0*/  ISETP.GT.U32.AND P0, PT, R17, R12, PT ;  /* 0x0000000c1100720c */ /* 0x008fd60003f04070 */
[--C-:B------:R-:W-:Y:S01]  /*9cd0*/  @!P5 IMAD.IADD R18, R18, 0x1, -R17.reuse ;  /* 0x000000011212d824 */ /* 0x100fe200078e0a11 */
[C---:B------:R-:W-:Y:S02]  /*9ce0*/  ISETP.GT.U32.AND P5, PT, R17.reuse, R7, PT ;  /* 0x000000071100720c */ /* 0x040fe40003fa4070 */
[C---:B------:R-:W-:Y:S01]  /*9cf0*/  ISETP.GT.U32.AND P1, PT, R17.reuse, R13, PT ;  /* 0x0000000d1100720c */ /* 0x040fe20003f24070 */
[----:B------:R-:W-:Y:S01]  /*9d00*/  @!P0 IMAD.IADD R12, R12, 0x1, -R17 ;  /* 0x000000010c0c8824 */ /* 0x000fe200078e0a11 */
[C---:B------:R-:W-:Y:S02]  /*9d10*/  ISETP.GT.U32.AND P0, PT, R17.reuse, R6, PT ;  /* 0x000000061100720c */ /* 0x040fe40003f04070 */
[----:B------:R-:W-:-:S07]  /*9d20*/  ISETP.GT.U32.AND P2, PT, R17, R4, PT ;  /* 0x000000041100720c */ /* 0x000fce0003f44070 */
[--C-:B------:R-:W-:Y:S02]  /*9d30*/  @!P5 IMAD.IADD R7, R7, 0x1, -R17.reuse ;  /* 0x000000010707d824 */ /* 0x100fe400078e0a11 */
[--C-:B------:R-:W-:Y:S01]  /*9d40*/  @!P1 IMAD.IADD R13, R13, 0x1, -R17.reuse ;  /* 0x000000010d0d9824 */ /* 0x100fe200078e0a11 */
[C---:B------:R-:W-:Y:S02]  /*9d50*/  ISETP.GT.U32.AND P1, PT, R17.reuse, R5, PT ;  /* 0x000000051100720c */ /* 0x040fe40003f24070 */
[----:B------:R1:W-:Y:S04]  /*9d60*/  STL [R1+0x398], R7 ;  /* 0x0003980701007387 */ /* 0x0003e80000100800 */
[----:B0-----:R-:W2:Y:S01]  /*9d70*/  LDL.LU R8, [R1+0x350] ;  /* 0x0003500001087983 */ /* 0x001ea20000300800 */
[--C-:B------:R-:W-:Y:S01]  /*9d80*/  @!P2 IMAD.IADD R4, R4, 0x1, -R17.reuse ;  /* 0x000000010404a824 */ /* 0x100fe200078e0a11 */
[C---:B------:R-:W-:Y:S01]  /*9d90*/  ISETP.GT.U32.AND P2, PT, R17.reuse, R21, PT ;  /* 0x000000151100720c */ /* 0x040fe20003f44070 */
[----:B------:R-:W-:Y:S01]  /*9da0*/  @!P0 IMAD.IADD R6, R6, 0x1, -R17 ;  /* 0x0000000106068824 */ /* 0x000fe200078e0a11 */
[----:B------:R-:W-:-:S02]  /*9db0*/  ISETP.GT.U32.AND P0, PT, R17, R12, PT ;  /* 0x0000000c1100720c */ /* 0x000fc40003f04070 */
[----:B------:R-:W-:Y:S01]  /*9dc0*/  ISETP.GT.U32.AND P5, PT, R17, R18, PT ;  /* 0x000000121100720c */ /* 0x000fe20003fa4070 */
[--C-:B------:R-:W-:Y:S01]  /*9dd0*/  @!P1 IMAD.IADD R5, R5, 0x1, -R17.reuse ;  /* 0x0000000105059824 */ /* 0x100fe200078e0a11 */
[----:B-1----:R-:W3:Y:S04]  /*9de0*/  LDL.LU R7, [R1+0x354] ;  /* 0x0003540001077983 */ /* 0x002ee80000300800 */
[----:B------:R0:W-:Y:S03]  /*9df0*/  STL [R1+0x39c], R6 ;  /* 0x00039c0601007387 */ /* 0x0001e60000100800 */
[--C-:B------:R-:W-:Y:S02]  /*9e00*/  @!P2 IMAD.IADD R21, R21, 0x1, -R17.reuse ;  /* 0x000000011515a824 */ /* 0x100fe400078e0a11 */
[----:B------:R-:W-:-:S02]  /*9e10*/  @!P0 IMAD.IADD R12, R12, 0x1, -R17 ;  /* 0x000000010c0c8824 */ /* 0x000fc400078e0a11 */
[----:B------:R-:W-:Y:S01]  /*9e20*/  @!P5 IMAD.IADD R18, R18, 0x1, -R17 ;  /* 0x000000011212d824 */ /* 0x000fe200078e0a11 */
[----:B0-----:R-:W3:Y:S04]  /*9e30*/  LDL.LU R6, [R1+0x34c] ;  /* 0x00034c0001067983 */ /* 0x001ee80000300800 */
[----:B------:R0:W-:Y:S04]  /*9e40*/  STL [R1+0x380], R5 ;  /* 0x0003800501007387 */ /* 0x0001e80000100800 */
[----:B0-----:R-:W3:Y:S04]  /*9e50*/  LDL.LU R5, [R1+0x330] ;  /* 0x0003300001057983 */ /* 0x001ee80000300800 */
[----:B------:R-:W-:Y:S04]  /*9e60*/  STL [R1+0x2d24], R23 ;  /* 0x002d241701007387 */ /* 0x000fe80000100800 */
[----:B------:R-:W-:Y:S04]  /*9e70*/  STL [R1+0x388], R21 ;  /* 0x0003881501007387 */ /* 0x000fe80000100800 */
[----:B------:R-:W-:Y:S04]  /*9e80*/  STL [R1+0x390], R26 ;  /* 0x0003901a01007387 */ /* 0x000fe80000100800 */
[----:B------:R-:W-:Y:S04]  /*9e90*/  STL [R1+0x394], R19 ;  /* 0x0003941301007387 */ /* 0x000fe80000100800 */
[----:B------:R0:W-:Y:S04]  /*9ea0*/  STL [R1+0x384], R12 ;  /* 0x0003840c01007387 */ /* 0x0001e80000100800 */
[----:B------:R-:W-:Y:S04]  /*9eb0*/  STL [R1+0x38c], R18 ;  /* 0x00038c1201007387 */ /* 0x000fe80000100800 */
[----:B0-----:R-:W3:Y:S01]  /*9ec0*/  LDL R12, [R1+0x261c] ;  /* 0x00261c00010c7983 */ /* 0x001ee20000100800 */
[----:B------:R-:W-:-:S02]  /*9ed0*/  ISETP.GT.U32.AND P6, PT, R17, R4, PT ;  /* 0x000000041100720c */ /* 0x000fc40003fc4070 */
[C---:B----4-:R-:W-:Y:S02]  /*9ee0*/  ISETP.GT.U32.AND P2, PT, R17.reuse, R2, PT ;  /* 0x000000021100720c */ /* 0x050fe40003f44070 */
[C---:B------:R-:W-:Y:S02]  /*9ef0*/  ISETP.GT.U32.AND P3, PT, R17.reuse, R11, PT ;  /* 0x0000000b1100720c */ /* 0x040fe40003f64070 */
[----:B------:R-:W-:-:S07]  /*9f00*/  ISETP.GT.U32.AND P4, PT, R17, R10, PT ;  /* 0x0000000a1100720c */ /* 0x000fce0003f84070 */
[--C-:B------:R-:W-:Y:S01]  /*9f10*/  @!P6 IMAD.IADD R4, R4, 0x1, -R17.reuse ;  /* 0x000000010404e824 */ /* 0x100fe200078e0a11 */
[C---:B------:R-:W-:Y:S02]  /*9f20*/  ISETP.GT.U32.AND P1, PT, R17.reuse, R13, PT ;  /* 0x0000000d1100720c */ /* 0x040fe40003f24070 */
[----:B------:R-:W-:Y:S01]  /*9f30*/  ISETP.GT.U32.AND P5, PT, R17, R9, PT ;  /* 0x000000091100720c */ /* 0x000fe20003fa4070 */
[--C-:B------:R-:W-:Y:S02]  /*9f40*/  @!P2 IMAD.IADD R2, R2, 0x1, -R17.reuse ;  /* 0x000000010202a824 */ /* 0x100fe400078e0a11 */
[--C-:B------:R-:W-:Y:S02]  /*9f50*/  @!P3 IMAD.IADD R11, R11, 0x1, -R17.reuse ;  /* 0x000000010b0bb824 */ /* 0x100fe400078e0a11 */
[----:B------:R-:W-:-:S06]  /*9f60*/  @!P4 IMAD.IADD R10, R10, 0x1, -R17 ;  /* 0x000000010a0ac824 */ /* 0x000fcc00078e0a11 */
[--C-:B------:R-:W-:Y:S02]  /*9f70*/  @!P1 IMAD.IADD R13, R13, 0x1, -R17.reuse ;  /* 0x000000010d0d9824 */ /* 0x100fe400078e0a11 */
[----:B------:R-:W-:Y:S01]  /*9f80*/  @!P5 IMAD.IADD R9, R9, 0x1, -R17 ;  /* 0x000000010909d824 */ /* 0x000fe200078e0a11 */
[C---:B------:R-:W-:Y:S02]  /*9f90*/  ISETP.GT.U32.AND P0, PT, R17.reuse, R3, PT ;  /* 0x000000031100720c */ /* 0x040fe40003f04070 */
[C---:B------:R-:W-:Y:S02]  /*9fa0*/  ISETP.GT.U32.AND P6, PT, R17.reuse, R20, PT ;  /* 0x000000141100720c */ /* 0x040fe40003fc4070 */
[C---:B------:R-:W-:Y:S02]  /*9fb0*/  ISETP.GT.U32.AND P2, PT, R17.reuse, R25, PT ;  /* 0x000000191100720c */ /* 0x040fe40003f44070 */
[----:B------:R-:W-:-:S09]  /*9fc0*/  ISETP.GT.U32.AND P3, PT, R17, R27, PT ;  /* 0x0000001b1100720c */ /* 0x000fd20003f64070 */
[--C-:B------:R-:W-:Y:S01]  /*9fd0*/  @!P6 IMAD.IADD R20, R20, 0x1, -R17.reuse ;  /* 0x000000011414e824 */ /* 0x100fe200078e0a11 */
[----:B------:R-:W-:Y:S01]  /*9fe0*/  ISETP.GT.U32.AND P6, PT, R17, R2, PT ;  /* 0x000000021100720c */ /* 0x000fe20003fc4070 */
[----:B------:R0:W-:Y:S01]  /*9ff0*/  STL [R1+0x378], R4 ;  /* 0x0003780401007387 */ /* 0x0001e20000100800 */
[--C-:B------:R-:W-:Y:S01]  /*a000*/  @!P2 IMAD.IADD R25, R25, 0x1, -R17.reuse ;  /* 0x000000011919a824 */ /* 0x100fe200078e0a11 */
[----:B------:R-:W-:Y:S01]  /*a010*/  ISETP.GT.U32.AND P2, PT, R17, R11, PT ;  /* 0x0000000b1100720c */ /* 0x000fe20003f44070 */
[--C-:B------:R-:W-:Y:S01]  /*a020*/  @!P3 IMAD.IADD R27, R27, 0x1, -R17.reuse ;  /* 0x000000011b1bb824 */ /* 0x100fe200078e0a11 */
[----:B------:R-:W-:Y:S01]  /*a030*/  ISETP.GT.U32.AND P3, PT, R17, R10, PT ;  /* 0x0000000a1100720c */ /* 0x000fe20003f64070 */
[----:B------:R1:W-:Y:S04]  /*a040*/  STL [R1+0x370], R13 ;  /* 0x0003700d01007387 */ /* 0x0003e80000100800 */
[----:B0-----:R-:W4:Y:S03]  /*a050*/  LDL.LU R4, [R1+0x338] ;  /* 0x0003380001047983 */ /* 0x001f260000300800 */
[--C-:B------:R-:W-:Y:S01]  /*a060*/  @!P6 IMAD.IADD R2, R2, 0x1, -R17.reuse ;  /* 0x000000010202e824 */ /* 0x100fe200078e0a11 */
[----:B------:R-:W4:Y:S02]  /*a070*/  LDL.LU R19, [R1+0x340] ;  /* 0x0003400001137983 */ /* 0x000f240000300800 */
[----:B------:R-:W-:-:S02]  /*a080*/  @!P2 IMAD.IADD R11, R11, 0x1, -R17 ;  /* 0x000000010b0ba824 */ /* 0x000fc400078e0a11 */
[----:B------:R-:W4:Y:S01]  /*a090*/  LDL.LU R18, [R1+0x344] ;  /* 0x0003440001127983 */ /* 0x000f220000300800 */
[--C-:B------:R-:W-:Y:S02]  /*a0a0*/  @!P0 IMAD.IADD R3, R3, 0x1, -R17.reuse ;  /* 0x0000000103038824 */ /* 0x100fe400078e0a11 */
[----:B------:R-:W-:Y:S01]  /*a0b0*/  @!P3 IMAD.IADD R10, R10, 0x1, -R17 ;  /* 0x000000010a0ab824 */ /* 0x000fe200078e0a11 */
[----:B-1----:R-:W4:Y:S01]  /*a0c0*/  LDL.LU R13, [R1+0x33c] ;  /* 0x00033c00010d7983 */ /* 0x002f220000300800 */
[C---:B--2---:R-:W-:Y:S02]  /*a0d0*/  ISETP.GT.U32.AND P4, PT, R17.reuse, R8, PT ;  /* 0x000000081100720c */ /* 0x044fe40003f84070 */
[----:B---3--:R-:W-:-:S11]  /*a0e0*/  ISETP.GT.U32.AND P5, PT, R17, R7, PT ;  /* 0x000000071100720c */ /* 0x008fd60003fa4070 */
[--C-:B------:R-:W-:Y:S01]  /*a0f0*/  @!P4 IMAD.IADD R8, R8, 0x1, -R17.reuse ;  /* 0x000000010808c824 */ /* 0x100fe200078e0a11 */
[----:B------:R-:W-:Y:S01]  /*a100*/  ISETP.GT.U32.AND P4, PT, R17, R9, PT ;  /* 0x000000091100720c */ /* 0x000fe20003f84070 */
[----:B------:R-:W-:Y:S01]  /*a110*/  @!P5 IMAD.IADD R7, R7, 0x1, -R17 ;  /* 0x000000010707d824 */ /* 0x000fe200078e0a11 */
[----:B------:R-:W-:-:S11]  /*a120*/  ISETP.GT.U32.AND P5, PT, R17, R3, PT ;  /* 0x000000031100720c */ /* 0x000fd60003fa4070 */
[--C-:B------:R-:W-:Y:S02]  /*a130*/  @!P4 IMAD.IADD R9, R9, 0x1, -R17.reuse ;  /* 0x000000010909c824 */ /* 0x100fe400078e0a11 */
[----:B------:R-:W-:Y:S01]  /*a140*/  @!P5 IMAD.IADD R3, R3, 0x1, -R17 ;  /* 0x000000010303d824 */ /* 0x000fe200078e0a11 */
[----:B------:R-:W-:Y:S02]  /*a150*/  IABS R24, R12 ;  /* 0x0000000c00187213 */ /* 0x000fe40000000000 */
[----:B------:R-:W2:Y:S04]  /*a160*/  LDL.LU R12, [R1+0x334] ;  /* 0x00033400010c7983 */ /* 0x000ea80000300800 */
[----:B------:R0:W-:Y:S04]  /*a170*/  STL [R1+0x37c], R2 ;  /* 0x00037c0201007387 */ /* 0x0001e80000100800 */
[----:B0-----:R-:W3:Y:S04]  /*a180*/  LDL.LU R2, [R1+0x320] ;  /* 0x0003200001027983 */ /* 0x001ee80000300800 */
[----:B------:R0:W-:Y:S04]  /*a190*/  STL [R1+0x374], R11 ;  /* 0x0003740b01007387 */ /* 0x0001e80000100800 */
[----:B------:R-:W3:Y:S04]  /*a1a0*/  LDL.LU R22, [R1+0x328] ;  /* 0x0003280001167983 */ /* 0x000ee80000300800 */
[----:B------:R1:W-:Y:S04]  /*a1b0*/  STL [R1+0x358], R10 ;  /* 0x0003580a01007387 */ /* 0x0003e80000100800 */
[----:B------:R-:W3:Y:S04]  /*a1c0*/  LDL.LU R26, [R1+0x32c] ;  /* 0x00032c00011a7983 */ /* 0x000ee80000300800 */
[----:B------:R1:W-:Y:S04]  /*a1d0*/  STL [R1+0x360], R9 ;  /* 0x0003600901007387 */ /* 0x0003e80000100800 */
[----:B0-----:R-:W3:Y:S04]  /*a1e0*/  LDL.LU R11, [R1+0x324] ;  /* 0x00032400010b7983 */ /* 0x001ee80000300800 */
[----:B-1----:R-:W3:Y:S04]  /*a1f0*/  LDL.LU R10, [R1+0x308] ;  /* 0x00030800010a7983 */ /* 0x002ee80000300800 */
[----:B------:R0:W-:Y:S04]  /*a200*/  STL [R1+0x368], R3 ;  /* 0x0003680301007387 */ /* 0x0001e80000100800 */
[----:B------:R-:W3:Y:S01]  /*a210*/  LDL.LU R9, [R1+0x310] ;  /* 0x0003100001097983 */ /* 0x000ee20000300800 */
[----:B------:R-:W-:-:S02]  /*a220*/  ISETP.GT.U32.AND P1, PT, R17, R0, PT ;  /* 0x000000001100720c */ /* 0x000fc40003f24070 */
[C---:B------:R-:W-:Y:S02]  /*a230*/  ISETP.GT.U32.AND P0, PT, R17.reuse, R6, PT ;  /* 0x000000061100720c */ /* 0x040fe40003f04070 */
[C---:B------:R-:W-:Y:S01]  /*a240*/  ISETP.GT.U32.AND P2, PT, R17.reuse, R25, PT ;  /* 0x000000191100720c */ /* 0x040fe20003f44070 */
[----:B0-----:R-:W3:Y:S08]  /*a250*/  LDL.LU R3, [R1+0x318] ;  /* 0x0003180001037983 */ /* 0x001ef00000300800 */
[--C-:B------:R-:W-:Y:S01]  /*a260*/  @!P1 IMAD.IADD R0, R0, 0x1, -R17.reuse ;  /* 0x0000000100009824 */ /* 0x100fe200078e0a11 */
[C---:B------:R-:W-:Y:S01]  /*a270*/  ISETP.GT.U32.AND P1, PT, R17.reuse, R5, PT ;  /* 0x000000051100720c */ /* 0x040fe20003f24070 */
[----:B------:R-:W-:Y:S01]  /*a280*/  @!P0 IMAD.IADD R6, R6, 0x1, -R17 ;  /* 0x0000000106068824 */ /* 0x000fe200078e0a11 */
[----:B------:R-:W-:-:S02]  /*a290*/  ISETP.GT.U32.AND P3, PT, R17, R27, PT ;  /* 0x0000001b1100720c */ /* 0x000fc40003f64070 */
[----:B------:R-:W-:-:S09]  /*a2a0*/  ISETP.GT.U32.AND P0, PT, R17, R0, PT ;  /* 0x000000001100720c */ /* 0x000fd20003f04070 */
[--C-:B------:R-:W-:Y:S01]  /*a2b0*/  @!P1 IMAD.IADD R5, R5, 0x1, -R17.reuse ;  /* 0x0000000105059824 */ /* 0x100fe200078e0a11 */
[----:B------:R-:W-:Y:S01]  /*a2c0*/  ISETP.GT.U32.AND P1, PT, R17, R20, PT ;  /* 0x000000141100720c */ /* 0x000fe20003f24070 */
[--C-:B------:R-:W-:Y:S01]  /*a2d0*/  @!P2 IMAD.IADD R25, R25, 0x1, -R17.reuse ;  /* 0x000000011919a824 */ /* 0x100fe200078e0a11 */
[C---:B------:R-:W-:Y:S02]  /*a2e0*/  ISETP.GT.U32.AND P4, PT, R17.reuse, R8, PT ;  /* 0x000000081100720c */ /* 0x040fe40003f84070 */
[----:B------:R-:W-:Y:S01]  /*a2f0*/  ISETP.GT.U32.AND P6, PT, R17, R5, PT ;  /* 0x000000051100720c */ /* 0x000fe20003fc4070 */
[--C-:B------:R-:W-:Y:S02]  /*a300*/  @!P0 IMAD.IADD R0, R0, 0x1, -R17.reuse ;  /* 0x0000000100008824 */ /* 0x100fe400078e0a11 */
[----:B------:R-:W-:Y:S01]  /*a310*/  @!P3 IMAD.IADD R27, R27, 0x1, -R17 ;  /* 0x000000011b1bb824 */ /* 0x000fe200078e0a11 */
[----:B----4-:R-:W-:-:S05]  /*a320*/  ISETP.GT.U32.AND P2, PT, R17, R19, PT ;  /* 0x000000131100720c */ /* 0x010fca0003f44070 */
[--C-:B------:R-:W-:Y:S01]  /*a330*/  @!P1 IMAD.IADD R20, R20, 0x1, -R17.reuse ;  /* 0x0000000114149824 */ /* 0x100fe200078e0a11 */
[C---:B------:R-:W-:Y:S02]  /*a340*/  ISETP.GT.U32.AND P1, PT, R17.reuse, R4, PT ;  /* 0x000000041100720c */ /* 0x040fe40003f24070 */
[----:B------:R-:W-:Y:S01]  /*a350*/  ISETP.GT.U32.AND P3, PT, R17, R18, PT ;  /* 0x000000121100720c */ /* 0x000fe20003f64070 */
[----:B------:R0:W-:Y:S01]  /*a360*/  STL [R1+0x36c], R0 ;  /* 0x00036c0001007387 */ /* 0x0001e20000100800 */
[--C-:B------:R-:W-:Y:S01]  /*a370*/  @!P6 IMAD.IADD R5, R5, 0x1, -R17.reuse ;  /* 0x000000010505e824 */ /* 0x100fe200078e0a11 */
[C---:B------:R-:W-:Y:S01]  /*a380*/  ISETP.GT.U32.AND P5, PT, R17.reuse, R7, PT ;  /* 0x000000071100720c */ /* 0x040fe20003fa4070 */
[--C-:B------:R-:W-:Y:S01]  /*a390*/  @!P4 IMAD.IADD R8, R8, 0x1, -R17.reuse ;  /* 0x000000010808c824 */ /* 0x100fe200078e0a11 */
[----:B0-----:R-:W4:Y:S06]  /*a3a0*/  LDL.LU R0, [R1+0x31c] ;  /* 0x00031c0001007983 */ /* 0x001f2c0000300800 */
[--C-:B------:R-:W-:Y:S01]  /*a3b0*/  @!P1 IMAD.IADD R4, R4, 0x1, -R17.reuse ;  /* 0x0000000104049824 */ /* 0x100fe200078e0a11 */
[----:B------:R-:W-:Y:S01]  /*a3c0*/  ISETP.GT.U32.AND P4, PT, R17, R13, PT ;  /* 0x0000000d1100720c */ /* 0x000fe20003f84070 */
[--C-:B------:R-:W-:Y:S01]  /*a3d0*/  @!P2 IMAD.IADD R19, R19, 0x1, -R17.reuse ;  /* 0x000000011313a824 */ /* 0x100fe200078e0a11 */
[----:B------:R-:W-:Y:S01]  /*a3e0*/  ISETP.GT.U32.AND P0, PT, R17, R6, PT ;  /* 0x000000061100720c */ /* 0x000fe20003f04070 */
[----:B------:R-:W-:-:S02]  /*a3f0*/  @!P3 IMAD.IADD R18, R18, 0x1, -R17 ;  /* 0x000000011212b824 */ /* 0x000fc400078e0a11 */
[--C-:B------:R-:W-:Y:S01]  /*a400*/  @!P5 IMAD.IADD R7, R7, 0x1, -R17.reuse ;  /* 0x000000010707d824 */ /* 0x100fe200078e0a11 */
[----:B------:R-:W-:Y:S07]  /*a410*/  STL [R1+0x364], R20 ;  /* 0x0003641401007387 */ /* 0x000fee0000100800 */
[--C-:B------:R-:W-:Y:S01]  /*a420*/  @!P4 IMAD.IADD R13, R13, 0x1, -R17.reuse ;  /* 0x000000010d0dc824 */ /* 0x100fe200078e0a11 */
[----:B------:R-:W-:Y:S01]  /*a430*/  STL [R1+0x35c], R25 ;  /* 0x00035c1901007387 */ /* 0x000fe20000100800 */
[----:B------:R-:W-:-:S03]  /*a440*/  @!P0 IMAD.IADD R6, R6, 0x1, -R17 ;  /* 0x0000000106068824 */ /* 0x000fc600078e0a11 */
[----:B------:R-:W-:Y:S04]  /*a450*/  STL [R1+0x348], R27 ;  /* 0x0003481b01007387 */ /* 0x000fe80000100800 */
[----:B------:R-:W-:Y:S04]  /*a460*/  STL [R1+0x350], R8 ;  /* 0x0003500801007387 */ /* 0x000fe80000100800 */
[----:B------:R0:W-:Y:S04]  /*a470*/  STL [R1+0x354], R7 ;  /* 0x0003540701007387 */ /* 0x0001e80000100800 */
[----:B0-----:R-:W4:Y:S04]  /*a480*/  LDL.LU R7, [R1+0x314] ;  /* 0x0003140001077983 */ /* 0x001f280000300800 */
[----:B------:R0:W-:Y:S04]  /*a490*/  STL [R1+0x34c], R6 ;  /* 0x00034c0601007387 */ /* 0x0001e80000100800 */
[----:B------:R-:W4:Y:S04]  /*a4a0*/  LDL.LU R27, [R1+0x30c] ;  /* 0x00030c00011b7983 */ /* 0x000f280000300800 */
[----:B------:R-:W4:Y:S04]  /*a4b0*/  LDL.LU R8, [R1+0x2f8] ;  /* 0x0002f80001087983 */ /* 0x000f280000300800 */
[----:B------:R1:W-:Y:S04]  /*a4c0*/  STL [R1+0x330], R5 ;  /* 0x0003300501007387 */ /* 0x0003e80000100800 */
[----:B0-----:R-:W4:Y:S04]  /*a4d0*/  LDL.LU R6, [R1+0x300] ;  /* 0x0003000001067983 */ /* 0x001f280000300800 */
[----:B-1----:R-:W4:Y:S01]  /*a4e0*/  LDL.LU R5, [R1+0x304] ;  /* 0x0003040001057983 */ /* 0x002f220000300800 */
[----:B--2---:R-:W-:-:S02]  /*a4f0*/  ISETP.GT.U32.AND P5, PT, R17, R12, PT ;  /* 0x0000000c1100720c */ /* 0x004fc40003fa4070 */
[C---:B---3--:R-:W-:Y:S02]  /*a500*/  ISETP.GT.U32.AND P6, PT, R17.reuse, R22, PT ;  /* 0x000000161100720c */ /* 0x048fe40003fc4070 */
[C---:B------:R-:W-:Y:S02]  /*a510*/  ISETP.GT.U32.AND P1, PT, R17.reuse, R26, PT ;  /* 0x0000001a1100720c */ /* 0x040fe40003f24070 */
[C---:B------:R-:W-:Y:S02]  /*a520*/  ISETP.GT.U32.AND P2, PT, R17.reuse, R11, PT ;  /* 0x0000000b1100720c */ /* 0x040fe40003f44070 */
[----:B------:R-:W-:-:S07]  /*a530*/  ISETP.GT.U32.AND P3, PT, R17, R10, PT ;  /* 0x0000000a1100720c */ /* 0x000fce0003f64070 */
[--C-:B------:R-:W-:Y:S01]  /*a540*/  @!P6 IMAD.IADD R22, R22, 0x1, -R17.reuse ;  /* 0x000000011616e824 */ /* 0x100fe200078e0a11 */
[C---:B------:R-:W-:Y:S01]  /*a550*/  ISETP.GT.U32.AND P6, PT, R17.reuse, R4, PT ;  /* 0x000000041100720c */ /* 0x040fe20003fc4070 */
[--C-:B------:R-:W-:Y:S01]  /*a560*/  @!P1 IMAD.IADD R26, R26, 0x1, -R17.reuse ;  /* 0x000000011a1a9824 */ /* 0x100fe200078e0a11 */
[----:B------:R-:W-:Y:S01]  /*a570*/  ISETP.GT.U32.AND P1, PT, R17, R19, PT ;  /* 0x000000131100720c */ /* 0x000fe20003f24070 */
[--C-:B------:R-:W-:Y:S01]  /*a580*/  @!P2 IMAD.IADD R11, R11, 0x1, -R17.reuse ;  /* 0x000000010b0ba824 */ /* 0x100fe200078e0a11 */
[C---:B------:R-:W-:Y:S02]  /*a590*/  ISETP.GT.U32.AND P2, PT, R17.reuse, R18, PT ;  /* 0x000000121100720c */ /* 0x040fe40003f44070 */
[C---:B------:R-:W-:Y:S01]  /*a5a0*/  ISETP.GT.U32.AND P4, PT, R17.reuse, R9, PT ;  /* 0x000000091100720c */ /* 0x040fe20003f84070 */
[----:B------:R-:W-:Y:S01]  /*a5b0*/  @!P3 IMAD.IADD R10, R10, 0x1, -R17 ;  /* 0x000000010a0ab824 */ /* 0x000fe200078e0a11 */
[----:B------:R-:W-:-:S05]  /*a5c0*/  ISETP.GT.U32.AND P3, PT, R17, R13, PT ;  /* 0x0000000d1100720c */ /* 0x000fca0003f64070 */
[--C-:B------:R-:W-:Y:S02]  /*a5d0*/  @!P6 IMAD.IADD R4, R4, 0x1, -R17.reuse ;  /* 0x000000010404e824 */ /* 0x100fe400078e0a11 */
[--C-:B------:R-:W-:Y:S02]  /*a5e0*/  @!P5 IMAD.IADD R12, R12, 0x1, -R17.reuse ;  /* 0x000000010c0cd824 */ /* 0x100fe400078e0a11 */
[--C-:B------:R-:W-:Y:S01]  /*a5f0*/  @!P1 IMAD.IADD R19, R19, 0x1, -R17.reuse ;  /* 0x0000000113139824 */ /* 0x100fe200078e0a11 */
[----:B------:R0:W-:Y:S01]  /*a600*/  STL [R1+0x338], R4 ;  /* 0x0003380401007387 */ /* 0x0001e20000100800 */
[--C-:B------:R-:W-:Y:S02]  /*a610*/  @!P2 IMAD.IADD R18, R18, 0x1, -R17.reuse ;  /* 0x000000011212a824 */ /* 0x100fe400078e0a11 */
[--C-:B------:R-:W-:Y:S01]  /*a620*/  @!P4 IMAD.IADD R9, R9, 0x1, -R17.reuse ;  /* 0x000000010909c824 */ /* 0x100fe200078e0a11 */
[----:B------:R-:W-:Y:S01]  /*a630*/  ISETP.GT.U32.AND P4, PT, R17, R12, PT ;  /* 0x0000000c1100720c */ /* 0x000fe20003f84070 */
[--C-:B------:R-:W-:Y:S01]  /*a640*/  @!P3 IMAD.IADD R13, R13, 0x1, -R17.reuse ;  /* 0x000000010d0db824 */ /* 0x100fe200078e0a11 */
[----:B0-----:R-:W2:Y:S04]  /*a650*/  LDL.LU R4, [R1+0x2fc] ;  /* 0x0002fc0001047983 */ /* 0x001ea80000300800 */
[----:B------:R0:W-:Y:S04]  /*a660*/  STL [R1+0x340], R19 ;  /* 0x0003401301007387 */ /* 0x0001e80000100800 */
[----:B------:R-:W3:Y:S04]  /*a670*/  LDL.LU R21, [R1+0x2e0] ;  /* 0x0002e00001157983 */ /* 0x000ee80000300800 */
[----:B------:R1:W-:Y:S04]  /*a680*/  STL [R1+0x344], R18 ;  /* 0x0003441201007387 */ /* 0x0003e80000100800 */
[----:B------:R-:W2:Y:S04]  /*a690*/  LDL.LU R20, [R1+0x2e8] ;  /* 0x0002e80001147983 */ /* 0x000ea80000300800 */
[----:B------:R1:W-:Y:S04]  /*a6a0*/  STL [R1+0x33c], R13 ;  /* 0x00033c0d01007387 */ /* 0x0003e80000100800 */
[----:B0-----:R-:W2:Y:S04]  /*a6b0*/  LDL.LU R19, [R1+0x2f0] ;  /* 0x0002f00001137983 */ /* 0x001ea80000300800 */
[----:B-1----:R-:W2:Y:S01]  /*a6c0*/  LDL.LU R18, [R1+0x2f4] ;  /* 0x0002f40001127983 */ /* 0x002ea20000300800 */
[----:B------:R-:W-:-:S05]  /*a6d0*/  @!P4 IMAD.IADD R12, R12, 0x1, -R17 ;  /* 0x000000010c0cc824 */ /* 0x000fca00078e0a11 */
[----:B------:R0:W-:Y:S04]  /*a6e0*/  STL [R1+0x334], R12 ;  /* 0x0003340c01007387 */ /* 0x0001e80000100800 */
[----:B------:R-:W2:Y:S04]  /*a6f0*/  LDL.LU R13, [R1+0x2ec] ;  /* 0x0002ec00010d7983 */ /* 0x000ea80000300800 */
[----:B0-----:R-:W2:Y:S01]  /*a700*/  LDL.LU R12, [R1+0x2e4] ;  /* 0x0002e400010c7983 */ /* 0x001ea20000300800 */
[C---:B------:R-:W-:Y:S02]  /*a710*/  ISETP.GT.U32.AND P0, PT, R17.reuse, R2, PT ;  /* 0x000000021100720c */ /* 0x040fe40003f04070 */
[----:B------:R-:W-:-:S11]  /*a720*/  ISETP.GT.U32.AND P5, PT, R17, R3, PT ;  /* 0x000000031100720c */ /* 0x000fd60003fa4070 */
[--C-:B------:R-:W-:Y:S01]  /*a730*/  @!P0 IMAD.IADD R2, R2, 0x1, -R17.reuse ;  /* 0x0000000102028824 */ /* 0x100fe200078e0a11 */
[----:B----4-:R-:W-:Y:S01]  /*a740*/  ISETP.GT.U32.AND P0, PT, R17, R0, PT ;  /* 0x000000001100720c */ /* 0x010fe20003f04070 */
[----:B------:R-:W-:Y:S01]  /*a750*/  @!P5 IMAD.IADD R3, R3, 0x1, -R17 ;  /* 0x000000010303d824 */ /* 0x000fe200078e0a11 */
[C---:B------:R-:W-:Y:S02]  /*a760*/  ISETP.GT.U32.AND P1, PT, R17.reuse, R26, PT ;  /* 0x0000001a1100720c */ /* 0x040fe40003f24070 */
[C---:B------:R-:W-:Y:S02]  /*a770*/  ISETP.GT.U32.AND P5, PT, R17.reuse, R2, PT ;  /* 0x000000021100720c */ /* 0x040fe40003fa4070 */
[----:B------:R-:W-:-:S07]  /*a780*/  ISETP.GT.U32.AND P2, PT, R17, R11, PT ;  /* 0x0000000b1100720c */ /* 0x000fce0003f44070 */
[--C-:B------:R-:W-:Y:S01]  /*a790*/  @!P0 IMAD.IADD R0, R0, 0x1, -R17.reuse ;  /* 0x0000000100008824 */ /* 0x100fe200078e0a11 */
[----:B------:R-:W-:Y:S01]  /*a7a0*/  ISETP.GT.U32.AND P0, PT, R17, R22, PT ;  /* 0x000000161100720c */ /* 0x000fe20003f04070 */
[----:B------:R-:W-:-:S03]  /*a7b0*/  @!P1 IMAD.IADD R26, R26, 0x1, -R17 ;  /* 0x000000011a1a9824 */ /* 0x000fc600078e0a11 */
[C---:B------:R-:W-:Y:S01]  /*a7c0*/  ISETP.GT.U32.AND P6, PT, R17.reuse, R0, PT ;  /* 0x000000001100720c */ /* 0x040fe20003fc4070 */
[----:B------:R-:W-:Y:S01]  /*a7d0*/  @!P5 IMAD.IADD R2, R2, 0x1, -R17 ;  /* 0x000000010202d824 */ /* 0x000fe200078e0a11 */
[C---:B------:R-:W-:Y:S02]  /*a7e0*/  ISETP.GT.U32.AND P3, PT, R17.reuse, R10, PT ;  /* 0x0000000a1100720c */ /* 0x040fe40003f64070 */
[----:B------:R-:W-:-:S05]  /*a7f0*/  ISETP.GT.U32.AND P1, PT, R17, R27, PT ;  /* 0x0000001b1100720c */ /* 0x000fca0003f24070 */
[--C-:B------:R-:W-:Y:S01]  /*a800*/  @!P0 IMAD.IADD R22, R22, 0x1, -R17.reuse ;  /* 0x0000000116168824 */ /* 0x100fe200078e0a11 */
[----:B------:R-:W-:Y:S01]  /*a810*/  ISETP.GT.U32.AND P0, PT, R17, R7, PT ;  /* 0x000000071100720c */ /* 0x000fe20003f04070 */
[--C-:B------:R-:W-:Y:S01]  /*a820*/  @!P2 IMAD.IADD R11, R11, 0x1, -R17.reuse ;  /* 0x000000010b0ba824 */ /* 0x100fe200078e0a11 */
[C---:B------:R-:W-:Y:S01]  /*a830*/  ISETP.GT.U32.AND P4, PT, R17.reuse, R9, PT ;  /* 0x000000091100720c */ /* 0x040fe20003f84070 */
[----:B------:R0:W-:Y:S01]  /*a840*/  STL [R1+0x320], R2 ;  /* 0x0003200201007387 */ /* 0x0001e20000100800 */
[C---:B------:R-:W-:Y:S01]  /*a850*/  ISETP.GT.U32.AND P2, PT, R17.reuse, R8, PT ;  /* 0x000000081100720c */ /* 0x040fe20003f44070 */
[--C-:B------:R-:W-:Y:S01]  /*a860*/  @!P6 IMAD.IADD R0, R0, 0x1, -R17.reuse ;  /* 0x000000010000e824 */ /* 0x100fe200078e0a11 */
[----:B------:R-:W-:Y:S01]  /*a870*/  ISETP.GT.U32.AND P5, PT, R17, R3, PT ;  /* 0x000000031100720c */ /* 0x000fe20003fa4070 */
[----:B0-----:R-:W4:Y:S06]  /*a880*/  LDL.LU R2, [R1+0x2d0] ;  /* 0x0002d00001027983 */ /* 0x001f2c0000300800 */
[----:B------:R-:W-:-:S02]  /*a890*/  @!P0 IMAD.IADD R7, R7, 0x1, -R17 ;  /* 0x0000000107078824 */ /* 0x000fc400078e0a11 */
[--C-:B------:R-:W-:Y:S01]  /*a8a0*/  @!P3 IMAD.IADD R10, R10, 0x1, -R17.reuse ;  /* 0x000000010a0ab824 */ /* 0x100fe200078e0a11 */
[----:B------:R-:W-:Y:S01]  /*a8b0*/  ISETP.GT.U32.AND P3, PT, R17, R6, PT ;  /* 0x000000061100720c */ /* 0x000fe20003f64070 */
[--C-:B------:R-:W-:Y:S02]  /*a8c0*/  @!P1 IMAD.IADD R27, R27, 0x1, -R17.reuse ;  /* 0x000000011b1b9824 */ /* 0x100fe400078e0a11 */
[--C-:B------:R-:W-:Y:S01]  /*a8d0*/  @!P4 IMAD.IADD R9, R9, 0x1, -R17.reuse ;  /* 0x000000010909c824 */ /* 0x100fe200078e0a11 */
[----:B------:R-:W-:Y:S01]  /*a8e0*/  ISETP.GT.U32.AND P4, PT, R17, R5, PT ;  /* 0x000000051100720c */ /* 0x000fe20003f84070 */
[--C-:B------:R-:W-:Y:S01]  /*a8f0*/  @!P2 IMAD.IADD R8, R8, 0x1, -R17.reuse ;  /* 0x000000010808a824 */ /* 0x100fe200078e0a11 */
[----:B------:R-:W-:Y:S01]  /*a900*/  STL [R1+0x328], R22 ;  /* 0x0003281601007387 */ /* 0x000fe20000100800 */
[----:B------:R-:W-:-:S03]  /*a910*/  @!P5 IMAD.IADD R3, R3, 0x1, -R17 ;  /* 0x000000010303d824 */ /* 0x000fc600078e0a11 */
[----:B------:R-:W-:Y:S03]  /*a920*/  STL [R1+0x32c], R26 ;  /* 0x00032c1a01007387 */ /* 0x000fe60000100800 */
[--C-:B------:R-:W-:Y:S01]  /*a930*/  @!P3 IMAD.IADD R6, R6, 0x1, -R17.reuse ;  /* 0x000000010606b824 */ /* 0x100fe200078e0a11 */
[----:B------:R-:W-:Y:S03]  /*a940*/  STL [R1+0x324], R11 ;  /* 0x0003240b01007387 */ /* 0x000fe60000100800 */
[----:B------:R-:W-:Y:S01]  /*a950*/  @!P4 IMAD.IADD R5, R5, 0x1, -R17 ;  /* 0x000000010505c824 */ /* 0x000fe200078e0a11 */
[----:B------:R-:W-:Y:S04]  /*a960*/  STL [R1+0x308], R10 ;  /* 0x0003080a01007387 */ /* 0x000fe80000100800 */
[----:B------:R-:W-:Y:S04]  /*a970*/  STL [R1+0x310], R9 ;  /* 0x0003100901007387 */ /* 0x000fe80000100800 */
[----:B------:R0:W-:Y:S04]  /*a980*/  STL [R1+0x31c], R0 ;  /* 0x00031c0001007387 */ /* 0x0001e80000100800 */
[----:B------:R1:W-:Y:S04]  /*a990*/  STL [R1+0x318], R3 ;  /* 0x0003180301007387 */ /* 0x0003e80000100800 */
[----:B0-----:R-:W4:Y:S04]  /*a9a0*/  LDL R0, [R1+0x2620] ;  /* 0x0026200001007983 */ /* 0x001f280000100800 */
[----:B-1----:R-:W4:Y:S04]  /*a9b0*/  LDL.LU R3, [R1+0x2d8] ;  /* 0x0002d80001037983 */ /* 0x002f280000300800 */
[----:B------:R-:W4:Y:S04]  /*a9c0*/  LDL.LU R26, [R1+0x2dc] ;  /* 0x0002dc00011a7983 */ /* 0x000f280000300800 */
[----:B------:R-:W4:Y:S04]  /*a9d0*/  LDL.LU R11, [R1+0x2d4] ;  /* 0x0002d400010b7983 */ /* 0x000f280000300800 */
[----:B------:R-:W4:Y:S04]  /*a9e0*/  LDL.LU R10, [R1+0x2b8] ;  /* 0x0002b800010a7983 */ /* 0x000f280000300800 */
[----:B------:R-:W4:Y:S01]  /*a9f0*/  LDL.LU R9, [R1+0x2c0] ;  /* 0x0002c00001097983 */ /* 0x000f220000300800 */
[----:B---3--:R-:W-:-:S02]  /*aa00*/  ISETP.GT.U32.AND P6, PT, R17, R21, PT ;  /* 0x000000151100720c */ /* 0x008fc40003fc4070 */
[C---:B--2---:R-:W-:Y:S02]  /*aa10*/  ISETP.GT.U32.AND P0, PT, R17.reuse, R20, PT ;  /* 0x000000141100720c */ /* 0x044fe40003f04070 */
[C---:B------:R-:W-:Y:S02]  /*aa20*/  ISETP.GT.U32.AND P1, PT, R17.reuse, R19, PT ;  /* 0x000000131100720c */ /* 0x040fe40003f24070 */
[----:B------:R-:W-:-:S07]  /*aa30*/  ISETP.GT.U32.AND P2, PT, R17, R18, PT ;  /* 0x000000121100720c */ /* 0x000fce0003f44070 */
[--C-:B------:R-:W-:Y:S01]  /*aa40*/  @!P6 IMAD.IADD R21, R21, 0x1, -R17.reuse ;  /* 0x000000011515e824 */ /* 0x100fe200078e0a11 */
[C---:B------:R-:W-:Y:S01]  /*aa50*/  ISETP.GT.U32.AND P6, PT, R17.reuse, R7, PT ;  /* 0x000000071100720c */ /* 0x040fe20003fc4070 */
[--C-:B------:R-:W-:Y:S01]  /*aa60*/  @!P0 IMAD.IADD R20, R20, 0x1, -R17.reuse ;  /* 0x0000000114148824 */ /* 0x100fe200078e0a11 */
[C---:B------:R-:W-:Y:S02]  /*aa70*/  ISETP.GT.U32.AND P5, PT, R17.reuse, R4, PT ;  /* 0x000000041100720c */ /* 0x040fe40003fa4070 */
[----:B------:R-:W-:Y:S01]  /*aa80*/  ISETP.GT.U32.AND P0, PT, R17, R27, PT ;  /* 0x0000001b1100720c */ /* 0x000fe20003f04070 */
[--C-:B------:R-:W-:Y:S01]  /*aa90*/  @!P1 IMAD.IADD R19, R19, 0x1, -R17.reuse ;  /* 0x0000000113139824 */ /* 0x100fe200078e0a11 */
[C---:B------:R-:W-:Y:S02]  /*aaa0*/  ISETP.GT.U32.AND P3, PT, R17.reuse, R13, PT ;  /* 0x0000000d1100720c */ /* 0x040fe40003f64070 */
[C---:B------:R-:W-:Y:S01]  /*aab0*/  ISETP.GT.U32.AND P1, PT, R17.reuse, R8, PT ;  /* 0x000000081100720c */ /* 0x040fe20003f24070 */
[----:B------:R-:W-:Y:S01]  /*aac0*/  @!P2 IMAD.IADD R18, R18, 0x1, -R17 ;  /* 0x000000011212a824 */ /* 0x000fe200078e0a11 */
[----:B------:R-:W-:-:S02]  /*aad0*/  ISETP.GT.U32.AND P2, PT, R17, R6, PT ;  /* 0x000000061100720c */ /* 0x000fc40003f44070 */
[----:B------:R-:W-:Y:S01]  /*aae0*/  ISETP.GT.U32.AND P4, PT, R17, R12, PT ;  /* 0x0000000c1100720c */ /* 0x000fe20003f84070 */
[--C-:B------:R-:W-:Y:S02]  /*aaf0*/  @!P6 IMAD.IADD R7, R7, 0x1, -R17.reuse ;  /* 0x000000010707e824 */ /* 0x100fe400078e0a11 */
[--C-:B------:R-:W-:Y:S02]  /*ab00*/  @!P5 IMAD.IADD R4, R4, 0x1, -R17.reuse ;  /* 0x000000010404d824 */ /* 0x100fe400078e0a11 */
[--C-:B------:R-:W-:Y:S01]  /*ab10*/  @!P0 IMAD.IADD R27, R27, 0x1, -R17.reuse ;  /* 0x000000011b1b8824 */ /* 0x100fe200078e0a11 */
[----:B------:R0:W-:Y:S01]  /*ab20*/  STL [R1+0x314], R7 ;  /* 0x0003140701007387 */ /* 0x0001e20000100800 */
[--C-:B------:R-:W-:Y:S01]  /*ab30*/  @!P3 IMAD.IADD R13, R13, 0x1, -R17.reuse ;  /* 0x000000010d0db824 */ /* 0x100fe200078e0a11 */
[----:B------:R-:W-:Y:S01]  /*ab40*/  ISETP.GT.U32.AND P3, PT, R17, R5, PT ;  /* 0x000000051100720c */ /* 0x000fe20003f64070 */
[--C-:B------:R-:W-:Y:S02]  /*ab50*/  @!P1 IMAD.IADD R8, R8, 0x1, -R17.reuse ;  /* 0x0000000108089824 */ /* 0x100fe400078e0a11 */
[----:B------:R-:W-:-:S02]  /*ab60*/  @!P2 IMAD.IADD R6, R6, 0x1, -R17 ;  /* 0x000000010606a824 */ /* 0x000fc400078e0a11 */
[--C-:B------:R-:W-:Y:S01]  /*ab70*/  @!P4 IMAD.IADD R12, R12, 0x1, -R17.reuse ;  /* 0x000000010c0cc824 */ /* 0x100fe200078e0a11 */
[----:B------:R-:W-:Y:S01]  /*ab80*/  ISETP.GT.U32.AND P4, PT, R17, R4, PT ;  /* 0x000000041100720c */ /* 0x000fe20003f84070 */
[----:B0-----:R-:W2:Y:S04]  /*ab90*/  LDL.LU R7, [R1+0x2c8] ;  /* 0x0002c80001077983 */ /* 0x001ea80000300800 */
[----:B------:R0:W-:Y:S04]  /*aba0*/  STL [R1+0x30c], R27 ;  /* 0x00030c1b01007387 */ /* 0x0001e80000100800 */
[----:B------:R-:W3:Y:S04]  /*abb0*/  LDL.LU R22, [R1+0x2cc] ;  /* 0x0002cc0001167983 */ /* 0x000ee80000300800 */
[----:B------:R1:W-:Y:S04]  /*abc0*/  STL [R1+0x2f8], R8 ;  /* 0x0002f80801007387 */ /* 0x0003e80000100800 */
[----:B0-----:R-:W2:Y:S04]  /*abd0*/  LDL.LU R27, [R1+0x2c4] ;  /* 0x0002c400011b7983 */ /* 0x001ea80000300800 */
[----:B------:R0:W-:Y:S04]  /*abe0*/  STL [R1+0x300], R6 ;  /* 0x0003000601007387 */ /* 0x0001e80000100800 */
[----:B-1----:R-:W2:Y:S01]  /*abf0*/  LDL.LU R8, [R1+0x2bc] ;  /* 0x0002bc0001087983 */ /* 0x002ea20000300800 */
[----:B------:R-:W-:-:S03]  /*ac00*/  @!P3 IMAD.IADD R5, R5, 0x1, -R17 ;  /* 0x000000010505b824 */ /* 0x000fc600078e0a11 */
[----:B0-----:R-:W2:Y:S01]  /*ac10*/  LDL.LU R6, [R1+0x2a8] ;  /* 0x0002a80001067983 */ /* 0x001ea20000300800 */
[----:B------:R-:W-:-:S03]  /*ac20*/  @!P4 IMAD.IADD R4, R4, 0x1, -R17 ;  /* 0x000000010404c824 */ /* 0x000fc600078e0a11 */
[----:B------:R0:W-:Y:S04]  /*ac30*/  STL [R1+0x304], R5 ;  /* 0x0003040501007387 */ /* 0x0001e80000100800 */
[----:B0-----:R-:W2:Y:S04]  /*ac40*/  LDL.LU R5, [R1+0x2b0] ;  /* 0x0002b00001057983 */ /* 0x001ea80000300800 */
[----:B------:R0:W-:Y:S04]  /*ac50*/  STL [R1+0x2fc], R4 ;  /* 0x0002fc0401007387 */ /* 0x0001e80000100800 */
[----:B0-----:R-:W2:Y:S01]  /*ac60*/  LDL.LU R4, [R1+0x2b4] ;  /* 0x0002b40001047983 */ /* 0x001ea20000300800 */
[----:B----4-:R-:W-:-:S02]  /*ac70*/  ISETP.GT.U32.AND P5, PT, R17, R2, PT ;  /* 0x000000021100720c */ /* 0x010fc40003fa4070 */
[C---:B------:R-:W-:Y:S02]  /*ac80*/  ISETP.GT.U32.AND P0, PT, R17.reuse, R20, PT ;  /* 0x000000141100720c */ /* 0x040fe40003f04070 */
[----:B------:R-:W-:-:S09]  /*ac90*/  ISETP.GT.U32.AND P1, PT, R17, R19, PT ;  /* 0x000000131100720c */ /* 0x000fd20003f24070 */
[----:B------:R-:W-:Y:S01]  /*aca0*/  @!P5 IMAD.IADD R2, R2, 0x1, -R17 ;  /* 0x000000010202d824 */ /* 0x000fe200078e0a11 */
[----:B------:R-:W-:Y:S01]  /*acb0*/  ISETP.GT.U32.AND P5, PT, R17, R21, PT ;  /* 0x000000151100720c */ /* 0x000fe20003fa4070 */
[----:B------:R-:W-:-:S03]  /*acc0*/  IMAD.HI.U32 R25, R16, R24, RZ ;  /* 0x0000001810197227 */ /* 0x000fc600078e00ff */
[C---:B------:R-:W-:Y:S01]  /*acd0*/  ISETP.GT.U32.AND P6, PT, R17.reuse, R2, PT ;  /* 0x000000021100720c */ /* 0x040fe20003fc4070 */
[----:B------:R-:W-:Y:S01]  /*ace0*/  IMAD.MOV R25, RZ, RZ, -R25 ;  /* 0x000000ffff197224 */ /* 0x000fe200078e0a19 */
[C---:B------:R-:W-:Y:S01]  /*acf0*/  ISETP.GT.U32.AND P2, PT, R17.reuse, R18, PT ;  /* 0x000000121100720c */ /* 0x040fe20003f44070 */
[----:B------:R-:W-:Y:S01]  /*ad00*/  @!P0 IMAD.IADD R20, R20, 0x1, -R17 ;  /* 0x0000000114148824 */ /* 0x000fe200078e0a11 */
[----:B------:R-:W-:-:S05]  /*ad10*/  ISETP.GT.U32.AND P3, PT, R17, R13, PT ;  /* 0x0000000d1100720c */ /* 0x000fca0003f64070 */
[--C-:B------:R-:W-:Y:S01]  /*ad20*/  @!P5 IMAD.IADD R21, R21, 0x1, -R17.reuse ;  /* 0x000000011515d824 */ /* 0x100fe200078e0a11 */
[----:B------:R-:W-:Y:S01]  /*ad30*/  ISETP.GT.U32.AND P5, PT, R17, R3, PT ;  /* 0x000000031100720c */ /* 0x000fe20003fa4070 */
[--C-:B------:R-:W-:Y:S01]  /*ad40*/  @!P1 IMAD.IADD R19, R19, 0x1, -R17.reuse ;  /* 0x0000000113139824 */ /* 0x100fe200078e0a11 */
[C---:B------:R-:W-:Y:S01]  /*ad50*/  ISETP.GT.U32.AND P0, PT, R17.reuse, R26, PT ;  /* 0x0000001a1100720c */ /* 0x040fe20003f04070 */
[C---:B------:R-:W-:Y:S01]  /*ad60*/  IMAD R24, R17.reuse, R25, R24 ;  /* 0x0000001911187224 */ /* 0x040fe200078e0218 */
[C---:B------:R-:W-:Y:S02]  /*ad70*/  ISETP.GT.U32.AND P1, PT, R17.reuse, R11, PT ;  /* 0x0000000b1100720c */ /* 0x040fe40003f24070 */
[----:B------:R-:W-:Y:S02]  /*ad80*/  IABS R25, R0 ;  /* 0x0000000000197213 */ /* 0x000fe40000000000 */
[----:B------:R-:W4:Y:S01]  /*ad90*/  LDL.LU R0, [R1+0x2ac] ;  /* 0x0002ac0001007983 */ /* 0x000f220000300800 */
[--C-:B------:R-:W-:Y:S01]  /*ada0*/  @!P6 IMAD.IADD R2, R2, 0x1, -R17.reuse ;  /* 0x000000010202e824 */ /* 0x100fe200078e0a11 */
[----:B------:R-:W-:Y:S01]  /*adb0*/  ISETP.GT.U32.AND P4, PT, R17, R12, PT ;  /* 0x0000000c1100720c */ /* 0x000fe20003f84070 */
[----:B------:R-:W-:-:S02]  /*adc0*/  @!P2 IMAD.IADD R18, R18, 0x1, -R17 ;  /* 0x000000011212a824 */ /* 0x000fc400078e0a11 */
[--C-:B------:R-:W-:Y:S01]  /*add0*/  @!P5 IMAD.IADD R3, R3, 0x1, -R17.reuse ;  /* 0x000000010303d824 */ /* 0x100fe200078e0a11 */
[----:B------:R-:W-:Y:S01]  /*ade0*/  ISETP.GT.U32.AND P2, PT, R17, R10, PT ;  /* 0x0000000a1100720c */ /* 0x000fe20003f44070 */
[--C-:B------:R-:W-:Y:S01]  /*adf0*/  @!P3 IMAD.IADD R13, R13, 0x1, -R17.reuse ;  /* 0x000000010d0db824 */ /* 0x100fe200078e0a11 */
[----:B------:R-:W-:Y:S01]  /*ae00*/  ISETP.GT.U32.AND P3, PT, R17, R9, PT ;  /* 0x000000091100720c */ /* 0x000fe20003f64070 */
[--C-:B------:R-:W-:Y:S02]  /*ae10*/  @!P0 IMAD.IADD R26, R26, 0x1, -R17.reuse ;  /* 0x000000011a1a8824 */ /* 0x100fe400078e0a11 */
[----:B------:R-:W-:-:S04]  /*ae20*/  @!P1 IMAD.IADD R11, R11, 0x1, -R17 ;  /* 0x000000010b0b9824 */ /* 0x000fc800078e0a11 */
[--C-:B------:R-:W-:Y:S01]  /*ae30*/  @!P4 IMAD.IADD R12, R12, 0x1, -R17.reuse ;  /* 0x000000010c0cc824 */ /* 0x100fe200078e0a11 */
[----:B------:R-:W-:Y:S03]  /*ae40*/  STL [R1+0x2e0], R21 ;  /* 0x0002e01501007387 */ /* 0x000fe60000100800 */
[--C-:B------:R-:W-:Y:S01]  /*ae50*/  @!P2 IMAD.IADD R10, R10, 0x1, -R17.reuse ;  /* 0x000000010a0aa824 */ /* 0x100fe200078e0a11 */
[----:B------:R-:W-:Y:S01]  /*ae60*/  STL [R1+0x2e8], R20 ;  /* 0x0002e81401007387 */ /* 0x000fe20000100800 */
[----:B------:R-:W-:-:S03]  /*ae70*/  @!P3 IMAD.IADD R9, R9, 0x1, -R17 ;  /* 0x000000010909b824 */ /* 0x000fc600078e0a11 */
[----:B------:R-:W-:Y:S04]  /*ae80*/  STL [R1+0x2f0], R19 ;  /* 0x0002f01301007387 */ /* 0x000fe80000100800 */
[----:B------:R-:W-:Y:S04]  /*ae90*/  STL [R1+0x2f4], R18 ;  /* 0x0002f41201007387 */ /* 0x000fe80000100800 */
[----:B------:R-:W-:Y:S04]  /*aea0*/  STL [R1+0x2ec], R13 ;  /* 0x0002ec0d01007387 */ /* 0x000fe80000100800 */
[----:B------:R0:W-:Y:S04]  /*aeb0*/  STL [R1+0x2d0], R2 ;  /* 0x0002d00201007387 */ /* 0x0001e80000100800 */
[----:B------:R1:W-:Y:S04]  /*aec0*/  STL [R1+0x2e4], R12 ;  /* 0x0002e40c01007387 */ /* 0x0003e80000100800 */
[----:B0-----:R-:W4:Y:S04]  /*aed0*/  LDL.LU R2, [R1+0x290] ;  /* 0x0002900001027983 */ /* 0x001f280000300800 */
[----:B------:R-:W4:Y:S04]  /*aee0*/  LDL.LU R19, [R1+0x298] ;  /* 0x0002980001137983 */ /* 0x000f280000300800 */
[----:B------:R-:W4:Y:S04]  /*aef0*/  LDL.LU R18, [R1+0x2a0] ;  /* 0x0002a00001127983 */ /* 0x000f280000300800 */
[----:B------:R-:W4:Y:S04]  /*af00*/  LDL.LU R13, [R1+0x2a4] ;  /* 0x0002a400010d7983 */ /* 0x000f280000300800 */
[----:B-1----:R-:W4:Y:S01]  /*af10*/  LDL.LU R12, [R1+0x29c] ;  /* 0x00029c00010c7983 */ /* 0x002f220000300800 */
[----:B---3--:R-:W-:-:S02]  /*af20*/  ISETP.GT.U32.AND P6, PT, R17, R22, PT ;  /* 0x000000161100720c */ /* 0x008fc40003fc4070 */
[C---:B--2---:R-:W-:Y:S02]  /*af30*/  ISETP.GT.U32.AND P5, PT, R17.reuse, R27, PT ;  /* 0x0000001b1100720c */ /* 0x044fe40003fa4070 */
[C---:B------:R-:W-:Y:S02]  /*af40*/  ISETP.GT.U32.AND P0, PT, R17.reuse, R8, PT ;  /* 0x000000081100720c */ /* 0x040fe40003f04070 */
[----:B------:R-:W-:-:S07]  /*af50*/  ISETP.GT.U32.AND P1, PT, R17, R6, PT ;  /* 0x000000061100720c */ /* 0x000fce0003f24070 */
[--C-:B------:R-:W-:Y:S01]  /*af60*/  @!P6 IMAD.IADD R22, R22, 0x1, -R17.reuse ;  /* 0x000000011616e824 */ /* 0x100fe200078e0a11 */
[----:B------:R-:W-:Y:S01]  /*af70*/  ISETP.GT.U32.AND P4, PT, R17, R7, PT ;  /* 0x000000071100720c */ /* 0x000fe20003f84070 */
[--C-:B------:R-:W-:Y:S01]  /*af80*/  @!P5 IMAD.IADD R27, R27, 0x1, -R17.reuse ;  /* 0x000000011b1bd824 */ /* 0x100fe200078e0a11 */
[C---:B------:R-:W-:Y:S02]  /*af90*/  ISETP.GT.U32.AND P6, PT, R17.reuse, R3, PT ;  /* 0x000000031100720c */ /* 0x040fe40003fc4070 */
[C---:B------:R-:W-:Y:S01]  /*afa0*/  ISETP.GT.U32.AND P5, PT, R17.reuse, R26, PT ;  /* 0x0000001a1100720c */ /* 0x040fe20003fa4070 */
[--C-:B------:R-:W-:Y:S01]  /*afb0*/  @!P0 IMAD.IADD R8, R8, 0x1, -R17.reuse ;  /* 0x0000000108088824 */ /* 0x100fe200078e0a11 */
[C---:B------:R-:W-:Y:S02]  /*afc0*/  ISETP.GT.U32.AND P0, PT, R17.reuse, R11, PT ;  /* 0x0000000b1100720c */ /* 0x040fe40003f04070 */
[C---:B------:R-:W-:Y:S01]  /*afd0*/  ISETP.GT.U32.AND P2, PT, R17.reuse, R5, PT ;  /* 0x000000051100720c */ /* 0x040fe20003f44070 */
[----:B------:R-:W-:Y:S01]  /*afe0*/  @!P1 IMAD.IADD R6, R6, 0x1, -R17 ;  /* 0x0000000106069824 */ /* 0x000fe200078e0a11 */
[----:B------:R-:W-:-:S03]  /*aff0*/  ISETP.GT.U32.AND P1, PT, R17, R10, PT ;  /* 0x0000000a1100720c */ /* 0x000fc60003f24070 */
[--C-:B------:R-:W-:Y:S02]  /*b000*/  @!P4 IMAD.IADD R7, R7, 0x1, -R17.reuse ;  /* 0x000000010707c824 */ /* 0x100fe400078e0a11 */
[--C-:B------:R-:W-:Y:S01]  /*b010*/  @!P6 IMAD.IADD R3, R3, 0x1, -R17.reuse ;  /* 0x000000010303e824 */ /* 0x100fe200078e0a11 */
[----:B------:R-:W-:Y:S01]  /*b020*/  ISETP.GT.U32.AND P3, PT, R17, R4, PT ;  /* 0x000000041100720c */ /* 0x000fe20003f64070 */
[----:B------:R-:W-:-:S04]  /*b030*/  @!P5 IMAD.IADD R26, R26, 0x1, -R17 ;  /* 0x000000011a1ad824 */ /* 0x000fc800078e0a11 */
[--C-:B------:R-:W-:Y:S01]  /*b040*/  @!P2 IMAD.IADD R5, R5, 0x1, -R17.reuse ;  /* 0x000000010505a824 */ /* 0x100fe200078e0a11 */
[----:B------:R-:W-:Y:S01]  /*b050*/  ISETP.GT.U32.AND P2, PT, R17, R9, PT ;  /* 0x000000091100720c */ /* 0x000fe20003f44070 */
[----:B------:R0:W-:Y:S01]  /*b060*/  STL [R1+0x2d8], R3 ;  /* 0x0002d80301007387 */ /* 0x0001e20000100800 */
[--C-:B------:R-:W-:Y:S02]  /*b070*/  @!P0 IMAD.IADD R11, R11, 0x1, -R17.reuse ;  /* 0x000000010b0b8824 */ /* 0x100fe400078e0a11 */
[----:B------:R-:W-:-:S03]  /*b080*/  @!P1 IMAD.IADD R10, R10, 0x1, -R17 ;  /* 0x000000010a0a9824 */ /* 0x000fc600078e0a11 */
[--C-:B------:R-:W-:Y:S01]  /*b090*/  @!P3 IMAD.IADD R4, R4, 0x1, -R17.reuse ;  /* 0x000000010404b824 */ /* 0x100fe200078e0a11 */
[----:B------:R-:W-:Y:S01]  /*b0a0*/  ISETP.GT.U32.AND P3, PT, R17, R7, PT ;  /* 0x000000071100720c */ /* 0x000fe20003f64070 */
[----:B0-----:R-:W2:Y:S04]  /*b0b0*/  LDL.LU R3, [R1+0x294] ;  /* 0x0002940001037983 */ /* 0x001ea80000300800 */
[----:B------:R-:W-:Y:S04]  /*b0c0*/  STL [R1+0x2dc], R26 ;  /* 0x0002dc1a01007387 */ /* 0x000fe80000100800 */
[----:B------:R-:W3:Y:S04]  /*b0d0*/  LDL.LU R15, [R1+0x280] ;  /* 0x00028000010f7983 */ /* 0x000ee80000300800 */
[----:B------:R0:W-:Y:S04]  /*b0e0*/  STL [R1+0x2d4], R11 ;  /* 0x0002d40b01007387 */ /* 0x0001e80000100800 */
[----:B------:R-:W2:Y:S04]  /*b0f0*/  LDL.LU R21, [R1+0x288] ;  /* 0x0002880001157983 */ /* 0x000ea80000300800 */
[----:B------:R-:W-:Y:S04]  /*b100*/  STL [R1+0x2b8], R10 ;  /* 0x0002b80a01007387 */ /* 0x000fe80000100800 */
[----:B------:R-:W2:Y:S01]  /*b110*/  LDL.LU R20, [R1+0x28c] ;  /* 0x00028c0001147983 */ /* 0x000ea20000300800 */
[----:B------:R-:W-:-:S02]  /*b120*/  @!P2 IMAD.IADD R9, R9, 0x1, -R17 ;  /* 0x000000010909a824 */ /* 0x000fc400078e0a11 */
[----:B------:R-:W-:Y:S01]  /*b130*/  @!P3 IMAD.IADD R7, R7, 0x1, -R17 ;  /* 0x000000010707b824 */ /* 0x000fe200078e0a11 */
[----:B0-----:R-:W2:Y:S04]  /*b140*/  LDL.LU R11, [R1+0x284] ;  /* 0x00028400010b7983 */ /* 0x001ea80000300800 */
[----:B------:R-:W-:Y:S04]  /*b150*/  STL [R1+0x2c0], R9 ;  /* 0x0002c00901007387 */ /* 0x000fe80000100800 */
[----:B------:R0:W-:Y:S04]  /*b160*/  STL [R1+0x2c8], R7 ;  /* 0x0002c80701007387 */ /* 0x0001e80000100800 */
[----:B0-----:R-:W2:Y:S04]  /*b170*/  LDL.LU R7, [R1+0x268] ;  /* 0x0002680001077983 */ /* 0x001ea80000300800 */
[----:B------:R-:W2:Y:S04]  /*b180*/  LDL.LU R10, [R1+0x270] ;  /* 0x00027000010a7983 */ /* 0x000ea80000300800 */
[----:B------:R-:W2:Y:S01]  /*b190*/  LDL.LU R9, [R1+0x278] ;  /* 0x0002780001097983 */ /* 0x000ea20000300800 */
[----:B----4-:R-:W-:-:S02]  /*b1a0*/  ISETP.GT.U32.AND P4, PT, R17, R0, PT ;  /* 0x000000001100720c */ /* 0x010fc40003f84070 */
[----:B------:R-:W-:-:S11]  /*b1b0*/  ISETP.GT.U32.AND P5, PT, R17, R27, PT ;  /* 0x0000001b1100720c */ /* 0x000fd60003fa4070 */
[--C-:B------:R-:W-:Y:S01]  /*b1c0*/  @!P4 IMAD.IADD R0, R0, 0x1, -R17.reuse ;  /* 0x000000010000c824 */ /* 0x100fe200078e0a11 */
[C---:B------:R-:W-:Y:S02]  /*b1d0*/  ISETP.GT.U32.AND P4, PT, R17.reuse, R22, PT ;  /* 0x000000161100720c */ /* 0x040fe40003f84070 */
[C---:B------:R-:W-:Y:S02]  /*b1e0*/  ISETP.GT.U32.AND P0, PT, R17.reuse, R8, PT ;  /* 0x000000081100720c */ /* 0x040fe40003f04070 */
[C---:B------:R-:W-:Y:S02]  /*b1f0*/  ISETP.GT.U32.AND P6, PT, R17.reuse, R0, PT ;  /* 0x000000001100720c */ /* 0x040fe40003fc4070 */
[----:B------:R-:W-:Y:S01]  /*b200*/  ISETP.GT.U32.AND P1, PT, R17, R6, PT ;  /* 0x000000061100720c */ /* 0x000fe20003f24070 */
[----:B------:R-:W-:Y:S01]  /*b210*/  @!P5 IMAD.IADD R27, R27, 0x1, -R17 ;  /* 0x000000011b1bd824 */ /* 0x000fe200078e0a11 */
[----:B------:R-:W-:-:S05]  /*b220*/  ISETP.GT.U32.AND P5, PT, R17, R19, PT ;  /* 0x000000131100720c */ /* 0x000fca0003fa4070 */
[--C-:B------:R-:W-:Y:S01]  /*b230*/  @!P4 IMAD.IADD R22, R22, 0x1, -R17.reuse ;  /* 0x000000011616c824 */ /* 0x100fe200078e0a11 */
[C---:B------:R-:W-:Y:S02]  /*b240*/  ISETP.GT.U32.AND P4, PT, R17.reuse, R2, PT ;  /* 0x000000021100720c */ /* 0x040fe40003f84070 */
[C---:B------:R-:W-:Y:S01]  /*b250*/  ISETP.GT.U32.AND P2, PT, R17.reuse, R5, PT ;  /* 0x000000051100720c */ /* 0x040fe20003f44070 */
[--C-:B------:R-:W-:Y:S01]  /*b260*/  @!P6 IMAD.IADD R0, R0, 0x1, -R17.reuse ;  /* 0x000000010000e824 */ /* 0x100fe200078e0a11 */
[C---:B------:R-:W-:Y:S01]  /*b270*/  ISETP.GT.U32.AND P3, PT, R17.reuse, R4, PT ;  /* 0x000000041100720c */ /* 0x040fe20003f64070 */
[--C-:B------:R-:W-:Y:S01]  /*b280*/  @!P0 IMAD.IADD R8, R8, 0x1, -R17.reuse ;  /* 0x0000000108088824 */ /* 0x100fe200078e0a11 */
[C---:B------:R-:W-:Y:S01]  /*b290*/  ISETP.GT.U32.AND P0, PT, R17.reuse, R18, PT ;  /* 0x000000121100720c */ /* 0x040fe20003f04070 */
[--C-:B------:R-:W-:Y:S01]  /*b2a0*/  @!P1 IMAD.IADD R6, R6, 0x1, -R17.reuse ;  /* 0x0000000106069824 */ /* 0x100fe200078e0a11 */
[----:B------:R-:W-:Y:S01]  /*b2b0*/  ISETP.GT.U32.AND P1, PT, R17, R13, PT ;  /* 0x0000000d1100720c */ /* 0x000fe20003f24070 */
[----:B------:R-:W-:-:S04]  /*b2c0*/  @!P5 IMAD.IADD R19, R19, 0x1, -R17 ;  /* 0x000000011313d824 */ /* 0x000fc800078e0a11 */
[--C-:B------:R-:W-:Y:S02]  /*b2d0*/  @!P4 IMAD.IADD R2, R2, 0x1, -R17.reuse ;  /* 0x000000010202c824 */ /* 0x100fe400078e0a11 */
[--C-:B------:R-:W-:Y:S01]  /*b2e0*/  @!P2 IMAD.IADD R5, R5, 0x1, -R17.reuse ;  /* 0x000000010505a824 */ /* 0x100fe200078e0a11 */
[----:B------:R-:W-:Y:S01]  /*b2f0*/  ISETP.GT.U32.AND P2, PT, R17, R12, PT ;  /* 0x0000000c1100720c */ /* 0x000fe20003f44070 */
[--C-:B------:R-:W-:Y:S01]  /*b300*/  @!P3 IMAD.IADD R4, R4, 0x1, -R17.reuse ;  /* 0x000000010404b824 */ /* 0x100fe200078e0a11 */
[----:B------:R-:W-:Y:S01]  /*b310*/  STL [R1+0x2cc], R22 ;  /* 0x0002cc1601007387 */ /* 0x000fe20000100800 */
[--C-:B------:R-:W-:Y:S02]  /*b320*/  @!P0 IMAD.IADD R18, R18, 0x1, -R17.reuse ;  /* 0x0000000112128824 */ /* 0x100fe400078e0a11 */
[--C-:B------:R-:W-:Y:S01]  /*b330*/  @!P1 IMAD.IADD R13, R13, 0x1, -R17.reuse ;  /* 0x000000010d0d9824 */ /* 0x100fe200078e0a11 */
[----:B------:R-:W-:Y:S04]  /*b340*/  STL [R1+0x2c4], R27 ;  /* 0x0002c41b01007387 */ /* 0x000fe80000100800 */
[----:B------:R-:W-:Y:S04]  /*b350*/  STL [R1+0x2bc], R8 ;  /* 0x0002bc0801007387 */ /* 0x000fe80000100800 */
[----:B------:R-:W-:Y:S04]  /*b360*/  STL [R1+0x2a8], R6 ;  /* 0x0002a80601007387 */ /* 0x000fe80000100800 */
[----:B------:R-:W-:Y:S04]  /*b370*/  STL [R1+0x2b0], R5 ;  /* 0x0002b00501007387 */ /* 0x000fe80000100800 */
[----:B------:R0:W-:Y:S01]  /*b380*/  STL [R1+0x2ac], R0 ;  /* 0x0002ac0001007387 */ /* 0x0001e20000100800 */
[----:B------:R-:W-:-:S03]  /*b390*/  @!P2 IMAD.IADD R12, R12, 0x1, -R17 ;  /* 0x000000010c0ca824 */ /* 0x000fc600078e0a11 */
        /* <DEDUP_REMOVED lines=8> */
[----:B------:R-:W-:-:S09]  /*b420*/  ISETP.GT.U32.AND P5, PT, R17, R20, PT ;  /* 0x000000141100720c */ /* 0x000fd20003fa4070 */
[--C-:B------:R-:W-:Y:S01]  /*b430*/  @!P6 IMAD.IADD R15, R15, 0x1, -R17.reuse ;  /* 0x000000010f0fe824 */ /* 0x100fe200078e0a11 */
[C---:B------:R-:W-:Y:S02]  /*b440*/  ISETP.GT.U32.AND P3, PT, R17.reuse, R3, PT ;  /* 0x000000031100720c */ /* 0x040fe40003f64070 */
[----:B------:R-:W-:Y:S01]  /*b450*/  ISETP.GT.U32.AND P6, PT, R17, R2, PT ;  /* 0x000000021100720c */ /* 0x000fe20003fc4070 */
[--C-:B------:R-:W-:Y:S01]  /*b460*/  @!P4 IMAD.IADD R21, R21, 0x1, -R17.reuse ;  /* 0x000000011515c824 */ /* 0x100fe200078e0a11 */
[C---:B------:R-:W-:Y:S02]  /*b470*/  ISETP.GT.U32.AND P0, PT, R17.reuse, R11, PT ;  /* 0x0000000b1100720c */ /* 0x040fe40003f04070 */
[C---:B------:R-:W-:Y:S01]  /*b480*/  ISETP.GT.U32.AND P4, PT, R17.reuse, R19, PT ;  /* 0x000000131100720c */ /* 0x040fe20003f84070 */
[----:B------:R-:W-:Y:S01]  /*b490*/  @!P5 IMAD.IADD R20, R20, 0x1, -R17 ;  /* 0x000000011414d824 */ /* 0x000fe200078e0a11 */
[C---:B------:R-:W-:Y:S02]  /*b4a0*/  ISETP.GT.U32.AND P5, PT, R17.reuse, R18, PT ;  /* 0x000000121100720c */ /* 0x040fe40003fa4070 */
[----:B------:R-:W-:-:S03]  /*b4b0*/  ISETP.GT.U32.AND P1, PT, R17, R7, PT ;  /* 0x000000071100720c */ /* 0x000fc60003f24070 */
[--C-:B------:R-:W-:Y:S01]  /*b4c0*/  @!P3 IMAD.IADD R3, R3, 0x1, -R17.reuse ;  /* 0x000000010303b824 */ /* 0x100fe200078e0a11 */
[C---:B------:R-:W-:Y:S01]  /*b4d0*/  ISETP.GT.U32.AND P2, PT, R17.reuse, R10, PT ;  /* 0x0000000a1100720c */ /* 0x040fe20003f44070 */
[--C-:B------:R-:W-:Y:S01]  /*b4e0*/  @!P6 IMAD.IADD R2, R2, 0x1, -R17.reuse ;  /* 0x000000010202e824 */ /* 0x100fe200078e0a11 */
[----:B------:R-:W-:Y:S01]  /*b4f0*/  ISETP.GT.U32.AND P3, PT, R17, R9, PT ;  /* 0x000000091100720c */ /* 0x000fe20003f64070 */
[--C-:B------:R-:W-:Y:S01]  /*b500*/  @!P0 IMAD.IADD R11, R11, 0x1, -R17.reuse ;  /* 0x000000010b0b8824 */ /* 0x100fe200078e0a11 */
[----:B------:R-:W-:Y:S01]  /*b510*/  ISETP.GT.U32.AND P0, PT, R17, R13, PT ;  /* 0x0000000d1100720c */ /* 0x000fe20003f04070 */
[----:B------:R-:W-:-:S04]  /*b520*/  @!P4 IMAD.IADD R19, R19, 0x1, -R17 ;  /* 0x000000011313c824 */ /* 0x000fc800078e0a11 */
[--C-:B------:R-:W-:Y:S01]  /*b530*/  @!P1 IMAD.IADD R7, R7, 0x1, -R17.reuse ;  /* 0x0000000107079824 */ /* 0x100fe200078e0a11 */
[C---:B------:R-:W-:Y:S01]  /*b540*/  ISETP.GT.U32.AND P1, PT, R17.reuse, R12, PT ;  /* 0x0000000c1100720c */ /* 0x040fe20003f24070 */
[----:B------:R0:W-:Y:S01]  /*b550*/  STL [R1+0x290], R2 ;  /* 0x0002900201007387 */ /* 0x0001e20000100800 */
[--C-:B------:R-:W-:Y:S02]  /*b560*/  @!P5 IMAD.IADD R18, R18, 0x1, -R17.reuse ;  /* 0x000000011212d824 */ /* 0x100fe400078e0a11 */
[--C-:B------:R-:W-:Y:S01]  /*b570*/  @!P2 IMAD.IADD R10, R10, 0x1, -R17.reuse ;  /* 0x000000010a0aa824 */ /* 0x100fe200078e0a11 */
[----:B------:R-:W-:Y:S01]  /*b580*/  ISETP.GT.U32.AND P2, PT, R17, R3, PT ;  /* 0x000000031100720c */ /* 0x000fe20003f44070 */
[----:B0-----:R-:W2:Y:S04]  /*b590*/  LDL.LU R2, [R1+0x264] ;  /* 0x0002640001027983 */ /* 0x001ea80000300800 */
[----:B------:R-:W3:Y:S04]  /*b5a0*/  LDL.LU R22, [R1+0x25c] ;  /* 0x00025c0001167983 */ /* 0x000ee80000300800 */
[----:B------:R0:W-:Y:S04]  /*b5b0*/  STL [R1+0x298], R19 ;  /* 0x0002981301007387 */ /* 0x0001e80000100800 */
[----:B------:R-:W2:Y:S01]  /*b5c0*/  LDL.LU R27, [R1+0x240] ;  /* 0x00024000011b7983 */ /* 0x000ea20000300800 */
[----:B------:R-:W-:-:S03]  /*b5d0*/  @!P3 IMAD.IADD R9, R9, 0x1, -R17 ;  /* 0x000000010909b824 */ /* 0x000fc600078e0a11 */
[----:B------:R1:W-:Y:S01]  /*b5e0*/  STL [R1+0x2a0], R18 ;  /* 0x0002a01201007387 */ /* 0x0003e20000100800 */
[----:B------:R-:W-:-:S03]  /*b5f0*/  ISETP.GT.U32.AND P3, PT, R17, R15, PT ;  /* 0x0000000f1100720c */ /* 0x000fc60003f64070 */
[----:B0-----:R-:W2:Y:S01]  /*b600*/  LDL.LU R19, [R1+0x248] ;  /* 0x0002480001137983 */ /* 0x001ea20000300800 */
[C---:B------:R-:W-:Y:S01]  /*b610*/  ISETP.GT.U32.AND P4, PT, R17.reuse, R21, PT ;  /* 0x000000151100720c */ /* 0x040fe20003f84070 */
[--C-:B------:R-:W-:Y:S01]  /*b620*/  @!P1 IMAD.IADD R12, R12, 0x1, -R17.reuse ;  /* 0x000000010c0c9824 */ /* 0x100fe200078e0a11 */
[----:B------:R-:W-:Y:S01]  /*b630*/  ISETP.GT.U32.AND P5, PT, R17, R20, PT ;  /* 0x000000141100720c */ /* 0x000fe20003fa4070 */
[----:B-1----:R-:W2:Y:S01]  /*b640*/  LDL.LU R18, [R1+0x250] ;  /* 0x0002500001127983 */ /* 0x002ea20000300800 */
[--C-:B------:R-:W-:Y:S01]  /*b650*/  @!P0 IMAD.IADD R13, R13, 0x1, -R17.reuse ;  /* 0x000000010d0d8824 */ /* 0x100fe200078e0a11 */
[C---:B------:R-:W-:Y:S02]  /*b660*/  ISETP.GT.U32.AND P1, PT, R17.reuse, R7, PT ;  /* 0x000000071100720c */ /* 0x040fe40003f24070 */
[----:B------:R-:W-:Y:S01]  /*b670*/  ISETP.GT.U32.AND P0, PT, R17, R11, PT ;  /* 0x0000000b1100720c */ /* 0x000fe20003f04070 */
[--C-:B------:R-:W-:Y:S01]  /*b680*/  @!P2 IMAD.IADD R3, R3, 0x1, -R17.reuse ;  /* 0x000000010303a824 */ /* 0x100fe200078e0a11 */
[----:B------:R0:W-:Y:S01]  /*b690*/  STL [R1+0x2a4], R13 ;  /* 0x0002a40d01007387 */ /* 0x0001e20000100800 */
[----:B------:R-:W-:-:S03]  /*b6a0*/  @!P3 IMAD.IADD R15, R15, 0x1, -R17 ;  /* 0x000000010f0fb824 */ /* 0x000fc600078e0a11 */
[--C-:B------:R-:W-:Y:S02]  /*b6b0*/  @!P4 IMAD.IADD R21, R21, 0x1, -R17.reuse ;  /* 0x000000011515c824 */ /* 0x100fe400078e0a11 */
[--C-:B------:R-:W-:Y:S01]  /*b6c0*/  @!P5 IMAD.IADD R20, R20, 0x1, -R17.reuse ;  /* 0x000000011414d824 */ /* 0x100fe200078e0a11 */
[----:B0-----:R-:W2:Y:S02]  /*b6d0*/  LDL.LU R13, [R1+0x254] ;  /* 0x00025400010d7983 */ /* 0x001ea40000300800 */
[--C-:B------:R-:W-:Y:S02]  /*b6e0*/  @!P1 IMAD.IADD R7, R7, 0x1, -R17.reuse ;  /* 0x0000000107079824 */ /* 0x100fe400078e0a11 */
[----:B------:R0:W-:Y:S01]  /*b6f0*/  STL [R1+0x29c], R12 ;  /* 0x00029c0c01007387 */ /* 0x0001e20000100800 */
[----:B------:R-:W-:-:S03]  /*b700*/  @!P0 IMAD.IADD R11, R11, 0x1, -R17 ;  /* 0x000000010b0b8824 */ /* 0x000fc600078e0a11 */
[----:B0-----:R-:W2:Y:S04]  /*b710*/  LDL.LU R12, [R1+0x24c] ;  /* 0x00024c00010c7983 */ /* 0x001ea80000300800 */
[----:B------:R0:W-:Y:S04]  /*b720*/  STL [R1+0x294], R3 ;  /* 0x0002940301007387 */ /* 0x0001e80000100800 */
[----:B0-----:R-:W2:Y:S04]  /*b730*/  LDL.LU R3, [R1+0x244] ;  /* 0x0002440001037983 */ /* 0x001ea80000300800 */
[----:B------:R-:W-:Y:S04]  /*b740*/  STL [R1+0x280], R15 ;  /* 0x0002800f01007387 */ /* 0x000fe80000100800 */
[----:B------:R-:W-:Y:S04]  /*b750*/  STL [R1+0x288], R21 ;  /* 0x0002881501007387 */ /* 0x000fe80000100800 */
[----:B------:R-:W-:Y:S04]  /*b760*/  STL [R1+0x28c], R20 ;  /* 0x00028c1401007387 */ /* 0x000fe80000100800 */
[----:B------:R0:W-:Y:S04]  /*b770*/  STL [R1+0x268], R7 ;  /* 0x0002680701007387 */ /* 0x0001e80000100800 */
[----:B------:R1:W-:Y:S04]  /*b780*/  STL [R1+0x284], R11 ;  /* 0x0002840b01007387 */ /* 0x0003e80000100800 */
[----:B0-----:R-:W2:Y:S01]  /*b790*/  LDL R7, [R1+0x2624] ;  /* 0x0026240001077983 */ /* 0x001ea20000100800 */
[----:B------:R-:W-:-:S02]  /*b7a0*/  ISETP.GT.U32.AND P6, PT, R17, R9, PT ;  /* 0x000000091100720c */ /* 0x000fc40003fc4070 */
[C---:B----4-:R-:W-:Y:S01]  /*b7b0*/  ISETP.GT.U32.AND P3, PT, R17.reuse, R0, PT ;  /* 0x000000001100720c */ /* 0x050fe20003f64070 */
[----:B------:R-:W-:Y:S01]  /*b7c0*/  IMAD.HI.U32 R26, R16, R25, RZ ;  /* 0x00000019101a7227 */ /* 0x000fe200078e00ff */
[C---:B------:R-:W-:Y:S01]  /*b7d0*/  ISETP.GT.U32.AND P4, PT, R17.reuse, R8, PT ;  /* 0x000000081100720c */ /* 0x040fe20003f84070 */
[----:B-1----:R-:W4:Y:S01]  /*b7e0*/  LDL.LU R11, [R1+0x230] ;  /* 0x00023000010b7983 */ /* 0x002f220000300800 */
[C---:B------:R-:W-:Y:S02]  /*b7f0*/  ISETP.GT.U32.AND P5, PT, R17.reuse, R6, PT ;  /* 0x000000061100720c */ /* 0x040fe40003fa4070 */
[----:B------:R-:W-:-:S05]  /*b800*/  ISETP.GT.U32.AND P0, PT, R17, R5, PT ;  /* 0x000000051100720c */ /* 0x000fca0003f04070 */
[--C-:B------:R-:W-:Y:S02]  /*b810*/  @!P6 IMAD.IADD R9, R9, 0x1, -R17.reuse ;  /* 0x000000010909e824 */ /* 0x100fe400078e0a11 */
[--C-:B------:R-:W-:Y:S02]  /*b820*/  @!P3 IMAD.IADD R0, R0, 0x1, -R17.reuse ;  /* 0x000000010000b824 */ /* 0x100fe400078e0a11 */
[--C-:B------:R-:W-:Y:S01]  /*b830*/  @!P4 IMAD.IADD R8, R8, 0x1, -R17.reuse ;  /* 0x000000010808c824 */ /* 0x100fe200078e0a11 */
[----:B------:R-:W-:Y:S01]  /*b840*/  ISETP.GT.U32.AND P2, PT, R17, R10, PT ;  /* 0x0000000a1100720c */ /* 0x000fe20003f44070 */
[--C-:B------:R-:W-:Y:S02]  /*b850*/  @!P5 IMAD.IADD R6, R6, 0x1, -R17.reuse ;  /* 0x000000010606d824 */ /* 0x100fe400078e0a11 */
[----:B------:R-:W-:Y:S01]  /*b860*/  @!P0 IMAD.IADD R5, R5, 0x1, -R17 ;  /* 0x0000000105058824 */ /* 0x000fe200078e0a11 */
[----:B------:R-:W-:Y:S01]  /*b870*/  ISETP.GT.U32.AND P1, PT, R17, R4, PT ;  /* 0x000000041100720c */ /* 0x000fe20003f24070 */
[----:B------:R-:W-:-:S08]  /*b880*/  IMAD.MOV R26, RZ, RZ, -R26 ;  /* 0x000000ffff1a7224 */ /* 0x000fd000078e0a1a */
[----:B------:R-:W-:-:S05]  /*b890*/  @!P2 IMAD.IADD R10, R10, 0x1, -R17 ;  /* 0x000000010a0aa824 */ /* 0x000fca00078e0a11 */
[----:B------:R0:W-:Y:S04]  /*b8a0*/  STL [R1+0x270], R10 ;  /* 0x0002700a01007387 */ /* 0x0001e80000100800 */
[----:B------:R-:W4:Y:S01]  /*b8b0*/  LDL.LU R21, [R1+0x238] ;  /* 0x0002380001157983 */ /* 0x000f220000300800 */
[----:B------:R-:W-:-:S03]  /*b8c0*/  IMAD R25, R17, R26, R25 ;  /* 0x0000001a11197224 */ /* 0x000fc600078e0219 */
[----:B------:R1:W-:Y:S04]  /*b8d0*/  STL [R1+0x278], R9 ;  /* 0x0002780901007387 */ /* 0x0003e80000100800 */
[----:B0-----:R-:W4:Y:S01]  /*b8e0*/  LDL.LU R10, [R1+0x23c] ;  /* 0x00023c00010a7983 */ /* 0x001f220000300800 */
[----:B------:R-:W-:-:S03]  /*b8f0*/  @!P1 IMAD.IADD R4, R4, 0x1, -R17 ;  /* 0x0000000104049824 */ /* 0x000fc600078e0a11 */
[----:B-1----:R-:W4:Y:S01]  /*b900*/  LDL.LU R9, [R1+0x234] ;  /* 0x0002340001097983 */ /* 0x002f220000300800 */
[C---:B---3--:R-:W-:Y:S02]  /*b910*/  ISETP.GT.U32.AND P6, PT, R17.reuse, R22, PT ;  /* 0x000000161100720c */ /* 0x048fe40003fc4070 */
[C---:B--2---:R-:W-:Y:S02]  /*b920*/  ISETP.GT.U32.AND P3, PT, R17.reuse, R27, PT ;  /* 0x0000001b1100720c */ /* 0x044fe40003f64070 */
[C---:B------:R-:W-:Y:S02]  /*b930*/  ISETP.GT.U32.AND P4, PT, R17.reuse, R19, PT ;  /* 0x000000131100720c */ /* 0x040fe40003f84070 */
[----:B------:R-:W-:-:S07]  /*b940*/  ISETP.GT.U32.AND P5, PT, R17, R18, PT ;  /* 0x000000121100720c */ /* 0x000fce0003fa4070 */
[--C-:B------:R-:W-:Y:S01]  /*b950*/  @!P6 IMAD.IADD R22, R22, 0x1, -R17.reuse ;  /* 0x000000011616e824 */ /* 0x100fe200078e0a11 */
[----:B------:R-:W-:Y:S01]  /*b960*/  ISETP.GT.U32.AND P6, PT, R17, R0, PT ;  /* 0x000000001100720c */ /* 0x000fe20003fc4070 */
[--C-:B------:R-:W-:Y:S01]  /*b970*/  @!P3 IMAD.IADD R27, R27, 0x1, -R17.reuse ;  /* 0x000000011b1bb824 */ /* 0x100fe200078e0a11 */
[----:B------:R-:W-:Y:S01]  /*b980*/  ISETP.GT.U32.AND P3, PT, R17, R8, PT ;  /* 0x000000081100720c */ /* 0x000fe20003f64070 */
[--C-:B------:R-:W-:Y:S01]  /*b990*/  @!P4 IMAD.IADD R19, R19, 0x1, -R17.reuse ;  /* 0x000000011313c824 */ /* 0x100fe200078e0a11 */
[C---:B------:R-:W-:Y:S01]  /*b9a0*/  ISETP.GT.U32.AND P4, PT, R17.reuse, R6, PT ;  /* 0x000000061100720c */ /* 0x040fe20003f84070 */
[----:B------:R-:W-:Y:S01]  /*b9b0*/  @!P5 IMAD.IADD R18, R18, 0x1, -R17 ;  /* 0x000000011212d824 */ /* 0x000fe200078e0a11 */
[C---:B------:R-:W-:Y:S02]  /*b9c0*/  ISETP.GT.U32.AND P5, PT, R17.reuse, R5, PT ;  /* 0x000000051100720c */ /* 0x040fe40003fa4070 */
[----:B------:R-:W-:-:S05]  /*b9d0*/  ISETP.GT.U32.AND P0, PT, R17, R13, PT ;  /* 0x0000000d1100720c */ /* 0x000fca0003f04070 */
[--C-:B------:R-:W-:Y:S02]  /*b9e0*/  @!P6 IMAD.IADD R0, R0, 0x1, -R17.reuse ;  /* 0x000000010000e824 */ /* 0x100fe400078e0a11 */
[--C-:B------:R-:W-:Y:S02]  /*b9f0*/  @!P3 IMAD.IADD R8, R8, 0x1, -R17.reuse ;  /* 0x000000010808b824 */ /* 0x100fe400078e0a11 */
[--C-:B------:R-:W-:Y:S02]  /*ba00*/  @!P4 IMAD.IADD R6, R6, 0x1, -R17.reuse ;  /* 0x000000010606c824 */ /* 0x100fe400078e0a11 */
[--C-:B------:R-:W-:Y:S02]  /*ba10*/  @!P5 IMAD.IADD R5, R5, 0x1, -R17.reuse ;  /* 0x000000010505d824 */ /* 0x100fe400078e0a11 */
[----:B------:R-:W-:Y:S01]  /*ba20*/  @!P0 IMAD.IADD R13, R13, 0x1, -R17 ;  /* 0x000000010d0d8824 */ /* 0x000fe200078e0a11 */
[----:B------:R-:W-:-:S13]  /*ba30*/  ISETP.GT.U32.AND P0, PT, R17, R4, PT ;  /* 0x000000041100720c */ /* 0x000fda0003f04070 */
        /* <DEDUP_REMOVED lines=19> */
[----:B------:R-:W-:Y:S01]  /*bb70*/  ISETP.GT.U32.AND P2, PT, R17, R3, PT ;  /* 0x000000031100720c */ /* 0x000fe20003f44070 */
[----:B------:R-:W-:-:S03]  /*bb80*/  @!P1 IMAD.IADD R12, R12, 0x1, -R17 ;  /* 0x000000010c0c9824 */ /* 0x000fc600078e0a11 */
        /* <DEDUP_REMOVED lines=8> */
[----:B----4-:R-:W-:-:S05]  /*bc10*/  ISETP.GT.U32.AND P3, PT, R17, R21, PT ;  /* 0x000000151100720c */ /* 0x010fca0003f64070 */
[--C-:B------:R-:W-:Y:S01]  /*bc20*/  @!P2 IMAD.IADD R22, R22, 0x1, -R17.reuse ;  /* 0x000000011616a824 */ /* 0x100fe200078e0a11 */
[----:B------:R-:W-:Y:S01]  /*bc30*/  ISETP.GT.U32.AND P2, PT, R17, R11, PT ;  /* 0x0000000b1100720c */ /* 0x000fe20003f44070 */
[--C-:B------:R-:W-:Y:S01]  /*bc40*/  @!P4 IMAD.IADD R19, R19, 0x1, -R17.reuse ;  /* 0x000000011313c824 */ /* 0x100fe200078e0a11 */
[----:B------:R-:W-:Y:S01]  /*bc50*/  ISETP.GT.U32.AND P4, PT, R17, R10, PT ;  /* 0x0000000a1100720c */ /* 0x000fe20003f84070 */
[----:B------:R0:W-:Y:S01]  /*bc60*/  STL [R1+0x264], R2 ;  /* 0x0002640201007387 */ /* 0x0001e20000100800 */
[--C-:B------:R-:W-:Y:S01]  /*bc70*/  @!P6 IMAD.IADD R3, R3, 0x1, -R17.reuse ;  /* 0x000000010303e824 */ /* 0x100fe200078e0a11 */
[----:B------:R-:W-:Y:S01]  /*bc80*/  ISETP.GT.U32.AND P0, PT, R17, R13, PT ;  /* 0x0000000d1100720c */ /* 0x000fe20003f04070 */
[--C-:B------:R-:W-:Y:S01]  /*bc90*/  @!P5 IMAD.IADD R18, R18, 0x1, -R17.reuse ;  /* 0x000000011212d824 */ /* 0x100fe200078e0a11 */
[----:B0-----:R-:W4:Y:S06]  /*bca0*/  LDL.LU R2, [R1+0x214] ;  /* 0x0002140001027983 */ /* 0x001f2c0000300800 */
[--C-:B------:R-:W-:Y:S01]  /*bcb0*/  @!P2 IMAD.IADD R11, R11, 0x1, -R17.reuse ;  /* 0x000000010b0ba824 */ /* 0x100fe200078e0a11 */
[----:B------:R-:W-:Y:S01]  /*bcc0*/  ISETP.GT.U32.AND P5, PT, R17, R9, PT ;  /* 0x000000091100720c */ /* 0x000fe20003fa4070 */
[--C-:B------:R-:W-:Y:S01]  /*bcd0*/  @!P3 IMAD.IADD R21, R21, 0x1, -R17.reuse ;  /* 0x000000011515b824 */ /* 0x100fe200078e0a11 */
[----:B------:R-:W-:Y:S01]  /*bce0*/  ISETP.GT.U32.AND P1, PT, R17, R12, PT ;  /* 0x0000000c1100720c */ /* 0x000fe20003f24070 */
[--C-:B------:R-:W-:Y:S01]  /*bcf0*/  @!P4 IMAD.IADD R10, R10, 0x1, -R17.reuse ;  /* 0x000000010a0ac824 */ /* 0x100fe200078e0a11 */
[----:B------:R-:W-:Y:S01]  /*bd00*/  STL [R1+0x25c], R22 ;  /* 0x00025c1601007387 */ /* 0x000fe20000100800 */
[----:B------:R-:W-:-:S03]  /*bd10*/  @!P0 IMAD.IADD R13, R13, 0x1, -R17 ;  /* 0x000000010d0d8824 */ /* 0x000fc600078e0a11 */
[----:B------:R-:W-:Y:S05]  /*bd20*/  STL [R1+0x240], R27 ;  /* 0x0002401b01007387 */ /* 0x000fea0000100800 */
[--C-:B------:R-:W-:Y:S01]  /*bd30*/  @!P5 IMAD.IADD R9, R9, 0x1, -R17.reuse ;  /* 0x000000010909d824 */ /* 0x100fe200078e0a11 */
[----:B------:R-:W-:Y:S01]  /*bd40*/  STL [R1+0x248], R19 ;  /* 0x0002481301007387 */ /* 0x000fe20000100800 */
[----:B------:R-:W-:-:S03]  /*bd50*/  @!P1 IMAD.IADD R12, R12, 0x1, -R17 ;  /* 0x000000010c0c9824 */ /* 0x000fc600078e0a11 */
        /* <DEDUP_REMOVED lines=17> */
[C---:B------:R-:W-:Y:S01]  /*be70*/  ISETP.GT.U32.AND P2, PT, R17.reuse, R21, PT ;  /* 0x000000151100720c */ /* 0x040fe20003f44070 */
[--C-:B------:R-:W-:Y:S01]  /*be80*/  @!P3 IMAD.IADD R8, R8, 0x1, -R17.reuse ;  /* 0x000000010808b824 */ /* 0x100fe200078e0a11 */
[C---:B------:R-:W-:Y:S01]  /*be90*/  ISETP.GT.U32.AND P3, PT, R17.reuse, R10, PT ;  /* 0x0000000a1100720c */ /* 0x040fe20003f64070 */
[----:B------:R-:W-:Y:S01]  /*bea0*/  @!P4 IMAD.IADD R6, R6, 0x1, -R17 ;  /* 0x000000010606c824 */ /* 0x000fe200078e0a11 */
[C---:B------:R-:W-:Y:S02]  /*beb0*/  ISETP.GT.U32.AND P4, PT, R17.reuse, R9, PT ;  /* 0x000000091100720c */ /* 0x040fe40003f84070 */
[----:B------:R-:W-:-:S05]  /*bec0*/  ISETP.GT.U32.AND P5, PT, R17, R5, PT ;  /* 0x000000051100720c */ /* 0x000fca0003fa4070 */
[--C-:B------:R-:W-:Y:S02]  /*bed0*/  @!P6 IMAD.IADD R11, R11, 0x1, -R17.reuse ;  /* 0x000000010b0be824 */ /* 0x100fe400078e0a11 */
[--C-:B------:R-:W-:Y:S02]  /*bee0*/  @!P2 IMAD.IADD R21, R21, 0x1, -R17.reuse ;  /* 0x000000011515a824 */ /* 0x100fe400078e0a11 */
[--C-:B------:R-:W-:Y:S01]  /*bef0*/  @!P0 IMAD.IADD R7, R7, 0x1, -R17.reuse ;  /* 0x0000000107078824 */ /* 0x100fe200078e0a11 */
[----:B------:R0:W-:Y:S01]  /*bf00*/  STL [R1+0x230], R11 ;  /* 0x0002300b01007387 */ /* 0x0001e20000100800 */
[--C-:B------:R-:W-:Y:S02]  /*bf10*/  @!P3 IMAD.IADD R10, R10, 0x1, -R17.reuse ;  /* 0x000000010a0ab824 */ /* 0x100fe400078e0a11 */
[--C-:B------:R-:W-:Y:S02]  /*bf20*/  @!P4 IMAD.IADD R9, R9, 0x1, -R17.reuse ;  /* 0x000000010909c824 */ /* 0x100fe400078e0a11 */
[----:B------:R-:W-:Y:S01]  /*bf30*/  @!P5 IMAD.IADD R5, R5, 0x1, -R17 ;  /* 0x000000010505d824 */ /* 0x000fe200078e0a11 */
[----:B0-----:R-:W2:Y:S01]  /*bf40*/  LDL.LU R11, [R1+0x1fc] ;  /* 0x0001fc00010b7983 */ /* 0x001ea20000300800 */
[----:B------:R-:W-:-:S03]  /*bf50*/  ISETP.GT.U32.AND P5, PT, R17, R7, PT ;  /* 0x000000071100720c */ /* 0x000fc60003fa4070 */
        /* <DEDUP_REMOVED lines=14> */
[C---:B----4-:R-:W-:Y:S01]  /*c040*/  ISETP.GT.U32.AND P1, PT, R17.reuse, R2, PT ;  /* 0x000000021100720c */ /* 0x050fe20003f24070 */
[----:B------:R-:W-:Y:S01]  /*c050*/  @!P0 IMAD.IADD R4, R4, 0x1, -R17 ;  /* 0x0000000104048824 */ /* 0x000fe200078e0a11 */
[C---:B------:R-:W-:Y:S02]  /*c060*/  ISETP.GT.U32.AND P2, PT, R17.reuse, R20, PT ;  /* 0x000000141100720c */ /* 0x040fe40003f44070 */
[C---:B------:R-:W-:Y:S02]  /*c070*/  ISETP.GT.U32.AND P0, PT, R17.reuse, R0, PT ;  /* 0x000000001100720c */ /* 0x040fe40003f04070 */
[----:B------:R-:W-:-:S07]  /*c080*/  ISETP.GT.U32.AND P3, PT, R17, R8, PT ;  /* 0x000000081100720c */ /* 0x000fce0003f64070 */
[----:B------:R-:W-:Y:S01]  /*c090*/  @!P1 IMAD.IADD R2, R2, 0x1, -R17 ;  /* 0x0000000102029824 */ /* 0x000fe200078e0a11 */
[----:B------:R-:W-:-:S04]  /*c0a0*/  ISETP.GT.U32.AND P1, PT, R17, R15, PT ;  /* 0x0000000f1100720c */ /* 0x000fc80003f24070 */
[C---:B------:R-:W-:Y:S01]  /*c0b0*/  ISETP.GT.U32.AND P6, PT, R17.reuse, R2, PT ;  /* 0x000000021100720c */ /* 0x040fe20003fc4070 */
[--C-:B------:R-:W-:Y:S01]  /*c0c0*/  @!P0 IMAD.IADD R0, R0, 0x1, -R17.reuse ;  /* 0x0000000100008824 */ /* 0x100fe200078e0a11 */
[C---:B------:R-:W-:Y:S01]  /*c0d0*/  ISETP.GT.U32.AND P4, PT, R17.reuse, R6, PT ;  /* 0x000000061100720c */ /* 0x040fe20003f84070 */
[----:B------:R-:W-:Y:S01]  /*c0e0*/  @!P2 IMAD.IADD R20, R20, 0x1, -R17 ;  /* 0x000000011414a824 */ /* 0x000fe200078e0a11 */
[----:B------:R-:W-:-:S05]  /*c0f0*/  ISETP.GT.U32.AND P2, PT, R17, R19, PT ;  /* 0x000000131100720c */ /* 0x000fca0003f44070 */
[--C-:B------:R-:W-:Y:S01]  /*c100*/  @!P1 IMAD.IADD R15, R15, 0x1, -R17.reuse ;  /* 0x000000010f0f9824 */ /* 0x100fe200078e0a11 */
[C---:B------:R-:W-:Y:S01]  /*c110*/  ISETP.GT.U32.AND P1, PT, R17.reuse, R3, PT ;  /* 0x000000031100720c */ /* 0x040fe20003f24070 */
[--C-:B------:R-:W-:Y:S01]  /*c120*/  @!P3 IMAD.IADD R8, R8, 0x1, -R17.reuse ;  /* 0x000000010808b824 */ /* 0x100fe200078e0a11 */
[C---:B------:R-:W-:Y:S01]  /*c130*/  ISETP.GT.U32.AND P3, PT, R17.reuse, R18, PT ;  /* 0x000000121100720c */ /* 0x040fe20003f64070 */
        /* <DEDUP_REMOVED lines=11> */
[----:B------:R-:W-:Y:S01]  /*c1f0*/  @!P5 IMAD.IADD R5, R5, 0x1, -R17 ;  /* 0x000000010505d824 */ /* 0x000fe200078e0a11 */
[----:B------:R-:W-:-:S02]  /*c200*/  ISETP.GT.U32.AND P5, PT, R17, R12, PT ;  /* 0x0000000c1100720c */ /* 0x000fc40003fa4070 */
        /* <DEDUP_REMOVED lines=8> */
[----:B0-----:R-:W4:Y:S04]  /*c290*/  LDL R2, [R1+0x2618] ;  /* 0x0026180001027983 */ /* 0x001f280000100800 */
[----:B------:R-:W4:Y:S01]  /*c2a0*/  LDL.LU R5, [R1+0x1d8] ;  /* 0x0001d80001057983 */ /* 0x000f220000300800 */
[----:B------:R-:W-:-:S03]  /*c2b0*/  @!P5 IMAD.IADD R12, R12, 0x1, -R17 ;  /* 0x000000010c0cd824 */ /* 0x000fc600078e0a11 */
        /* <DEDUP_REMOVED lines=17> */
[--C-:B------:R-:W-:Y:S01]  /*c3d0*/  @!P6 IMAD.IADD R3, R3, 0x1, -R17.reuse ;  /* 0x000000010303e824 */ /* 0x100fe200078e0a11 */
[----:B------:R-:W-:Y:S01]  /*c3e0*/  ISETP.GT.U32.AND P0, PT, R17, R11, PT ;  /* 0x0000000b1100720c */ /* 0x000fe20003f04070 */
[--C-:B------:R-:W-:Y:S01]  /*c3f0*/  @!P1 IMAD.IADD R19, R19, 0x1, -R17.reuse ;  /* 0x0000000113139824 */ /* 0x100fe200078e0a11 */
[----:B------:R-:W-:Y:S02]  /*c400*/  ISETP.GT.U32.AND P5, PT, R17, R7, PT ;  /* 0x000000071100720c */ /* 0x000fe40003fa4070 */
        /* <DEDUP_REMOVED lines=8> */
[----:B------:R1:W-:Y:S01]  /*c490*/  STL [R1+0x1f8], R18 ;  /* 0x0001f81201007387 */ /* 0x0003e20000100800 */
[----:B------:R-:W-:-:S03]  /*c4a0*/  @!P0 IMAD.IADD R11, R11, 0x1, -R17 ;  /* 0x000000010b0b8824 */ /* 0x000fc600078e0a11 */
[----:B0-----:R-:W2:Y:S04]  /*c4b0*/  LDL.LU R19, [R1+0x1bc] ;  /* 0x0001bc0001137983 */ /* 0x001ea80000300800 */
[----:B------:R0:W-:Y:S04]  /*c4c0*/  STL [R1+0x200], R13 ;  /* 0x0002000d01007387 */ /* 0x0001e80000100800 */
[----:B-1----:R-:W2:Y:S01]  /*c4d0*/  LDL.LU R18, [R1+0x198] ;  /* 0x0001980001127983 */ /* 0x002ea20000300800 */
[----:B------:R-:W-:-:S03]  /*c4e0*/  @!P5 IMAD.IADD R7, R7, 0x1, -R17 ;  /* 0x000000010707d824 */ /* 0x000fc600078e0a11 */
[----:B0-----:R-:W2:Y:S01]  /*c4f0*/  LDL.LU R13, [R1+0x1a4] ;  /* 0x0001a400010d7983 */ /* 0x001ea20000300800 */
[----:B------:R-:W-:Y:S01]  /*c500*/  ISETP.GT.U32.AND P5, PT, R17, R11, PT ;  /* 0x0000000b1100720c */ /* 0x000fe20003fa4070 */
[----:B------:R-:W-:-:S05]  /*c510*/  @!P4 IMAD.IADD R12, R12, 0x1, -R17 ;  /* 0x000000010c0cc824 */ /* 0x000fca00078e0a11 */
[----:B------:R0:W-:Y:S04]  /*c520*/  STL [R1+0x204], R12 ;  /* 0x0002040c01007387 */ /* 0x0001e80000100800 */
[----:B0-----:R-:W2:Y:S03]  /*c530*/  LDL.LU R12, [R1+0x1ac] ;  /* 0x0001ac00010c7983 */ /* 0x001ea60000300800 */
[----:B------:R-:W-:-:S05]  /*c540*/  @!P5 IMAD.IADD R11, R11, 0x1, -R17 ;  /* 0x000000010b0bd824 */ /* 0x000fca00078e0a11 */
[----:B------:R0:W-:Y:S04]  /*c550*/  STL [R1+0x1fc], R11 ;  /* 0x0001fc0b01007387 */ /* 0x0001e80000100800 */
[----:B0-----:R-:W2:Y:S01]  /*c560*/  LDL.LU R11, [R1+0x1b0] ;  /* 0x0001b000010b7983 */ /* 0x001ea20000300800 */
[C---:B----4-:R-:W-:Y:S02]  /*c570*/  ISETP.GT.U32.AND P0, PT, R17.reuse, R0, PT ;  /* 0x000000001100720c */ /* 0x050fe40003f04070 */
[C---:B------:R-:W-:Y:S02]  /*c580*/  ISETP.GT.U32.AND P1, PT, R17.reuse, R22, PT ;  /* 0x000000161100720c */ /* 0x040fe40003f24070 */
[----:B------:R-:W-:-:S09]  /*c590*/  ISETP.GT.U32.AND P2, PT, R17, R21, PT ;  /* 0x000000151100720c */ /* 0x000fd20003f44070 */
[--C-:B------:R-:W-:Y:S01]  /*c5a0*/  @!P0 IMAD.IADD R0, R0, 0x1, -R17.reuse ;  /* 0x0000000100008824 */ /* 0x100fe200078e0a11 */
[C---:B------:R-:W-:Y:S01]  /*c5b0*/  ISETP.GT.U32.AND P0, PT, R17.reuse, R28, PT ;  /* 0x0000001c1100720c */ /* 0x040fe20003f04070 */
[----:B------:R-:W-:Y:S01]  /*c5c0*/  IMAD.HI.U32 R27, R16, R26, RZ ;  /* 0x0000001a101b7227 */ /* 0x000fe200078e00ff */
[C---:B------:R-:W-:Y:S02]  /*c5d0*/  ISETP.GT.U32.AND P3, PT, R17.reuse, R10, PT ;  /* 0x0000000a1100720c */ /* 0x040fe40003f64070 */
[----:B------:R-:W-:Y:S01]  /*c5e0*/  ISETP.GT.U32.AND P6, PT, R17, R0, PT ;  /* 0x000000001100720c */ /* 0x000fe20003fc4070 */
[----:B------:R-:W-:Y:S02]  /*c5f0*/  @!P1 IMAD.IADD R22, R22, 0x1, -R17 ;  /* 0x0000000116169824 */ /* 0x000fe400078e0a11 */
[----:B------:R-:W-:Y:S02]  /*c600*/  IMAD.MOV R27, RZ, RZ, -R27 ;  /* 0x000000ffff1b7224 */ /* 0x000fe400078e0a1b */
[----:B------:R-:W-:Y:S01]  /*c610*/  @!P2 IMAD.IADD R21, R21, 0x1, -R17 ;  /* 0x000000011515a824 */ /* 0x000fe200078e0a11 */
[----:B------:R-:W-:-:S03]  /*c620*/  ISETP.GT.U32.AND P1, PT, R17, R20, PT ;  /* 0x000000141100720c */ /* 0x000fc60003f24070 */
[--C-:B------:R-:W-:Y:S01]  /*c630*/  @!P0 IMAD.IADD R28, R28, 0x1, -R17.reuse ;  /* 0x000000011c1c8824 */ /* 0x100fe200078e0a11 */
[C---:B------:R-:W-:Y:S02]  /*c640*/  ISETP.GT.U32.AND P0, PT, R17.reuse, R5, PT ;  /* 0x000000051100720c */ /* 0x040fe40003f04070 */
[C---:B------:R-:W-:Y:S01]  /*c650*/  ISETP.GT.U32.AND P2, PT, R17.reuse, R8, PT ;  /* 0x000000081100720c */ /* 0x040fe20003f44070 */
[C---:B------:R-:W-:Y:S01]  /*c660*/  IMAD R26, R17.reuse, R27, R26 ;  /* 0x0000001b111a7224 */ /* 0x040fe200078e021a */
[----:B------:R-:W-:Y:S02]  /*c670*/  IABS R27, R2 ;  /* 0x00000002001b7213 */ /* 0x000fe40000000000 */
[----:B------:R-:W4:Y:S01]  /*c680*/  LDL.LU R2, [R1+0x1a8] ;  /* 0x0001a80001027983 */ /* 0x000f220000300800 */
[--C-:B------:R-:W-:Y:S01]  /*c690*/  @!P6 IMAD.IADD R0, R0, 0x1, -R17.reuse ;  /* 0x000000010000e824 */ /* 0x100fe200078e0a11 */
[C---:B------:R-:W-:Y:S01]  /*c6a0*/  ISETP.GT.U32.AND P4, PT, R17.reuse, R9, PT ;  /* 0x000000091100720c */ /* 0x040fe20003f84070 */
[--C-:B------:R-:W-:Y:S01]  /*c6b0*/  @!P3 IMAD.IADD R10, R10, 0x1, -R17.reuse ;  /* 0x000000010a0ab824 */ /* 0x100fe200078e0a11 */
[----:B------:R-:W-:Y:S01]  /*c6c0*/  ISETP.GT.U32.AND P3, PT, R17, R6, PT ;  /* 0x000000061100720c */ /* 0x000fe20003f64070 */
[----:B------:R-:W-:-:S02]  /*c6d0*/  @!P1 IMAD.IADD R20, R20, 0x1, -R17 ;  /* 0x0000000114149824 */ /* 0x000fc400078e0a11 */
[--C-:B------:R-:W-:Y:S01]  /*c6e0*/  @!P0 IMAD.IADD R5, R5, 0x1, -R17.reuse ;  /* 0x0000000105058824 */ /* 0x100fe200078e0a11 */
[----:B------:R-:W-:Y:S01]  /*c6f0*/  ISETP.GT.U32.AND P5, PT, R17, R7, PT ;  /* 0x000000071100720c */ /* 0x000fe20003fa4070 */
[--C-:B------:R-:W-:Y:S01]  /*c700*/  @!P2 IMAD.IADD R8, R8, 0x1, -R17.reuse ;  /* 0x000000010808a824 */ /* 0x100fe200078e0a11 */
[----:B------:R-:W-:Y:S05]  /*c710*/  STL [R1+0x1f4], R28 ;  /* 0x0001f41c01007387 */ /* 0x000fea0000100800 */
[--C-:B------:R-:W-:Y:S01]  /*c720*/  @!P4 IMAD.IADD R9, R9, 0x1, -R17.reuse ;  /* 0x000000010909c824 */ /* 0x100fe200078e0a11 */
[----:B------:R-:W-:Y:S01]  /*c730*/  ISETP.GT.U32.AND P4, PT, R17, R4, PT ;  /* 0x000000041100720c */ /* 0x000fe20003f84070 */
[--C-:B------:R-:W-:Y:S01]  /*c740*/  @!P3 IMAD.IADD R6, R6, 0x1, -R17.reuse ;  /* 0x000000010606b824 */ /* 0x100fe200078e0a11 */
[----:B------:R-:W-:Y:S03]  /*c750*/  STL [R1+0x1e0], R22 ;  /* 0x0001e01601007387 */ /* 0x000fe60000100800 */
[--C-:B------:R-:W-:Y:S01]  /*c760*/  @!P5 IMAD.IADD R7, R7, 0x1, -R17.reuse ;  /* 0x000000010707d824 */ /* 0x100fe200078e0a11 */
        /* <DEDUP_REMOVED lines=20> */
[----:B------:R-:W-:Y:S01]  /*c8b0*/  @!P2 IMAD.IADD R13, R13, 0x1, -R17 ;  /* 0x000000010d0da824 */ /* 0x000fe200078e0a11 */
[C---:B------:R-:W-:Y:S02]  /*c8c0*/  ISETP.GT.U32.AND P2, PT, R17.reuse, R6, PT ;  /* 0x000000061100720c */ /* 0x040fe40003f44070 */
[----:B------:R-:W-:-:S05]  /*c8d0*/  ISETP.GT.U32.AND P3, PT, R17, R12, PT ;  /* 0x0000000c1100720c */ /* 0x000fca0003f64070 */
[--C-:B------:R-:W-:Y:S01]  /*c8e0*/  @!P6 IMAD.IADD R5, R5, 0x1, -R17.reuse ;  /* 0x000000010505e824 */ /* 0x100fe200078e0a11 */
[C---:B------:R-:W-:Y:S01]  /*c8f0*/  ISETP.GT.U32.AND P5, PT, R17.reuse, R3, PT ;  /* 0x000000031100720c */ /* 0x040fe20003fa4070 */
[--C-:B------:R-:W-:Y:S02]  /*c900*/  @!P0 IMAD.IADD R20, R20, 0x1, -R17.reuse ;  /* 0x0000000114148824 */ /* 0x100fe400078e0a11 */
[--C-:B------:R-:W-:Y:S01]  /*c910*/  @!P1 IMAD.IADD R8, R8, 0x1, -R17.reuse ;  /* 0x0000000108089824 */ /* 0x100fe200078e0a11 */
[----:B------:R0:W-:Y:S01]  /*c920*/  STL [R1+0x1d8], R5 ;  /* 0x0001d80501007387 */ /* 0x0001e20000100800 */
[--C-:B------:R-:W-:Y:S02]  /*c930*/  @!P2 IMAD.IADD R6, R6, 0x1, -R17.reuse ;  /* 0x000000010606a824 */ /* 0x100fe400078e0a11 */
[--C-:B------:R-:W-:Y:S01]  /*c940*/  @!P3 IMAD.IADD R12, R12, 0x1, -R17.reuse ;  /* 0x000000010c0cb824 */ /* 0x100fe200078e0a11 */
[C---:B------:R-:W-:Y:S02]  /*c950*/  ISETP.GT.U32.AND P3, PT, R17.reuse, R4, PT ;  /* 0x000000041100720c */ /* 0x040fe40003f64070 */
[----:B------:R-:W-:Y:S01]  /*c960*/  ISETP.GT.U32.AND P4, PT, R17, R11, PT ;  /* 0x0000000b1100720c */ /* 0x000fe20003f84070 */
[----:B0-----:R-:W2:Y:S04]  /*c970*/  LDL.LU R5, [R1+0x188] ;  /* 0x0001880001057983 */ /* 0x001ea80000300800 */
[----:B------:R-:W3:Y:S04]  /*c980*/  LDL.LU R14, [R1+0x16c] ;  /* 0x00016c00010e7983 */ /* 0x000ee80000300800 */
[----:B------:R0:W-:Y:S01]  /*c990*/  STL [R1+0x1dc], R20 ;  /* 0x0001dc1401007387 */ /* 0x0001e20000100800 */
[----:B------:R-:W-:-:S03]  /*c9a0*/  @!P5 IMAD.IADD R3, R3, 0x1, -R17 ;  /* 0x000000010303d824 */ /* 0x000fc600078e0a11 */
[----:B------:R-:W3:Y:S04]  /*c9b0*/  LDL.LU R22, [R1+0x174] ;  /* 0x0001740001167983 */ /* 0x000ee80000300800 */
[----:B------:R1:W-:Y:S04]  /*c9c0*/  STL [R1+0x1d4], R8 ;  /* 0x0001d40801007387 */ /* 0x0003e80000100800 */
[----:B------:R-:W-:Y:S04]  /*c9d0*/  STL [R1+0x1cc], R6 ;  /* 0x0001cc0601007387 */ /* 0x000fe80000100800 */
[----:B------:R-:W3:Y:S01]  /*c9e0*/  LDL.LU R21, [R1+0x17c] ;  /* 0x00017c0001157983 */ /* 0x000ee20000300800 */
[----:B------:R-:W-:Y:S01]  /*c9f0*/  @!P4 IMAD.IADD R11, R11, 0x1, -R17 ;  /* 0x000000010b0bc824 */ /* 0x000fe200078e0a11 */
[----:B------:R-:W-:-:S02]  /*ca00*/  ISETP.GT.U32.AND P4, PT, R17, R3, PT ;  /* 0x000000031100720c */ /* 0x000fc40003f84070 */
[----:B0-----:R-:W3:Y:S01]  /*ca10*/  LDL.LU R20, [R1+0x180] ;  /* 0x0001800001147983 */ /* 0x001ee20000300800 */
[----:B------:R-:W-:-:S05]  /*ca20*/  @!P3 IMAD.IADD R4, R4, 0x1, -R17 ;  /* 0x000000010404b824 */ /* 0x000fca00078e0a11 */
[----:B------:R0:W-:Y:S04]  /*ca30*/  STL [R1+0x1b8], R4 ;  /* 0x0001b80401007387 */ /* 0x0001e80000100800 */
[----:B-1----:R-:W3:Y:S01]  /*ca40*/  LDL.LU R8, [R1+0x178] ;  /* 0x0001780001087983 */ /* 0x002ee20000300800 */
[----:B------:R-:W-:-:S03]  /*ca50*/  @!P4 IMAD.IADD R3, R3, 0x1, -R17 ;  /* 0x000000010303c824 */ /* 0x000fc600078e0a11 */
[----:B0-----:R-:W3:Y:S04]  /*ca60*/  LDL.LU R4, [R1+0x170] ;  /* 0x0001700001047983 */ /* 0x001ee80000300800 */
[----:B------:R-:W3:Y:S04]  /*ca70*/  LDL.LU R6, [R1+0x158] ;  /* 0x0001580001067983 */ /* 0x000ee80000300800 */
[----:B------:R0:W-:Y:S04]  /*ca80*/  STL [R1+0x1c0], R3 ;  /* 0x0001c00301007387 */ /* 0x0001e80000100800 */
[----:B0-----:R-:W3:Y:S01]  /*ca90*/  LDL.LU R3, [R1+0x160] ;  /* 0x0001600001037983 */ /* 0x001ee20000300800 */
        /* <DEDUP_REMOVED lines=13> */
[----:B------:R-:W-:Y:S01]  /*cb70*/  ISETP.GT.U32.AND P4, PT, R17, R11, PT ;  /* 0x0000000b1100720c */ /* 0x000fe20003f84070 */
[--C-:B------:R-:W-:Y:S01]  /*cb80*/  @!P2 IMAD.IADD R13, R13, 0x1, -R17.reuse ;  /* 0x000000010d0da824 */ /* 0x100fe200078e0a11 */
[C---:B------:R-:W-:Y:S01]  /*cb90*/  ISETP.GT.U32.AND P2, PT, R17.reuse, R7, PT ;  /* 0x000000071100720c */ /* 0x040fe20003f44070 */
[--C-:B------:R-:W-:Y:S01]  /*cba0*/  @!P1 IMAD.IADD R18, R18, 0x1, -R17.reuse ;  /* 0x0000000112129824 */ /* 0x100fe200078e0a11 */
[----:B------:R-:W-:Y:S01]  /*cbb0*/  ISETP.GT.U32.AND P1, PT, R17, R9, PT ;  /* 0x000000091100720c */ /* 0x000fe20003f24070 */
[----:B------:R-:W-:-:S04]  /*cbc0*/  @!P0 IMAD.IADD R10, R10, 0x1, -R17 ;  /* 0x000000010a0a8824 */ /* 0x000fc800078e0a11 */
[--C-:B------:R-:W-:Y:S02]  /*cbd0*/  @!P5 IMAD.IADD R0, R0, 0x1, -R17.reuse ;  /* 0x000000010000d824 */ /* 0x100fe400078e0a11 */
[--C-:B------:R-:W-:Y:S02]  /*cbe0*/  @!P3 IMAD.IADD R12, R12, 0x1, -R17.reuse ;  /* 0x000000010c0cb824 */ /* 0x100fe400078e0a11 */
[--C-:B------:R-:W-:Y:S01]  /*cbf0*/  @!P4 IMAD.IADD R11, R11, 0x1, -R17.reuse ;  /* 0x000000010b0bc824 */ /* 0x100fe200078e0a11 */
[----:B------:R-:W-:Y:S01]  /*cc00*/  STL [R1+0x1c4], R15 ;  /* 0x0001c40f01007387 */ /* 0x000fe20000100800 */
[--C-:B------:R-:W-:Y:S02]  /*cc10*/  @!P2 IMAD.IADD R7, R7, 0x1, -R17.reuse ;  /* 0x000000010707a824 */ /* 0x100fe400078e0a11 */
[----:B------:R-:W-:Y:S01]  /*cc20*/  @!P1 IMAD.IADD R9, R9, 0x1, -R17 ;  /* 0x0000000109099824 */ /* 0x000fe200078e0a11 */
[----:B------:R-:W-:Y:S04]  /*cc30*/  STL [R1+0x1bc], R19 ;  /* 0x0001bc1301007387 */ /* 0x000fe80000100800 */
[----:B------:R-:W-:Y:S04]  /*cc40*/  STL [R1+0x198], R18 ;  /* 0x0001981201007387 */ /* 0x000fe80000100800 */
[----:B------:R-:W-:Y:S04]  /*cc50*/  STL [R1+0x1a4], R13 ;  /* 0x0001a40d01007387 */ /* 0x000fe80000100800 */
[----:B------:R-:W-:Y:S04]  /*cc60*/  STL [R1+0x1ac], R12 ;  /* 0x0001ac0c01007387 */ /* 0x000fe80000100800 */
[----:B------:R0:W-:Y:S04]  /*cc70*/  STL [R1+0x1a8], R2 ;  /* 0x0001a80201007387 */ /* 0x0001e80000100800 */
[----:B------:R-:W-:Y:S04]  /*cc80*/  STL [R1+0x1b0], R11 ;  /* 0x0001b00b01007387 */ /* 0x000fe80000100800 */
[----:B0-----:R-:W4:Y:S04]  /*cc90*/  LDL.LU R2, [R1+0x168] ;  /* 0x0001680001027983 */ /* 0x001f280000300800 */
[----:B------:R-:W4:Y:S04]  /*cca0*/  LDL.LU R19, [R1+0x15c] ;  /* 0x00015c0001137983 */ /* 0x000f280000300800 */
[----:B------:R-:W4:Y:S04]  /*ccb0*/  LDL.LU R18, [R1+0x134] ;  /* 0x0001340001127983 */ /* 0x000f280000300800 */
[----:B------:R-:W4:Y:S04]  /*ccc0*/  LDL.LU R13, [R1+0x144] ;  /* 0x00014400010d7983 */ /* 0x000f280000300800 */
[----:B------:R-:W4:Y:S01]  /*ccd0*/  LDL.LU R12, [R1+0x150] ;  /* 0x00015000010c7983 */ /* 0x000f220000300800 */
[----:B--2---:R-:W-:-:S02]  /*cce0*/  ISETP.GT.U32.AND P3, PT, R17, R5, PT ;  /* 0x000000051100720c */ /* 0x004fc40003f64070 */
[C---:B---3--:R-:W-:Y:S02]  /*ccf0*/  ISETP.GT.U32.AND P6, PT, R17.reuse, R22, PT ;  /* 0x000000161100720c */ /* 0x048fe40003fc4070 */
[C---:B------:R-:W-:Y:S02]  /*cd00*/  ISETP.GT.U32.AND P4, PT, R17.reuse, R14, PT ;  /* 0x0000000e1100720c */ /* 0x040fe40003f84070 */
[C---:B------:R-:W-:Y:S02]  /*cd10*/  ISETP.GT.U32.AND P5, PT, R17.reuse, R21, PT ;  /* 0x000000151100720c */ /* 0x040fe40003fa4070 */
[----:B------:R-:W-:-:S07]  /*cd20*/  ISETP.GT.U32.AND P0, PT, R17, R20, PT ;  /* 0x000000141100720c */ /* 0x000fce0003f04070 */
[----:B------:R-:W-:Y:S01]  /*cd30*/  @!P6 IMAD.IADD R22, R22, 0x1, -R17 ;  /* 0x000000011616e824 */ /* 0x000fe200078e0a11 */
[----:B------:R-:W-:-:S03]  /*cd40*/  ISETP.GT.U32.AND P6, PT, R17, R0, PT ;  /* 0x000000001100720c */ /* 0x000fc60003fc4070 */
[--C-:B------:R-:W-:Y:S01]  /*cd50*/  @!P5 IMAD.IADD R21, R21, 0x1, -R17.reuse ;  /* 0x000000011515d824 */ /* 0x100fe200078e0a11 */
[C---:B------:R-:W-:Y:S02]  /*cd60*/  ISETP.GT.U32.AND P1, PT, R17.reuse, R8, PT ;  /* 0x000000081100720c */ /* 0x040fe40003f24070 */
[C---:B------:R-:W-:Y:S02]  /*cd70*/  ISETP.GT.U32.AND P5, PT, R17.reuse, R10, PT ;  /* 0x0000000a1100720c */ /* 0x040fe40003fa4070 */
[C---:B------:R-:W-:Y:S01]  /*cd80*/  ISETP.GT.U32.AND P2, PT, R17.reuse, R4, PT ;  /* 0x000000041100720c */ /* 0x040fe20003f44070 */
[--C-:B------:R-:W-:Y:S01]  /*cd90*/  @!P0 IMAD.IADD R20, R20, 0x1, -R17.reuse ;  /* 0x0000000114148824 */ /* 0x100fe200078e0a11 */
[----:B------:R-:W-:Y:S01]  /*cda0*/  ISETP.GT.U32.AND P0, PT, R17, R9, PT ;  /* 0x000000091100720c */ /* 0x000fe20003f04070 */
[--C-:B------:R-:W-:Y:S01]  /*cdb0*/  @!P3 IMAD.IADD R5, R5, 0x1, -R17.reuse ;  /* 0x000000010505b824 */ /* 0x100fe200078e0a11 */
[----:B------:R-:W-:Y:S01]  /*cdc0*/  ISETP.GT.U32.AND P3, PT, R17, R6, PT ;  /* 0x000000061100720c */ /* 0x000fe20003f64070 */
[----:B------:R-:W-:-:S02]  /*cdd0*/  @!P4 IMAD.IADD R14, R14, 0x1, -R17 ;  /* 0x000000010e0ec824 */ /* 0x000fc400078e0a11 */
[--C-:B------:R-:W-:Y:S02]  /*cde0*/  @!P6 IMAD.IADD R0, R0, 0x1, -R17.reuse ;  /* 0x000000010000e824 */ /* 0x100fe400078e0a11 */
[--C-:B------:R-:W-:Y:S01]  /*cdf0*/  @!P1 IMAD.IADD R8, R8, 0x1, -R17.reuse ;  /* 0x0000000108089824 */ /* 0x100fe200078e0a11 */
[C---:B------:R-:W-:Y:S01]  /*ce00*/  ISETP.GT.U32.AND P1, PT, R17.reuse, R7, PT ;  /* 0x000000071100720c */ /* 0x040fe20003f24070 */
[--C-:B------:R-:W-:Y:S02]  /*ce10*/  @!P5 IMAD.IADD R10, R10, 0x1, -R17.reuse ;  /* 0x000000010a0ad824 */ /* 0x100fe400078e0a11 */
[--C-:B------:R-:W-:Y:S01]  /*ce20*/  @!P2 IMAD.IADD R4, R4, 0x1, -R17.reuse ;  /* 0x000000010404a824 */ /* 0x100fe200078e0a11 */
[C---:B------:R-:W-:Y:S02]  /*ce30*/  ISETP.GT.U32.AND P2, PT, R17.reuse, R5, PT ;  /* 0x000000051100720c */ /* 0x040fe40003f44070 */
[----:B------:R-:W-:Y:S01]  /*ce40*/  ISETP.GT.U32.AND P4, PT, R17, R3, PT ;  /* 0x000000031100720c */ /* 0x000fe20003f84070 */
[----:B------:R0:W-:Y:S01]  /*ce50*/  STL [R1+0x1a0], R0 ;  /* 0x0001a00001007387 */ /* 0x0001e20000100800 */
[----:B------:R-:W-:-:S02]  /*ce60*/  @!P0 IMAD.IADD R9, R9, 0x1, -R17 ;  /* 0x0000000109098824 */ /* 0x000fc400078e0a11 */
[--C-:B------:R-:W-:Y:S01]  /*ce70*/  @!P3 IMAD.IADD R6, R6, 0x1, -R17.reuse ;  /* 0x000000010606b824 */ /* 0x100fe200078e0a11 */
[----:B0-----:R-:W2:Y:S04]  /*ce80*/  LDL.LU R0, [R1+0x154] ;  /* 0x0001540001007983 */ /* 0x001ea80000300800 */
[----:B------:R-:W3:Y:S04]  /*ce90*/  LDL.LU R15, [R1+0x14c] ;  /* 0x00014c00010f7983 */ /* 0x000ee80000300800 */
[----:B------:R0:W-:Y:S04]  /*cea0*/  STL [R1+0x184], R10 ;  /* 0x0001840a01007387 */ /* 0x0001e80000100800 */
[----:B------:R-:W2:Y:S01]  /*ceb0*/  LDL.LU R11, [R1+0x138] ;  /* 0x00013800010b7983 */ /* 0x000ea20000300800 */
[----:B------:R-:W-:Y:S01]  /*cec0*/  ISETP.GT.U32.AND P3, PT, R17, R14, PT ;  /* 0x0000000e1100720c */ /* 0x000fe20003f64070 */
[----:B------:R-:W-:Y:S01]  /*ced0*/  @!P4 IMAD.IADD R3, R3, 0x1, -R17 ;  /* 0x000000010303c824 */ /* 0x000fe200078e0a11 */
[C---:B------:R-:W-:Y:S01]  /*cee0*/  ISETP.GT.U32.AND P4, PT, R17.reuse, R22, PT ;  /* 0x000000161100720c */ /* 0x040fe20003f84070 */
[----:B0-----:R-:W2:Y:S01]  /*cef0*/  LDL.LU R10, [R1+0x120] ;  /* 0x00012000010a7983 */ /* 0x001ea20000300800 */
[----:B------:R-:W-:-:S03]  /*cf00*/  ISETP.GT.U32.AND P5, PT, R17, R21, PT ;  /* 0x000000151100720c */ /* 0x000fc60003fa4070 */
[----:B------:R0:W-:Y:S01]  /*cf10*/  STL [R1+0x18c], R9 ;  /* 0x00018c0901007387 */ /* 0x0001e20000100800 */
[----:B------:R-:W-:Y:S01]  /*cf20*/  ISETP.GT.U32.AND P0, PT, R17, R20, PT ;  /* 0x000000141100720c */ /* 0x000fe20003f04070 */
[--C-:B------:R-:W-:Y:S01]  /*cf30*/  @!P2 IMAD.IADD R5, R5, 0x1, -R17.reuse ;  /* 0x000000010505a824 */ /* 0x100fe200078e0a11 */
[----:B------:R-:W-:Y:S01]  /*cf40*/  ISETP.GT.U32.AND P2, PT, R17, R4, PT ;  /* 0x000000041100720c */ /* 0x000fe20003f44070 */
[--C-:B------:R-:W-:Y:S01]  /*cf50*/  @!P1 IMAD.IADD R7, R7, 0x1, -R17.reuse ;  /* 0x0000000107079824 */ /* 0x100fe200078e0a11 */
[----:B------:R-:W-:Y:S01]  /*cf60*/  ISETP.GT.U32.AND P1, PT, R17, R8, PT ;  /* 0x000000081100720c */ /* 0x000fe20003f24070 */
[----:B0-----:R-:W2:Y:S01]  /*cf70*/  LDL.LU R9, [R1+0x12c] ;  /* 0x00012c0001097983 */ /* 0x001ea20000300800 */
[--C-:B------:R-:W-:Y:S02]  /*cf80*/  @!P3 IMAD.IADD R14, R14, 0x1, -R17.reuse ;  /* 0x000000010e0eb824 */ /* 0x100fe400078e0a11 */
[--C-:B------:R-:W-:Y:S01]  /*cf90*/  @!P4 IMAD.IADD R22, R22, 0x1, -R17.reuse ;  /* 0x000000011616c824 */ /* 0x100fe200078e0a11 */
[----:B------:R0:W-:Y:S01]  /*cfa0*/  STL [R1+0x190], R7 ;  /* 0x0001900701007387 */ /* 0x0001e20000100800 */
[----:B------:R-:W-:-:S03]  /*cfb0*/  @!P5 IMAD.IADD R21, R21, 0x1, -R17 ;  /* 0x000000011515d824 */ /* 0x000fc600078e0a11 */
[--C-:B------:R-:W-:Y:S02]  /*cfc0*/  @!P0 IMAD.IADD R20, R20, 0x1, -R17.reuse ;  /* 0x0000000114148824 */ /* 0x100fe400078e0a11 */
[--C-:B------:R-:W-:Y:S02]  /*cfd0*/  @!P2 IMAD.IADD R4, R4, 0x1, -R17.reuse ;  /* 0x000000010404a824 */ /* 0x100fe400078e0a11 */
[----:B------:R-:W-:Y:S01]  /*cfe0*/  @!P1 IMAD.IADD R8, R8, 0x1, -R17 ;  /* 0x0000000108089824 */ /* 0x000fe200078e0a11 */
[----:B0-----:R-:W2:Y:S04]  /*cff0*/  LDL.LU R7, [R1+0x130] ;  /* 0x0001300001077983 */ /* 0x001ea80000300800 */
[----:B------:R0:W-:Y:S04]  /*d000*/  STL [R1+0x188], R5 ;  /* 0x0001880501007387 */ /* 0x0001e80000100800 */
[----:B0-----:R-:W2:Y:S04]  /*d010*/  LDL.LU R5, [R1+0x128] ;  /* 0x0001280001057983 */ /* 0x001ea80000300800 */
[----:B------:R-:W-:Y:S04]  /*d020*/  STL [R1+0x16c], R14 ;  /* 0x00016c0e01007387 */ /* 0x000fe80000100800 */
[----:B------:R-:W-:Y:S04]  /*d030*/  STL [R1+0x174], R22 ;  /* 0x0001741601007387 */ /* 0x000fe80000100800 */
[----:B------:R-:W-:Y:S04]  /*d040*/  STL [R1+0x17c], R21 ;  /* 0x00017c1501007387 */ /* 0x000fe80000100800 */
[----:B------:R-:W-:Y:S04]  /*d050*/  STL [R1+0x180], R20 ;  /* 0x0001801401007387 */ /* 0x000fe80000100800 */
[----:B------:R0:W-:Y:S04]  /*d060*/  STL [R1+0x170], R4 ;  /* 0x0001700401007387 */ /* 0x0001e80000100800 */
[----:B------:R-:W-:Y:S04]  /*d070*/  STL [R1+0x178], R8 ;  /* 0x0001780801007387 */ /* 0x000fe80000100800 */
[----:B0-----:R-:W2:Y:S01]  /*d080*/  LDL R4, [R1+0x2610] ;  /* 0x0026100001047983 */ /* 0x001ea20000100800 */
[----:B------:R-:W-:-:S02]  /*d090*/  ISETP.GT.U32.AND P6, PT, R17, R3, PT ;  /* 0x000000031100720c */ /* 0x000fc40003fc4070 */
[C---:B----4-:R-:W-:Y:S02]  /*d0a0*/  ISETP.GT.U32.AND P4, PT, R17.reuse, R2, PT ;  /* 0x000000021100720c */ /* 0x050fe40003f84070 */
[C---:B------:R-:W-:Y:S02]  /*d0b0*/  ISETP.GT.U32.AND P5, PT, R17.reuse, R19, PT ;  /* 0x000000131100720c */ /* 0x040fe40003fa4070 */
[C---:B------:R-:W-:Y:S02]  /*d0c0*/  ISETP.GT.U32.AND P0, PT, R17.reuse, R18, PT ;  /* 0x000000121100720c */ /* 0x040fe40003f04070 */
[----:B------:R-:W-:-:S05]  /*d0d0*/  ISETP.GT.U32.AND P1, PT, R17, R13, PT ;  /* 0x0000000d1100720c */ /* 0x000fca0003f24070 */
[--C-:B------:R-:W-:Y:S02]  /*d0e0*/  @!P6 IMAD.IADD R3, R3, 0x1, -R17.reuse ;  /* 0x000000010303e824 */ /* 0x100fe400078e0a11 */
[--C-:B------:R-:W-:Y:S01]  /*d0f0*/  @!P4 IMAD.IADD R2, R2, 0x1, -R17.reuse ;  /* 0x000000010202c824 */ /* 0x100fe200078e0a11 */
[----:B------:R-:W-:Y:S01]  /*d100*/  ISETP.GT.U32.AND P3, PT, R17, R6, PT ;  /* 0x000000061100720c */ /* 0x000fe20003f64070 */
[--C-:B------:R-:W-:Y:S02]  /*d110*/  @!P5 IMAD.IADD R19, R19, 0x1, -R17.reuse ;  /* 0x000000011313d824 */ /* 0x100fe400078e0a11 */
[--C-:B------:R-:W-:Y:S02]  /*d120*/  @!P0 IMAD.IADD R18, R18, 0x1, -R17.reuse ;  /* 0x0000000112128824 */ /* 0x100fe400078e0a11 */
[--C-:B------:R-:W-:Y:S01]  /*d130*/  @!P1 IMAD.IADD R13, R13, 0x1, -R17.reuse ;  /* 0x000000010d0d9824 */ /* 0x100fe200078e0a11 */
[----:B------:R-:W-:Y:S01]  /*d140*/  ISETP.GT.U32.AND P2, PT, R17, R12, PT ;  /* 0x0000000c1100720c */ /* 0x000fe20003f44070 */
[----:B------:R-:W-:Y:S01]  /*d150*/  IMAD.HI.U32 R28, R16, R27, RZ ;  /* 0x0000001b101c7227 */ /* 0x000fe200078e00ff */
[----:B------:R0:W-:Y:S05]  /*d160*/  STL [R1+0x160], R3 ;  /* 0x0001600301007387 */ /* 0x0001ea0000100800 */
[----:B------:R-:W-:-:S02]  /*d170*/  @!P3 IMAD.IADD R6, R6, 0x1, -R17 ;  /* 0x000000010606b824 */ /* 0x000fc400078e0a11 */
[----:B------:R-:W-:-:S03]  /*d180*/  IMAD.MOV R28, RZ, RZ, -R28 ;  /* 0x000000ffff1c7224 */ /* 0x000fc600078e0a1c */
[----:B------:R1:W-:Y:S04]  /*d190*/  STL [R1+0x158], R6 ;  /* 0x0001580601007387 */ /* 0x0003e80000100800 */
[----:B0-----:R-:W4:Y:S04]  /*d1a0*/  LDL.LU R3, [R1+0x110] ;  /* 0x0001100001037983 */ /* 0x001f280000300800 */
[----:B------:R-:W4:Y:S01]  /*d1b0*/  LDL.LU R22, [R1+0x118] ;  /* 0x0001180001167983 */ /* 0x000f220000300800 */
[----:B------:R-:W-:-:S03]  /*d1c0*/  IMAD R27, R17, R28, R27 ;  /* 0x0000001c111b7224 */ /* 0x000fc600078e021b */
[----:B------:R-:W4:Y:S04]  /*d1d0*/  LDL.LU R8, [R1+0x11c] ;  /* 0x00011c0001087983 */ /* 0x000f280000300800 */
[----:B-1----:R-:W4:Y:S01]  /*d1e0*/  LDL.LU R6, [R1+0x114] ;  /* 0x0001140001067983 */ /* 0x002f220000300800 */
[----:B------:R-:W-:Y:S01]  /*d1f0*/  @!P2 IMAD.IADD R12, R12, 0x1, -R17 ;  /* 0x000000010c0ca824 */ /* 0x000fe200078e0a11 */
[C---:B---3--:R-:W-:Y:S02]  /*d200*/  ISETP.GT.U32.AND P6, PT, R17.reuse, R15, PT ;  /* 0x0000000f1100720c */ /* 0x048fe40003fc4070 */
[C---:B--2---:R-:W-:Y:S02]  /*d210*/  ISETP.GT.U32.AND P4, PT, R17.reuse, R11, PT ;  /* 0x0000000b1100720c */ /* 0x044fe40003f84070 */
[----:B------:R-:W-:-:S09]  /*d220*/  ISETP.GT.U32.AND P5, PT, R17, R10, PT ;  /* 0x0000000a1100720c */ /* 0x000fd20003fa4070 */
[--C-:B------:R-:W-:Y:S01]  /*d230*/  @!P6 IMAD.IADD R15, R15, 0x1, -R17.reuse ;  /* 0x000000010f0fe824 */ /* 0x100fe200078e0a11 */
[C---:B------:R-:W-:Y:S02]  /*d240*/  ISETP.GT.U32.AND P6, PT, R17.reuse, R2, PT ;  /* 0x000000021100720c */ /* 0x040fe40003fc4070 */
[----:B------:R-:W-:Y:S01]  /*d250*/  ISETP.GT.U32.AND P0, PT, R17, R9, PT ;  /* 0x000000091100720c */ /* 0x000fe20003f04070 */
[--C-:B------:R-:W-:Y:S01]  /*d260*/  @!P4 IMAD.IADD R11, R11, 0x1, -R17.reuse ;  /* 0x000000010b0bc824 */ /* 0x100fe200078e0a11 */
[C---:B------:R-:W-:Y:S01]  /*d270*/  ISETP.GT.U32.AND P4, PT, R17.reuse, R19, PT ;  /* 0x000000131100720c */ /* 0x040fe20003f84070 */
[----:B------:R-:W-:Y:S01]  /*d280*/  @!P5 IMAD.IADD R10, R10, 0x1, -R17 ;  /* 0x000000010a0ad824 */ /* 0x000fe200078e0a11 */
[----:B------:R-:W-:-:S07]  /*d290*/  ISETP.GT.U32.AND P5, PT, R17, R18, PT ;  /* 0x000000121100720c */ /* 0x000fce0003fa4070 */
[--C-:B------:R-:W-:Y:S02]  /*d2a0*/  @!P6 IMAD.IADD R2, R2, 0x1, -R17.reuse ;  /* 0x000000010202e824 */ /* 0x100fe400078e0a11 */
[--C-:B------:R-:W-:Y:S01]  /*d2b0*/  @!P0 IMAD.IADD R9, R9, 0x1, -R17.reuse ;  /* 0x0000000109098824 */ /* 0x100fe200078e0a11 */
[C---:B------:R-:W-:Y:S02]  /*d2c0*/  ISETP.GT.U32.AND P0, PT, R17.reuse, R13, PT ;  /* 0x0000000d1100720c */ /* 0x040fe40003f04070 */
[----:B------:R-:W-:Y:S01]  /*d2d0*/  ISETP.GT.U32.AND P1, PT, R17, R7, PT ;  /* 0x000000071100720c */ /* 0x000fe20003f24070 */
[--C-:B------:R-:W-:Y:S02]  /*d2e0*/  @!P4 IMAD.IADD R19, R19, 0x1, -R17.reuse ;  /* 0x000000011313c824 */ /* 0x100fe400078e0a11 */
[----:B------:R-:W-:-:S08]  /*d2f0*/  @!P5 IMAD.IADD R18, R18, 0x1, -R17 ;  /* 0x000000011212d824 */ /* 0x000fd000078e0a11 */
[--C-:B------:R-:W-:Y:S02]  /*d300*/  @!P0 IMAD.IADD R13, R13, 0x1, -R17.reuse ;  /* 0x000000010d0d8824 */ /* 0x100fe400078e0a11 */
[--C-:B------:R-:W-:Y:S01]  /*d310*/  @!P1 IMAD.IADD R7, R7, 0x1, -R17.reuse ;  /* 0x0000000107079824 */ /* 0x100fe200078e0a11 */
[----:B------:R-:W-:Y:S02]  /*d320*/  ISETP.GT.U32.AND P1, PT, R17, R12, PT ;  /* 0x0000000c1100720c */ /* 0x000fe40003f24070 */
        /* <DEDUP_REMOVED lines=10> */
[----:B-1----:R-:W3:Y:S01]  /*d3d0*/  LDL.LU R18, [R1+0xc0] ;  /* 0x0000c00001127983 */ /* 0x002ee20000300800 */
[----:B------:R-:W-:-:S05]  /*d3e0*/  @!P1 IMAD.IADD R12, R12, 0x1, -R17 ;  /* 0x000000010c0c9824 */ /* 0x000fca00078e0a11 */
[----:B------:R0:W-:Y:S04]  /*d3f0*/  STL [R1+0x150], R12 ;  /* 0x0001500c01007387 */ /* 0x0001e80000100800 */
[----:B----4-:R-:W4:Y:S01]  /*d400*/  LDL.LU R13, [R1+0xd0] ;  /* 0x0000d000010d7983 */ /* 0x010f220000300800 */
[C---:B------:R-:W-:Y:S02]  /*d410*/  ISETP.GT.U32.AND P3, PT, R17.reuse, R0, PT ;  /* 0x000000001100720c */ /* 0x040fe40003f64070 */
[C---:B------:R-:W-:Y:S02]  /*d420*/  ISETP.GT.U32.AND P2, PT, R17.reuse, R5, PT ;  /* 0x000000051100720c */ /* 0x040fe40003f44070 */
[C---:B------:R-:W-:Y:S01]  /*d430*/  ISETP.GT.U32.AND P4, PT, R17.reuse, R11, PT ;  /* 0x0000000b1100720c */ /* 0x040fe20003f84070 */
[----:B0-----:R-:W4:Y:S08]  /*d440*/  LDL.LU R12, [R1+0xdc] ;  /* 0x0000dc00010c7983 */ /* 0x001f300000300800 */
        /* <DEDUP_REMOVED lines=13> */
[C---:B------:R-:W-:Y:S01]  /*d520*/  ISETP.GT.U32.AND P3, PT, R17.reuse, R3, PT ;  /* 0x000000031100720c */ /* 0x040fe20003f64070 */
[--C-:B------:R-:W-:Y:S01]  /*d530*/  @!P5 IMAD.IADD R10, R10, 0x1, -R17.reuse ;  /* 0x000000010a0ad824 */ /* 0x100fe200078e0a11 */
[----:B------:R-:W-:Y:S01]  /*d540*/  ISETP.GT.U32.AND P5, PT, R17, R8, PT ;  /* 0x000000081100720c */ /* 0x000fe20003fa4070 */
[----:B------:R0:W-:Y:S01]  /*d550*/  STL [R1+0x154], R0 ;  /* 0x0001540001007387 */ /* 0x0001e20000100800 */
[--C-:B------:R-:W-:Y:S02]  /*d560*/  @!P6 IMAD.IADD R29, R29, 0x1, -R17.reuse ;  /* 0x000000011d1de824 */ /* 0x100fe400078e0a11 */
[--C-:B------:R-:W-:Y:S01]  /*d570*/  @!P0 IMAD.IADD R9, R9, 0x1, -R17.reuse ;  /* 0x0000000109098824 */ /* 0x100fe200078e0a11 */
[----:B0-----:R-:W4:Y:S06]  /*d580*/  LDL.LU R0, [R1+0xe0] ;  /* 0x0000e00001007983 */ /* 0x001f2c0000300800 */
[--C-:B------:R-:W-:Y:S01]  /*d590*/  @!P3 IMAD.IADD R3, R3, 0x1, -R17.reuse ;  /* 0x000000010303b824 */ /* 0x100fe200078e0a11 */
[C---:B------:R-:W-:Y:S01]  /*d5a0*/  ISETP.GT.U32.AND P0, PT, R17.reuse, R6, PT ;  /* 0x000000061100720c */ /* 0x040fe20003f04070 */
[--C-:B------:R-:W-:Y:S01]  /*d5b0*/  @!P4 IMAD.IADD R22, R22, 0x1, -R17.reuse ;  /* 0x000000011616c824 */ /* 0x100fe200078e0a11 */
[C---:B------:R-:W-:Y:S01]  /*d5c0*/  ISETP.GT.U32.AND P1, PT, R17.reuse, R7, PT ;  /* 0x000000071100720c */ /* 0x040fe20003f24070 */
[--C-:B------:R-:W-:Y:S01]  /*d5d0*/  @!P5 IMAD.IADD R8, R8, 0x1, -R17.reuse ;  /* 0x000000010808d824 */ /* 0x100fe200078e0a11 */
[----:B------:R-:W-:Y:S01]  /*d5e0*/  ISETP.GT.U32.AND P2, PT, R17, R5, PT ;  /* 0x000000051100720c */ /* 0x000fe20003f44070 */
[----:B------:R-:W-:Y:S04]  /*d5f0*/  STL [R1+0x14c], R15 ;  /* 0x00014c0f01007387 */ /* 0x000fe80000100800 */
[----:B------:R0:W-:Y:S04]  /*d600*/  STL [R1+0x138], R11 ;  /* 0x0001380b01007387 */ /* 0x0001e80000100800 */
[----:B------:R-:W-:-:S02]  /*d610*/  @!P0 IMAD.IADD R6, R6, 0x1, -R17 ;  /* 0x0000000106068824 */ /* 0x000fc400078e0a11 */
[--C-:B------:R-:W-:Y:S01]  /*d620*/  @!P1 IMAD.IADD R7, R7, 0x1, -R17.reuse ;  /* 0x0000000107079824 */ /* 0x100fe200078e0a11 */
[----:B------:R1:W-:Y:S01]  /*d630*/  STL [R1+0x120], R10 ;  /* 0x0001200a01007387 */ /* 0x0003e20000100800 */
[----:B------:R-:W-:-:S03]  /*d640*/  @!P2 IMAD.IADD R5, R5, 0x1, -R17 ;  /* 0x000000010505a824 */ /* 0x000fc600078e0a11 */
[----:B------:R1:W-:Y:S04]  /*d650*/  STL [R1+0x12c], R9 ;  /* 0x00012c0901007387 */ /* 0x0003e80000100800 */
[----:B------:R1:W-:Y:S04]  /*d660*/  STL [R1+0x130], R7 ;  /* 0x0001300701007387 */ /* 0x0003e80000100800 */
[----:B0-----:R-:W4:Y:S04]  /*d670*/  LDL.LU R11, [R1+0xd8] ;  /* 0x0000d800010b7983 */ /* 0x001f280000300800 */
[----:B------:R0:W-:Y:S04]  /*d680*/  STL [R1+0x128], R5 ;  /* 0x0001280501007387 */ /* 0x0001e80000100800 */
[----:B-1----:R-:W4:Y:S04]  /*d690*/  LDL.LU R10, [R1+0xc4] ;  /* 0x0000c400010a7983 */ /* 0x002f280000300800 */
[----:B------:R-:W4:Y:S04]  /*d6a0*/  LDL.LU R9, [R1+0xb0] ;  /* 0x0000b00001097983 */ /* 0x000f280000300800 */
[----:B------:R-:W-:Y:S04]  /*d6b0*/  STL [R1+0xfc], R29 ;  /* 0x0000fc1d01007387 */ /* 0x000fe80000100800 */
[----:B------:R-:W4:Y:S04]  /*d6c0*/  LDL.LU R7, [R1+0xb8] ;  /* 0x0000b80001077983 */ /* 0x000f280000300800 */
[----:B0-----:R-:W4:Y:S01]  /*d6d0*/  LDL.LU R5, [R1+0xbc] ;  /* 0x0000bc0001057983 */ /* 0x001f220000300800 */
        /* <DEDUP_REMOVED lines=10> */
[C---:B------:R-:W-:Y:S01]  /*d780*/  ISETP.GT.U32.AND P4, PT, R17.reuse, R8, PT ;  /* 0x000000081100720c */ /* 0x040fe20003f84070 */
[----:B------:R-:W-:Y:S01]  /*d790*/  @!P5 IMAD.IADD R18, R18, 0x1, -R17 ;  /* 0x000000011212d824 */ /* 0x000fe200078e0a11 */
[C---:B------:R-:W-:Y:S02]  /*d7a0*/  ISETP.GT.U32.AND P5, PT, R17.reuse, R6, PT ;  /* 0x000000061100720c */ /* 0x040fe40003fa4070 */
[----:B----4-:R-:W-:-:S05]  /*d7b0*/  ISETP.GT.U32.AND P0, PT, R17, R13, PT ;  /* 0x0000000d1100720c */ /* 0x010fca0003f04070 */
        /* <DEDUP_REMOVED lines=12> */
[----:B------:R-:W4:Y:S04]  /*d880*/  LDL.LU R15, [R1+0xa0] ;  /* 0x0000a000010f7983 */ /* 0x000f280000300800 */
[----:B------:R1:W-:Y:S04]  /*d890*/  STL [R1+0x114], R6 ;  /* 0x0001140601007387 */ /* 0x0003e80000100800 */
[----:B0-----:R-:W2:Y:S04]  /*d8a0*/  LDL.LU R22, [R1+0xa8] ;  /* 0x0000a80001167983 */ /* 0x001ea80000300800 */
[----:B-1----:R-:W2:Y:S01]  /*d8b0*/  LDL.LU R8, [R1+0xac] ;  /* 0x0000ac0001087983 */ /* 0x002ea20000300800 */
[----:B------:R-:W-:-:S05]  /*d8c0*/  @!P0 IMAD.IADD R4, R4, 0x1, -R17 ;  /* 0x0000000104048824 */ /* 0x000fca00078e0a11 */
[----:B------:R0:W-:Y:S04]  /*d8d0*/  STL [R1+0x100], R4 ;  /* 0x0001000401007387 */ /* 0x0001e80000100800 */
[----:B------:R-:W2:Y:S01]  /*d8e0*/  LDL.LU R6, [R1+0xa4] ;  /* 0x0000a40001067983 */ /* 0x000ea20000300800 */
[C---:B------:R-:W-:Y:S02]  /*d8f0*/  ISETP.GT.U32.AND P2, PT, R17.reuse, R2, PT ;  /* 0x000000021100720c */ /* 0x040fe40003f44070 */
[C---:B------:R-:W-:Y:S02]  /*d900*/  ISETP.GT.U32.AND P1, PT, R17.reuse, R12, PT ;  /* 0x0000000c1100720c */ /* 0x040fe40003f24070 */
[C---:B------:R-:W-:Y:S01]  /*d910*/  ISETP.GT.U32.AND P3, PT, R17.reuse, R20, PT ;  /* 0x000000141100720c */ /* 0x040fe20003f64070 */
[----:B0-----:R-:W2:Y:S08]  /*d920*/  LDL.LU R4, [R1+0x9c] ;  /* 0x00009c0001047983 */ /* 0x001eb00000300800 */
[--C-:B------:R-:W-:Y:S01]  /*d930*/  @!P2 IMAD.IADD R2, R2, 0x1, -R17.reuse ;  /* 0x000000010202a824 */ /* 0x100fe200078e0a11 */
[----:B------:R-:W-:Y:S01]  /*d940*/  ISETP.GT.U32.AND P2, PT, R17, R0, PT ;  /* 0x000000001100720c */ /* 0x000fe20003f44070 */
[----:B------:R-:W-:-:S03]  /*d950*/  @!P1 IMAD.IADD R12, R12, 0x1, -R17 ;  /* 0x000000010c0c9824 */ /* 0x000fc600078e0a11 */
[----:B------:R-:W-:-:S09]  /*d960*/  ISETP.GT.U32.AND P1, PT, R17, R2, PT ;  /* 0x000000021100720c */ /* 0x000fd20003f24070 */
[--C-:B------:R-:W-:Y:S01]  /*d970*/  @!P2 IMAD.IADD R0, R0, 0x1, -R17.reuse ;  /* 0x000000010000a824 */ /* 0x100fe200078e0a11 */
[C---:B------:R-:W-:Y:S02]  /*d980*/  ISETP.GT.U32.AND P2, PT, R17.reuse, R21, PT ;  /* 0x000000151100720c */ /* 0x040fe40003f44070 */
[C---:B------:R-:W-:Y:S02]  /*d990*/  ISETP.GT.U32.AND P4, PT, R17.reuse, R19, PT ;  /* 0x000000131100720c */ /* 0x040fe40003f84070 */
[C---:B------:R-:W-:Y:S01]  /*d9a0*/  ISETP.GT.U32.AND P6, PT, R17.reuse, R0, PT ;  /* 0x000000001100720c */ /* 0x040fe20003fc4070 */
[--C-:B------:R-:W-:Y:S01]  /*d9b0*/  @!P1 IMAD.IADD R2, R2, 0x1, -R17.reuse ;  /* 0x0000000102029824 */ /* 0x100fe200078e0a11 */
[C---:B------:R-:W-:Y:S01]  /*d9c0*/  ISETP.GT.U32.AND P5, PT, R17.reuse, R18, PT ;  /* 0x000000121100720c */ /* 0x040fe20003fa4070 */
[----:B------:R-:W-:Y:S01]  /*d9d0*/  @!P3 IMAD.IADD R20, R20, 0x1, -R17 ;  /* 0x000000011414b824 */ /* 0x000fe200078e0a11 */
[----:B------:R-:W-:-:S05]  /*d9e0*/  ISETP.GT.U32.AND P3, PT, R17, R10, PT ;  /* 0x0000000a1100720c */ /* 0x000fca0003f64070 */
[--C-:B------:R-:W-:Y:S01]  /*d9f0*/  @!P2 IMAD.IADD R21, R21, 0x1, -R17.reuse ;  /* 0x000000011515a824 */ /* 0x100fe200078e0a11 */
[----:B------:R-:W-:Y:S01]  /*da00*/  ISETP.GT.U32.AND P2, PT, R17, R11, PT ;  /* 0x0000000b1100720c */ /* 0x000fe20003f44070 */
[--C-:B------:R-:W-:Y:S01]  /*da10*/  @!P4 IMAD.IADD R19, R19, 0x1, -R17.reuse ;  /* 0x000000011313c824 */ /* 0x100fe200078e0a11 */
[----:B------:R0:W-:Y:S01]  /*da20*/  STL [R1+0xe4], R2 ;  /* 0x0000e40201007387 */ /* 0x0001e20000100800 */
[C---:B------:R-:W-:Y:S01]  /*da30*/  ISETP.GT.U32.AND P4, PT, R17.reuse, R9, PT ;  /* 0x000000091100720c */ /* 0x040fe20003f84070 */
[--C-:B------:R-:W-:Y:S01]  /*da40*/  @!P6 IMAD.IADD R0, R0, 0x1, -R17.reuse ;  /* 0x000000010000e824 */ /* 0x100fe200078e0a11 */
[----:B------:R-:W-:Y:S01]  /*da50*/  ISETP.GT.U32.AND P0, PT, R17, R13, PT ;  /* 0x0000000d1100720c */ /* 0x000fe20003f04070 */
[----:B0-----:R-:W2:Y:S07]  /*da60*/  LDL.LU R2, [R1+0x88] ;  /* 0x0000880001027983 */ /* 0x001eae0000300800 */
[--C-:B------:R-:W-:Y:S01]  /*da70*/  @!P2 IMAD.IADD R11, R11, 0x1, -R17.reuse ;  /* 0x000000010b0ba824 */ /* 0x100fe200078e0a11 */
[C---:B------:R-:W-:Y:S01]  /*da80*/  ISETP.GT.U32.AND P1, PT, R17.reuse, R12, PT ;  /* 0x0000000c1100720c */ /* 0x040fe20003f24070 */
[--C-:B------:R-:W-:Y:S01]  /*da90*/  @!P5 IMAD.IADD R18, R18, 0x1, -R17.reuse ;  /* 0x000000011212d824 */ /* 0x100fe200078e0a11 */
[----:B------:R-:W-:Y:S01]  /*daa0*/  ISETP.GT.U32.AND P5, PT, R17, R7, PT ;  /* 0x000000071100720c */ /* 0x000fe20003fa4070 */
[----:B------:R-:W-:-:S02]  /*dab0*/  @!P3 IMAD.IADD R10, R10, 0x1, -R17 ;  /* 0x000000010a0ab824 */ /* 0x000fc400078e0a11 */
[--C-:B------:R-:W-:Y:S01]  /*dac0*/  @!P4 IMAD.IADD R9, R9, 0x1, -R17.reuse ;  /* 0x000000010909c824 */ /* 0x100fe200078e0a11 */
[----:B------:R-:W-:Y:S01]  /*dad0*/  STL [R1+0xec], R21 ;  /* 0x0000ec1501007387 */ /* 0x000fe20000100800 */
[--C-:B------:R-:W-:Y:S01]  /*dae0*/  @!P0 IMAD.IADD R13, R13, 0x1, -R17.reuse ;  /* 0x000000010d0d8824 */ /* 0x100fe200078e0a11 */
[----:B------:R-:W-:Y:S02]  /*daf0*/  ISETP.GT.U32.AND P0, PT, R17, R5, PT ;  /* 0x000000051100720c */ /* 0x000fe40003f04070 */
[----:B------:R-:W-:Y:S03]  /*db00*/  STL [R1+0xf8], R20 ;  /* 0x0000f81401007387 */ /* 0x000fe60000100800 */
[--C-:B------:R-:W-:Y:S01]  /*db10*/  @!P1 IMAD.IADD R12, R12, 0x1, -R17.reuse ;  /* 0x000000010c0c9824 */ /* 0x100fe200078e0a11 */
[----:B------:R-:W-:Y:S01]  /*db20*/  STL [R1+0xe8], R19 ;  /* 0x0000e81301007387 */ /* 0x000fe20000100800 */
[----:B------:R-:W-:-:S03]  /*db30*/  @!P5 IMAD.IADD R7, R7, 0x1, -R17 ;  /* 0x000000010707d824 */ /* 0x000fc600078e0a11 */
[----:B------:R-:W-:Y:S04]  /*db40*/  STL [R1+0xc0], R18 ;  /* 0x0000c01201007387 */ /* 0x000fe80000100800 */
[----:B------:R-:W-:Y:S04]  /*db50*/  STL [R1+0xd0], R13 ;  /* 0x0000d00d01007387 */ /* 0x000fe80000100800 */
[----:B------:R0:W-:Y:S04]  /*db60*/  STL [R1+0xe0], R0 ;  /* 0x0000e00001007387 */ /* 0x0001e80000100800 */
[----:B------:R1:W-:Y:S04]  /*db70*/  STL [R1+0xdc], R12 ;  /* 0x0000dc0c01007387 */ /* 0x0003e80000100800 */
[----:B0-----:R-:W2:Y:S04]  /*db80*/  LDL R0, [R1+0x2614] ;  /* 0x0026140001007983 */ /* 0x001ea80000100800 */
[----:B-1----:R-:W2:Y:S01]  /*db90*/  LDL.LU R12, [R1+0x90] ;  /* 0x00009000010c7983 */ /* 0x002ea20000300800 */
[----:B------:R-:W-:-:S03]  /*dba0*/  @!P0 IMAD.IADD R5, R5, 0x1, -R17 ;  /* 0x0000000105058824 */ /* 0x000fc600078e0a11 */
[----:B------:R-:W2:Y:S04]  /*dbb0*/  LDL.LU R21, [R1+0x94] ;  /* 0x0000940001157983 */ /* 0x000ea80000300800 */
[----:B------:R-:W2:Y:S04]  /*dbc0*/  LDL.LU R20, [R1+0x8c] ;  /* 0x00008c0001147983 */ /* 0x000ea80000300800 */
[----:B------:R-:W2:Y:S04]  /*dbd0*/  LDL.LU R19, [R1+0x78] ;  /* 0x0000780001137983 */ /* 0x000ea80000300800 */
[----:B------:R-:W2:Y:S04]  /*dbe0*/  LDL.LU R18, [R1+0x80] ;  /* 0x0000800001127983 */ /* 0x000ea80000300800 */
[----:B------:R-:W2:Y:S01]  /*dbf0*/  LDL.LU R13, [R1+0x84] ;  /* 0x00008400010d7983 */ /* 0x000ea20000300800 */
[----:B---3--:R-:W-:-:S02]  /*dc00*/  ISETP.GT.U32.AND P6, PT, R17, R14, PT ;  /* 0x0000000e1100720c */ /* 0x008fc40003fc4070 */
[C---:B----4-:R-:W-:Y:S02]  /*dc10*/  ISETP.GT.U32.AND P2, PT, R17.reuse, R15, PT ;  /* 0x0000000f1100720c */ /* 0x050fe40003f44070 */
[C---:B--2---:R-:W-:Y:S02]  /*dc20*/  ISETP.GT.U32.AND P3, PT, R17.reuse, R22, PT ;  /* 0x000000161100720c */ /* 0x044fe40003f64070 */
[----:B------:R-:W-:-:S07]  /*dc30*/  ISETP.GT.U32.AND P4, PT, R17, R8, PT ;  /* 0x000000081100720c */ /* 0x000fce0003f84070 */
[--C-:B------:R-:W-:Y:S01]  /*dc40*/  @!P6 IMAD.IADD R14, R14, 0x1, -R17.reuse ;  /* 0x000000010e0ee824 */ /* 0x100fe200078e0a11 */
[----:B------:R-:W-:Y:S01]  /*dc50*/  ISETP.GT.U32.AND P6, PT, R17, R11, PT ;  /* 0x0000000b1100720c */ /* 0x000fe20003fc4070 */
[--C-:B------:R-:W-:Y:S01]  /*dc60*/  @!P2 IMAD.IADD R15, R15, 0x1, -R17.reuse ;  /* 0x000000010f0fa824 */ /* 0x100fe200078e0a11 */
[C---:B------:R-:W-:Y:S01]  /*dc70*/  ISETP.GT.U32.AND P2, PT, R17.reuse, R10, PT ;  /* 0x0000000a1100720c */ /* 0x040fe20003f44070 */
[--C-:B------:R-:W-:Y:S01]  /*dc80*/  @!P3 IMAD.IADD R22, R22, 0x1, -R17.reuse ;  /* 0x000000011616b824 */ /* 0x100fe200078e0a11 */
[C---:B------:R-:W-:Y:S02]  /*dc90*/  ISETP.GT.U32.AND P3, PT, R17.reuse, R9, PT ;  /* 0x000000091100720c */ /* 0x040fe40003f64070 */
[C---:B------:R-:W-:Y:S01]  /*dca0*/  ISETP.GT.U32.AND P5, PT, R17.reuse, R6, PT ;  /* 0x000000061100720c */ /* 0x040fe20003fa4070 */
[----:B------:R-:W-:Y:S01]  /*dcb0*/  @!P4 IMAD.IADD R8, R8, 0x1, -R17 ;  /* 0x000000010808c824 */ /* 0x000fe200078e0a11 */
[----:B------:R-:W-:-:S05]  /*dcc0*/  ISETP.GT.U32.AND P4, PT, R17, R7, PT ;  /* 0x000000071100720c */ /* 0x000fca0003f84070 */
[--C-:B------:R-:W-:Y:S02]  /*dcd0*/  @!P6 IMAD.IADD R11, R11, 0x1, -R17.reuse ;  /* 0x000000010b0be824 */ /* 0x100fe400078e0a11 */
[----:B------:R-:W-:-:S03]  /*dce0*/  @!P2 IMAD.IADD R10, R10, 0x1, -R17 ;  /* 0x000000010a0aa824 */ /* 0x000fc600078e0a11 */
[----:B------:R0:W-:Y:S01]  /*dcf0*/  STL [R1+0xd8], R11 ;  /* 0x0000d80b01007387 */ /* 0x0001e20000100800 */
[----:B------:R-:W-:-:S03]  /*dd00*/  @!P3 IMAD.IADD R9, R9, 0x1, -R17 ;  /* 0x000000010909b824 */ /* 0x000fc600078e0a11 */
[----:B------:R1:W-:Y:S01]  /*dd10*/  STL [R1+0xc4], R10 ;  /* 0x0000c40a01007387 */ /* 0x0003e20000100800 */
[--C-:B------:R-:W-:Y:S01]  /*dd20*/  @!P5 IMAD.IADD R6, R6, 0x1, -R17.reuse ;  /* 0x000000010606d824 */ /* 0x100fe200078e0a11 */
[----:B------:R-:W-:Y:S01]  /*dd30*/  ISETP.GT.U32.AND P5, PT, R17, R5, PT ;  /* 0x000000051100720c */ /* 0x000fe20003fa4070 */
[--C-:B------:R-:W-:Y:S01]  /*dd40*/  @!P4 IMAD.IADD R7, R7, 0x1, -R17.reuse ;  /* 0x000000010707c824 */ /* 0x100fe200078e0a11 */
[----:B0-----:R-:W2:Y:S04]  /*dd50*/  LDL.LU R11, [R1+0x1b4] ;  /* 0x0001b400010b7983 */ /* 0x001ea80000300800 */
[----:B------:R0:W-:Y:S04]  /*dd60*/  STL [R1+0xb0], R9 ;  /* 0x0000b00901007387 */ /* 0x0001e80000100800 */
[----:B-1----:R-:W3:Y:S04]  /*dd70*/  LDL.LU R10, [R1+0x19c] ;  /* 0x00019c00010a7983 */ /* 0x002ee80000300800 */
[----:B------:R1:W-:Y:S04]  /*dd80*/  STL [R1+0xb8], R7 ;  /* 0x0000b80701007387 */ /* 0x0003e80000100800 */
[----:B0-----:R-:W4:Y:S01]  /*dd90*/  LDL.LU R9, [R1+0x7c] ;  /* 0x00007c0001097983 */ /* 0x001f220000300800 */
[----:B------:R-:W-:-:S03]  /*dda0*/  @!P5 IMAD.IADD R5, R5, 0x1, -R17 ;  /* 0x000000010505d824 */ /* 0x000fc600078e0a11 */
[----:B-1----:R-:W4:Y:S04]  /*ddb0*/  LDL.LU R7, [R1+0x6c] ;  /* 0x00006c0001077983 */ /* 0x002f280000300800 */
[----:B------:R0:W-:Y:S04]  /*ddc0*/  STL [R1+0xbc], R5 ;  /* 0x0000bc0501007387 */ /* 0x0001e80000100800 */
[----:B0-----:R-:W4:Y:S01]  /*ddd0*/  LDL.LU R5, [R1+0x194] ;  /* 0x0001940001057983 */ /* 0x001f220000300800 */
[C---:B------:R-:W-:Y:S02]  /*dde0*/  ISETP.GT.U32.AND P1, PT, R17.reuse, R3, PT ;  /* 0x000000031100720c */ /* 0x040fe40003f24070 */
[----:B------:R-:W-:-:S11]  /*ddf0*/  ISETP.GT.U32.AND P0, PT, R17, R4, PT ;  /* 0x000000041100720c */ /* 0x000fd60003f04070 */
[--C-:B------:R-:W-:Y:S01]  /*de00*/  @!P1 IMAD.IADD R3, R3, 0x1, -R17.reuse ;  /* 0x0000000103039824 */ /* 0x100fe200078e0a11 */
[C---:B------:R-:W-:Y:S01]  /*de10*/  ISETP.GT.U32.AND P1, PT, R17.reuse, R2, PT ;  /* 0x000000021100720c */ /* 0x040fe20003f24070 */
[----:B------:R-:W-:Y:S01]  /*de20*/  @!P0 IMAD.IADD R4, R4, 0x1, -R17 ;  /* 0x0000000104048824 */ /* 0x000fe200078e0a11 */
[C---:B------:R-:W-:Y:S02]  /*de30*/  ISETP.GT.U32.AND P2, PT, R17.reuse, R15, PT ;  /* 0x0000000f1100720c */ /* 0x040fe40003f44070 */
[----:B------:R-:W-:-:S09]  /*de40*/  ISETP.GT.U32.AND P0, PT, R17, R3, PT ;  /* 0x000000031100720c */ /* 0x000fd20003f04070 */
[----:B------:R-:W-:Y:S01]  /*de50*/  @!P1 IMAD.IADD R2, R2, 0x1, -R17 ;  /* 0x0000000102029824 */ /* 0x000fe200078e0a11 */
[C---:B------:R-:W-:Y:S02]  /*de60*/  ISETP.GT.U32.AND P1, PT, R17.reuse, R14, PT ;  /* 0x0000000e1100720c */ /* 0x040fe40003f24070 */
[C---:B------:R-:W-:Y:S02]  /*de70*/  ISETP.GT.U32.AND P3, PT, R17.reuse, R22, PT ;  /* 0x000000161100720c */ /* 0x040fe40003f64070 */
[C---:B------:R-:W-:Y:S01]  /*de80*/  ISETP.GT.U32.AND P6, PT, R17.reuse, R2, PT ;  /* 0x000000021100720c */ /* 0x040fe20003fc4070 */
[----:B------:R-:W-:Y:S01]  /*de90*/  IMAD.HI.U32 R29, R16, R28, RZ ;  /* 0x0000001c101d7227 */ /* 0x000fe200078e00ff */
[----:B------:R-:W-:-:S03]  /*dea0*/  ISETP.GT.U32.AND P4, PT, R17, R8, PT ;  /* 0x000000081100720c */ /* 0x000fc60003f84070 */
[----:B------:R-:W-:-:S04]  /*deb0*/  @!P0 IMAD.IADD R3, R3, 0x1, -R17 ;  /* 0x0000000103038824 */ /* 0x000fc800078e0a11 */
[----:B------:R-:W-:Y:S01]  /*dec0*/  @!P1 IMAD.IADD R14, R14, 0x1, -R17 ;  /* 0x000000010e0e9824 */ /* 0x000fe200078e0a11 */
[----:B------:R-:W-:Y:S01]  /*ded0*/  ISETP.GT.U32.AND P1, PT, R17, R12, PT ;  /* 0x0000000c1100720c */ /* 0x000fe20003f24070 */
[----:B------:R-:W-:Y:S02]  /*dee0*/  IMAD.MOV R29, RZ, RZ, -R29 ;  /* 0x000000ffff1d7224 */ /* 0x000fe400078e0a1d */
[--C-:B------:R-:W-:Y:S01]  /*def0*/  @!P2 IMAD.IADD R15, R15, 0x1, -R17.reuse ;  /* 0x000000010f0fa824 */ /* 0x100fe200078e0a11 */
[C---:B------:R-:W-:Y:S01]  /*df00*/  ISETP.GT.U32.AND P2, PT, R17.reuse, R21, PT ;  /* 0x000000151100720c */ /* 0x040fe20003f44070 */
[C---:B------:R-:W-:Y:S01]  /*df10*/  IMAD R28, R17.reuse, R29, R28 ;  /* 0x0000001d111c7224 */ /* 0x040fe200078e021c */
[----:B------:R0:W-:Y:S01]  /*df20*/  STL [R1+0xb4], R3 ;  /* 0x0000b40301007387 */ /* 0x0001e20000100800 */
[--C-:B------:R-:W-:Y:S01]  /*df30*/  @!P3 IMAD.IADD R22, R22, 0x1, -R17.reuse ;  /* 0x000000011616b824 */ /* 0x100fe200078e0a11 */
[----:B------:R-:W-:Y:S02]  /*df40*/  IABS R29, R0 ;  /* 0x00000000001d7213 */ /* 0x000fe40000000000 */
[C---:B------:R-:W-:Y:S01]  /*df50*/  ISETP.GT.U32.AND P3, PT, R17.reuse, R20, PT ;  /* 0x000000141100720c */ /* 0x040fe20003f64070 */
[--C-:B------:R-:W-:Y:S01]  /*df60*/  @!P6 IMAD.IADD R2, R2, 0x1, -R17.reuse ;  /* 0x000000010202e824 */ /* 0x100fe200078e0a11 */
[----:B------:R-:W-:Y:S01]  /*df70*/  ISETP.GT.U32.AND P5, PT, R17, R6, PT ;  /* 0x000000061100720c */ /* 0x000fe20003fa4070 */
[----:B0-----:R-:W4:Y:S04]  /*df80*/  LDL.LU R3, [R1+0x74] ;  /* 0x0000740001037983 */ /* 0x001f280000300800 */
[----:B------:R-:W4:Y:S01]  /*df90*/  LDL.LU R0, [R1+0x70] ;  /* 0x0000700001007983 */ /* 0x000f220000300800 */
[----:B------:R-:W-:-:S02]  /*dfa0*/  @!P1 IMAD.IADD R12, R12, 0x1, -R17 ;  /* 0x000000010c0c9824 */ /* 0x000fc400078e0a11 */
[--C-:B------:R-:W-:Y:S01]  /*dfb0*/  @!P4 IMAD.IADD R8, R8, 0x1, -R17.reuse ;  /* 0x000000010808c824 */ /* 0x100fe200078e0a11 */
[----:B------:R-:W-:Y:S01]  /*dfc0*/  ISETP.GT.U32.AND P4, PT, R17, R19, PT ;  /* 0x000000131100720c */ /* 0x000fe20003f84070 */
[--C-:B------:R-:W-:Y:S01]  /*dfd0*/  @!P2 IMAD.IADD R21, R21, 0x1, -R17.reuse ;  /* 0x000000011515a824 */ /* 0x100fe200078e0a11 */
[C---:B------:R-:W-:Y:S01]  /*dfe0*/  ISETP.GT.U32.AND P0, PT, R17.reuse, R4, PT ;  /* 0x000000041100720c */ /* 0x040fe20003f04070 */
[--C-:B------:R-:W-:Y:S02]  /*dff0*/  @!P3 IMAD.IADD R20, R20, 0x1, -R17.reuse ;  /* 0x000000011414b824 */ /* 0x100fe400078e0a11 */
[--C-:B------:R-:W-:Y:S01]  /*e000*/  @!P5 IMAD.IADD R6, R6, 0x1, -R17.reuse ;  /* 0x000000010606d824 */ /* 0x100fe200078e0a11 */
[----:B------:R-:W-:Y:S01]  /*e010*/  ISETP.GT.U32.AND P5, PT, R17, R18, PT ;  /* 0x000000121100720c */ /* 0x000fe20003fa4070 */
[----:B------:R-:W-:Y:S04]  /*e020*/  STL [R1+0x98], R14 ;  /* 0x0000980e01007387 */ /* 0x000fe80000100800 */
[----:B------:R-:W-:Y:S02]  /*e030*/  STL [R1+0xa0], R15 ;  /* 0x0000a00f01007387 */ /* 0x000fe40000100800 */
[----:B------:R-:W-:-:S02]  /*e040*/  @!P4 IMAD.IADD R19, R19, 0x1, -R17 ;  /* 0x000000011313c824 */ /* 0x000fc400078e0a11 */
        /* <DEDUP_REMOVED lines=8> */
[----:B-1----:R-:W4:Y:S04]  /*e0d0*/  LDL.LU R4, [R1+0x68] ;  /* 0x0000680001047983 */ /* 0x002f280000300800 */
[----:B------:R-:W4:Y:S04]  /*e0e0*/  LDL.LU R6, [R1+0x140] ;  /* 0x0001400001067983 */ /* 0x000f280000300800 */
[----:B------:R-:W4:Y:S01]  /*e0f0*/  LDL.LU R8, [R1+0x148] ;  /* 0x0001480001087983 */ /* 0x000f220000300800 */
[----:B--2---:R-:W-:-:S02]  /*e100*/  ISETP.GT.U32.AND P6, PT, R17, R11, PT ;  /* 0x0000000b1100720c */ /* 0x004fc40003fc4070 */
[C---:B---3--:R-:W-:Y:S02]  /*e110*/  ISETP.GT.U32.AND P1, PT, R17.reuse, R10, PT ;  /* 0x0000000a1100720c */ /* 0x048fe40003f24070 */
[----:B----4-:R-:W-:-:S09]  /*e120*/  ISETP.GT.U32.AND P2, PT, R17, R9, PT ;  /* 0x000000091100720c */ /* 0x010fd20003f44070 */
[--C-:B------:R-:W-:Y:S01]  /*e130*/  @!P6 IMAD.IADD R11, R11, 0x1, -R17.reuse ;  /* 0x000000010b0be824 */ /* 0x100fe200078e0a11 */
[C---:B------:R-:W-:Y:S02]  /*e140*/  ISETP.GT.U32.AND P6, PT, R17.reuse, R12, PT ;  /* 0x0000000c1100720c */ /* 0x040fe40003fc4070 */
[C---:B------:R-:W-:Y:S01]  /*e150*/  ISETP.GT.U32.AND P3, PT, R17.reuse, R7, PT ;  /* 0x000000071100720c */ /* 0x040fe20003f64070 */
[--C-:B------:R-:W-:Y:S01]  /*e160*/  @!P1 IMAD.IADD R10, R10, 0x1, -R17.reuse ;  /* 0x000000010a0a9824 */ /* 0x100fe200078e0a11 */
[----:B------:R-:W-:Y:S01]  /*e170*/  ISETP.GT.U32.AND P1, PT, R17, R21, PT ;  /* 0x000000151100720c */ /* 0x000fe20003f24070 */
[----:B------:R-:W-:Y:S01]  /*e180*/  @!P2 IMAD.IADD R9, R9, 0x1, -R17 ;  /* 0x000000010909a824 */ /* 0x000fe200078e0a11 */
[C---:B------:R-:W-:Y:S02]  /*e190*/  ISETP.GT.U32.AND P2, PT, R17.reuse, R20, PT ;  /* 0x000000141100720c */ /* 0x040fe40003f44070 */
[----:B------:R-:W-:-:S07]  /*e1a0*/  ISETP.GT.U32.AND P4, PT, R17, R5, PT ;  /* 0x000000051100720c */ /* 0x000fce0003f84070 */
[--C-:B------:R-:W-:Y:S01]  /*e1b0*/  @!P3 IMAD.IADD R7, R7, 0x1, -R17.reuse ;  /* 0x000000010707b824 */ /* 0x100fe200078e0a11 */
[----:B------:R-:W-:Y:S01]  /*e1c0*/  ISETP.GT.U32.AND P3, PT, R17, R19, PT ;  /* 0x000000131100720c */ /* 0x000fe20003f64070 */
[--C-:B------:R-:W-:Y:S02]  /*e1d0*/  @!P6 IMAD.IADD R12, R12, 0x1, -R17.reuse ;  /* 0x000000010c0ce824 */ /* 0x100fe400078e0a11 */
[----:B------:R-:W-:-:S03]  /*e1e0*/  @!P1 IMAD.IADD R21, R21, 0x1, -R17 ;  /* 0x0000000115159824 */ /* 0x000fc600078e0a11 */
[----:B------:R0:W-:Y:S01]  /*e1f0*/  STL [R1+0x90], R12 ;  /* 0x0000900c01007387 */ /* 0x0001e20000100800 */
[--C-:B------:R-:W-:Y:S02]  /*e200*/  @!P2 IMAD.IADD R20, R20, 0x1, -R17.reuse ;  /* 0x000000011414a824 */ /* 0x100fe400078e0a11 */
[--C-:B------:R-:W-:Y:S01]  /*e210*/  @!P4 IMAD.IADD R5, R5, 0x1, -R17.reuse ;  /* 0x000000010505c824 */ /* 0x100fe200078e0a11 */
[----:B------:R-:W-:Y:S01]  /*e220*/  ISETP.GT.U32.AND P4, PT, R17, R18, PT ;  /* 0x000000121100720c */ /* 0x000fe20003f84070 */
[----:B0-----:R-:W2:Y:S04]  /*e230*/  LDL.LU R12, [R1+0x13c] ;  /* 0x00013c00010c7983 */ /* 0x001ea80000300800 */
[----:B------:R-:W3:Y:S01]  /*e240*/  LDL.LU R23, [R1+0xf0] ;  /* 0x0000f00001177983 */ /* 0x000ee20000300800 */
[----:B------:R-:W-:-:S03]  /*e250*/  @!P3 IMAD.IADD R19, R19, 0x1, -R17 ;  /* 0x000000011313b824 */ /* 0x000fc600078e0a11 */
[----:B------:R0:W-:Y:S04]  /*e260*/  STL [R1+0x94], R21 ;  /* 0x0000941501007387 */ /* 0x0001e80000100800 */
[----:B------:R-:W4:Y:S04]  /*e270*/  LDL.LU R14, [R1+0x104] ;  /* 0x00010400010e7983 */ /* 0x000f280000300800 */
[----:B------:R1:W-:Y:S04]  /*e280*/  STL [R1+0x8c], R20 ;  /* 0x00008c1401007387 */ /* 0x0003e80000100800 */
[----:B------:R-:W3:Y:S01]  /*e290*/  LDL.LU R15, [R1+0x10c] ;  /* 0x00010c00010f7983 */ /* 0x000ee20000300800 */
[----:B------:R-:W-:-:S03]  /*e2a0*/  @!P4 IMAD.IADD R18, R18, 0x1, -R17 ;  /* 0x000000011212c824 */ /* 0x000fc600078e0a11 */
[----:B------:R1:W-:Y:S04]  /*e2b0*/  STL [R1+0x78], R19 ;  /* 0x0000781301007387 */ /* 0x0003e80000100800 */
[----:B------:R-:W3:Y:S04]  /*e2c0*/  LDL.LU R22, [R1+0x124] ;  /* 0x0001240001167983 */ /* 0x000ee80000300800 */
[----:B0-----:R-:W3:Y:S04]  /*e2d0*/  LDL.LU R21, [R1+0x108] ;  /* 0x0001080001157983 */ /* 0x001ee80000300800 */
[----:B------:R0:W-:Y:S04]  /*e2e0*/  STL [R1+0x80], R18 ;  /* 0x0000801201007387 */ /* 0x0001e80000100800 */
[----:B-1----:R-:W3:Y:S01]  /*e2f0*/  LDL.LU R20, [R1+0xf4] ;  /* 0x0000f40001147983 */ /* 0x002ee20000300800 */
[----:B------:R-:W-:-:S02]  /*e300*/  ISETP.GT.U32.AND P0, PT, R17, R13, PT ;  /* 0x0000000d1100720c */ /* 0x000fc40003f04070 */
[C---:B------:R-:W-:Y:S01]  /*e310*/  ISETP.GT.U32.AND P5, PT, R17.reuse, R3, PT ;  /* 0x000000031100720c */ /* 0x040fe20003fa4070 */
[----:B------:R-:W3:Y:S01]  /*e320*/  LDL.LU R19, [R1+0x2c] ;  /* 0x00002c0001137983 */ /* 0x000ee20000300800 */
[C---:B------:R-:W-:Y:S02]  /*e330*/  ISETP.GT.U32.AND P1, PT, R17.reuse, R10, PT ;  /* 0x0000000a1100720c */ /* 0x040fe40003f24070 */
[----:B------:R-:W-:Y:S01]  /*e340*/  ISETP.GT.U32.AND P2, PT, R17, R9, PT ;  /* 0x000000091100720c */ /* 0x000fe20003f44070 */
[----:B0-----:R-:W3:Y:S06]  /*e350*/  LDL.LU R18, [R1+0xcc] ;  /* 0x0000cc0001127983 */ /* 0x001eec0000300800 */
[----:B------:R-:W-:Y:S01]  /*e360*/  @!P0 IMAD.IADD R13, R13, 0x1, -R17 ;  /* 0x000000010d0d8824 */ /* 0x000fe200078e0a11 */
[----:B------:R-:W-:-:S13]  /*e370*/  ISETP.GT.U32.AND P0, PT, R17, R0, PT ;  /* 0x000000001100720c */ /* 0x000fda0003f04070 */
[--C-:B------:R-:W-:Y:S01]  /*e380*/  @!P0 IMAD.IADD R0, R0, 0x1, -R17.reuse ;  /* 0x0000000100008824 */ /* 0x100fe200078e0a11 */
[C---:B------:R-:W-:Y:S02]  /*e390*/  ISETP.GT.U32.AND P0, PT, R17.reuse, R11, PT ;  /* 0x0000000b1100720c */ /* 0x040fe40003f04070 */
[C---:B------:R-:W-:Y:S02]  /*e3a0*/  ISETP.GT.U32.AND P3, PT, R17.reuse, R7, PT ;  /* 0x000000071100720c */ /* 0x040fe40003f64070 */
[----:B------:R-:W-:Y:S01]  /*e3b0*/  ISETP.GT.U32.AND P6, PT, R17, R0, PT ;  /* 0x000000001100720c */ /* 0x000fe20003fc4070 */
[--C-:B------:R-:W-:Y:S01]  /*e3c0*/  @!P5 IMAD.IADD R3, R3, 0x1, -R17.reuse ;  /* 0x000000010303d824 */ /* 0x100fe200078e0a11 */
[----:B------:R-:W-:Y:S01]  /*e3d0*/  ISETP.GT.U32.AND P5, PT, R17, R13, PT ;  /* 0x0000000d1100720c */ /* 0x000fe20003fa4070 */
[----:B------:R-:W-:-:S06]  /*e3e0*/  @!P1 IMAD.IADD R10, R10, 0x1, -R17 ;  /* 0x000000010a0a9824 */ /* 0x000fcc00078e0a11 */
[--C-:B------:R-:W-:Y:S01]  /*e3f0*/  @!P0 IMAD.IADD R11, R11, 0x1, -R17.reuse ;  /* 0x000000010b0b8824 */ /* 0x100fe200078e0a11 */
[----:B------:R-:W-:Y:S01]  /*e400*/  ISETP.GT.U32.AND P0, PT, R17, R2, PT ;  /* 0x000000021100720c */ /* 0x000fe20003f04070 */
[--C-:B------:R-:W-:Y:S01]  /*e410*/  @!P2 IMAD.IADD R9, R9, 0x1, -R17.reuse ;  /* 0x000000010909a824 */ /* 0x100fe200078e0a11 */
[C---:B------:R-:W-:Y:S01]  /*e420*/  ISETP.GT.U32.AND P1, PT, R17.reuse, R4, PT ;  /* 0x000000041100720c */ /* 0x040fe20003f24070 */
[--C-:B------:R-:W-:Y:S01]  /*e430*/  @!P6 IMAD.IADD R0, R0, 0x1, -R17.reuse ;  /* 0x000000010000e824 */ /* 0x100fe200078e0a11 */
[C---:B------:R-:W-:Y:S02]  /*e440*/  ISETP.GT.U32.AND P4, PT, R17.reuse, R5, PT ;  /* 0x000000051100720c */ /* 0x040fe40003f84070 */
[----:B------:R-:W-:Y:S01]  /*e450*/  ISETP.GT.U32.AND P2, PT, R17, R6, PT ;  /* 0x000000061100720c */ /* 0x000fe20003f44070 */
[----:B------:R-:W-:Y:S01]  /*e460*/  @!P3 IMAD.IADD R7, R7, 0x1, -R17 ;  /* 0x000000010707b824 */ /* 0x000fe200078e0a11 */
[----:B------:R-:W-:-:S05]  /*e470*/  ISETP.GT.U32.AND P3, PT, R17, R8, PT ;  /* 0x000000081100720c */ /* 0x000fca0003f64070 */
[--C-:B------:R-:W-:Y:S02]  /*e480*/  @!P0 IMAD.IADD R2, R2, 0x1, -R17.reuse ;  /* 0x0000000102028824 */ /* 0x100fe400078e0a11 */
[--C-:B------:R-:W-:Y:S01]  /*e490*/  @!P5 IMAD.IADD R13, R13, 0x1, -R17.reuse ;  /* 0x000000010d0dd824 */ /* 0x100fe200078e0a11 */
[----:B------:R-:W-:Y:S01]  /*e4a0*/  ISETP.GT.U32.AND P5, PT, R17, R3, PT ;  /* 0x000000031100720c */ /* 0x000fe20003fa4070 */
[--C-:B------:R-:W-:Y:S02]  /*e4b0*/  @!P1 IMAD.IADD R4, R4, 0x1, -R17.reuse ;  /* 0x0000000104049824 */ /* 0x100fe400078e0a11 */
[--C-:B------:R-:W-:Y:S02]  /*e4c0*/  @!P4 IMAD.IADD R5, R5, 0x1, -R17.reuse ;  /* 0x000000010505c824 */ /* 0x100fe400078e0a11 */
[--C-:B------:R-:W-:Y:S02]  /*e4d0*/  @!P2 IMAD.IADD R6, R6, 0x1, -R17.reuse ;  /* 0x000000010606a824 */ /* 0x100fe400078e0a11 */
[--C-:B------:R-:W-:Y:S01]  /*e4e0*/  @!P3 IMAD.IADD R8, R8, 0x1, -R17.reuse ;  /* 0x000000010808b824 */ /* 0x100fe200078e0a11 */
[----:B------:R0:W-:Y:S05]  /*e4f0*/  STL [R1+0x84], R13 ;  /* 0x0000840d01007387 */ /* 0x0001ea0000100800 */
[----:B------:R-:W-:Y:S01]  /*e500*/  @!P5 IMAD.IADD R3, R3, 0x1, -R17 ;  /* 0x000000010303d824 */ /* 0x000fe200078e0a11 */
[----:B------:R1:W-:Y:S04]  /*e510*/  STL [R1+0x1b4], R11 ;  /* 0x0001b40b01007387 */ /* 0x0003e80000100800 */
[----:B------:R-:W-:Y:S04]  /*e520*/  STL [R1+0x19c], R10 ;  /* 0x00019c0a01007387 */ /* 0x000fe80000100800 */
[----:B------:R0:W-:Y:S04]  /*e530*/  STL [R1+0x7c], R9 ;  /* 0x00007c0901007387 */ /* 0x0001e80000100800 */
[----:B------:R-:W-:Y:S04]  /*e540*/  STL [R1+0x6c], R7 ;  /* 0x00006c0701007387 */ /* 0x000fe80000100800 */
[----:B------:R-:W-:Y:S04]  /*e550*/  STL [R1+0x194], R5 ;  /* 0x0001940501007387 */ /* 0x000fe80000100800 */
[----:B0-----:R-:W3:Y:S04]  /*e560*/  LDL.LU R13, [R1+0xd4] ;  /* 0x0000d400010d7983 */ /* 0x001ee80000300800 */
[----:B------:R-:W-:Y:S04]  /*e570*/  STL [R1+0x74], R3 ;  /* 0x0000740301007387 */ /* 0x000fe80000100800 */
[----:B-1----:R-:W3:Y:S04]  /*e580*/  LDL.LU R11, [R1+0xc8] ;  /* 0x0000c800010b7983 */ /* 0x002ee80000300800 */
[----:B------:R-:W3:Y:S04]  /*e590*/  LDL.LU R9, [R1+0x28] ;  /* 0x0000280001097983 */ /* 0x000ee80000300800 */
[----:B------:R0:W-:Y:S04]  /*e5a0*/  STL [R1+0x70], R0 ;  /* 0x0000700001007387 */ /* 0x0001e80000100800 */
[----:B0-----:R-:W3:Y:S01]  /*e5b0*/  LDL.LU R0, [R1+0x24] ;  /* 0x0000240001007983 */ /* 0x001ee20000300800 */
[----:B--2---:R-:W-:-:S02]  /*e5c0*/  ISETP.GT.U32.AND P4, PT, R17, R12, PT ;  /* 0x0000000c1100720c */ /* 0x004fc40003f84070 */
[C---:B----4-:R-:W-:Y:S02]  /*e5d0*/  ISETP.GT.U32.AND P6, PT, R17.reuse, R14, PT ;  /* 0x0000000e1100720c */ /* 0x050fe40003fc4070 */
[C---:B---3--:R-:W-:Y:S02]  /*e5e0*/  ISETP.GT.U32.AND P0, PT, R17.reuse, R15, PT ;  /* 0x0000000f1100720c */ /* 0x048fe40003f04070 */
[----:B------:R-:W-:-:S09]  /*e5f0*/  ISETP.GT.U32.AND P1, PT, R17, R22, PT ;  /* 0x000000161100720c */ /* 0x000fd20003f24070 */
[--C-:B------:R-:W-:Y:S01]  /*e600*/  @!P6 IMAD.IADD R14, R14, 0x1, -R17.reuse ;  /* 0x000000010e0ee824 */ /* 0x100fe200078e0a11 */
[C---:B------:R-:W-:Y:S02]  /*e610*/  ISETP.GT.U32.AND P6, PT, R17.reuse, R2, PT ;  /* 0x000000021100720c */ /* 0x040fe40003fc4070 */
[----:B------:R-:W-:Y:S01]  /*e620*/  ISETP.GT.U32.AND P2, PT, R17, R21, PT ;  /* 0x000000151100720c */ /* 0x000fe20003f44070 */
[--C-:B------:R-:W-:Y:S01]  /*e630*/  @!P0 IMAD.IADD R15, R15, 0x1, -R17.reuse ;  /* 0x000000010f0f8824 */ /* 0x100fe200078e0a11 */
[C---:B------:R-:W-:Y:S02]  /*e640*/  ISETP.GT.U32.AND P0, PT, R17.reuse, R4, PT ;  /* 0x000000041100720c */ /* 0x040fe40003f04070 */
[C---:B------:R-:W-:Y:S01]  /*e650*/  ISETP.GT.U32.AND P3, PT, R17.reuse, R20, PT ;  /* 0x000000141100720c */ /* 0x040fe20003f64070 */
[--C-:B------:R-:W-:Y:S01]  /*e660*/  @!P1 IMAD.IADD R22, R22, 0x1, -R17.reuse ;  /* 0x0000000116169824 */ /* 0x100fe200078e0a11 */
[----:B------:R-:W-:Y:S01]  /*e670*/  ISETP.GT.U32.AND P1, PT, R17, R6, PT ;  /* 0x000000061100720c */ /* 0x000fe20003f24070 */
[----:B------:R-:W-:-:S06]  /*e680*/  @!P4 IMAD.IADD R12, R12, 0x1, -R17 ;  /* 0x000000010c0cc824 */ /* 0x000fcc00078e0a11 */
[--C-:B------:R-:W-:Y:S01]  /*e690*/  @!P2 IMAD.IADD R21, R21, 0x1, -R17.reuse ;  /* 0x000000011515a824 */ /* 0x100fe200078e0a11 */
[C---:B------:R-:W-:Y:S01]  /*e6a0*/  ISETP.GT.U32.AND P2, PT, R17.reuse, R8, PT ;  /* 0x000000081100720c */ /* 0x040fe20003f44070 */
[--C-:B------:R-:W-:Y:S02]  /*e6b0*/  @!P6 IMAD.IADD R2, R2, 0x1, -R17.reuse ;  /* 0x000000010202e824 */ /* 0x100fe400078e0a11 */
[--C-:B------:R-:W-:Y:S02]  /*e6c0*/  @!P0 IMAD.IADD R4, R4, 0x1, -R17.reuse ;  /* 0x0000000104048824 */ /* 0x100fe400078e0a11 */
[--C-:B------:R-:W-:Y:S01]  /*e6d0*/  @!P3 IMAD.IADD R20, R20, 0x1, -R17.reuse ;  /* 0x000000011414b824 */ /* 0x100fe200078e0a11 */
[----:B------:R-:W-:Y:S01]  /*e6e0*/  ISETP.GT.U32.AND P3, PT, R17, R12, PT ;  /* 0x0000000c1100720c */ /* 0x000fe20003f64070 */
[----:B------:R0:W-:Y:S01]  /*e6f0*/  STL [R1+0x164], R2 ;  /* 0x0001640201007387 */ /* 0x0001e20000100800 */
[----:B------:R-:W-:-:S05]  /*e700*/  @!P1 IMAD.IADD R6, R6, 0x1, -R17 ;  /* 0x0000000106069824 */ /* 0x000fca00078e0a11 */
[--C-:B------:R-:W-:Y:S01]  /*e710*/  @!P2 IMAD.IADD R8, R8, 0x1, -R17.reuse ;  /* 0x000000010808a824 */ /* 0x100fe200078e0a11 */
[----:B0-----:R-:W2:Y:S04]  /*e720*/  LDL.LU R2, [R1+0x20] ;  /* 0x0000200001027983 */ /* 0x001ea80000300800 */
[----:B------:R-:W3:Y:S04]  /*e730*/  LDL.LU R3, [R1+0x1c] ;  /* 0x00001c0001037983 */ /* 0x000ee80000300800 */
[----:B------:R0:W-:Y:S01]  /*e740*/  STL [R1+0x68], R4 ;  /* 0x0000680401007387 */ /* 0x0001e20000100800 */
[----:B------:R-:W-:-:S03]  /*e750*/  @!P3 IMAD.IADD R12, R12, 0x1, -R17 ;  /* 0x000000010c0cb824 */ /* 0x000fc600078e0a11 */
[----:B0-----:R-:W4:Y:S04]  /*e760*/  LDL.LU R4, [R1+0x18] ;  /* 0x0000180001047983 */ /* 0x001f280000300800 */
[----:B------:R-:W4:Y:S04]  /*e770*/  LDL.LU R5, [R1+0x14] ;  /* 0x0000140001057983 */ /* 0x000f280000300800 */
[----:B------:R0:W-:Y:S04]  /*e780*/  STL [R1+0x140], R6 ;  /* 0x0001400601007387 */ /* 0x0001e80000100800 */
[----:B0-----:R-:W4:Y:S04]  /*e790*/  LDL.LU R6, [R1+0x10] ;  /* 0x0000100001067983 */ /* 0x001f280000300800 */
[----:B------:R-:W4:Y:S04]  /*e7a0*/  LDL.LU R7, [R1+0xc] ;  /* 0x00000c0001077983 */ /* 0x000f280000300800 */
[----:B------:R0:W-:Y:S04]  /*e7b0*/  STL [R1+0x148], R8 ;  /* 0x0001480801007387 */ /* 0x0001e80000100800 */
[----:B0-----:R-:W4:Y:S04]  /*e7c0*/  LDL.LU R8, [R1+0x8] ;  /* 0x0000080001087983 */ /* 0x001f280000300800 */
[----:B------:R-:W4:Y:S04]  /*e7d0*/  LDL.LU R10, [R1+0x4] ;  /* 0x00000400010a7983 */ /* 0x000f280000300800 */
[----:B------:R0:W-:Y:S04]  /*e7e0*/  STL [R1+0x13c], R12 ;  /* 0x00013c0c01007387 */ /* 0x0001e80000100800 */
[----:B0-----:R-:W4:Y:S01]  /*e7f0*/  LDL.LU R12, [R1] ;  /* 0x00000000010c7983 */ /* 0x001f220000300800 */
[----:B------:R-:W-:-:S02]  /*e800*/  ISETP.GT.U32.AND P5, PT, R17, R23, PT ;  /* 0x000000171100720c */ /* 0x000fc40003fa4070 */
[----:B------:R-:W-:-:S11]  /*e810*/  ISETP.GT.U32.AND P4, PT, R17, R19, PT ;  /* 0x000000131100720c */ /* 0x000fd60003f84070 */
[--C-:B------:R-:W-:Y:S01]  /*e820*/  @!P5 IMAD.IADD R23, R23, 0x1, -R17.reuse ;  /* 0x000000011717d824 */ /* 0x100fe200078e0a11 */
[----:B------:R-:W-:Y:S01]  /*e830*/  ISETP.GT.U32.AND P5, PT, R17, R18, PT ;  /* 0x000000121100720c */ /* 0x000fe20003fa4070 */
[----:B------:R-:W-:-:S03]  /*e840*/  @!P4 IMAD.IADD R19, R19, 0x1, -R17 ;  /* 0x000000011313c824 */ /* 0x000fc600078e0a11 */
[C---:B------:R-:W-:Y:S02]  /*e850*/  ISETP.GT.U32.AND P4, PT, R17.reuse, R23, PT ;  /* 0x000000171100720c */ /* 0x040fe40003f84070 */
[C---:B------:R-:W-:Y:S02]  /*e860*/  ISETP.GT.U32.AND P0, PT, R17.reuse, R15, PT ;  /* 0x0000000f1100720c */ /* 0x040fe40003f04070 */
[----:B------:R-:W-:-:S05]  /*e870*/  ISETP.GT.U32.AND P1, PT, R17, R22, PT ;  /* 0x000000161100720c */ /* 0x000fca0003f24070 */
[--C-:B------:R-:W-:Y:S01]  /*e880*/  @!P5 IMAD.IADD R18, R18, 0x1, -R17.reuse ;  /* 0x000000011212d824 */ /* 0x100fe200078e0a11 */
[C---:B------:R-:W-:Y:S02]  /*e890*/  ISETP.GT.U32.AND P5, PT, R17.reuse, R14, PT ;  /* 0x0000000e1100720c */ /* 0x040fe40003fa4070 */
[----:B------:R-:W-:Y:S01]  /*e8a0*/  ISETP.GT.U32.AND P2, PT, R17, R21, PT ;  /* 0x000000151100720c */ /* 0x000fe20003f44070 */
[--C-:B------:R-:W-:Y:S01]  /*e8b0*/  @!P4 IMAD.IADD R23, R23, 0x1, -R17.reuse ;  /* 0x000000011717c824 */ /* 0x100fe200078e0a11 */
[C---:B------:R-:W-:Y:S02]  /*e8c0*/  ISETP.GT.U32.AND P3, PT, R17.reuse, R20, PT ;  /* 0x000000141100720c */ /* 0x040fe40003f64070 */
[C---:B------:R-:W-:Y:S02]  /*e8d0*/  ISETP.GT.U32.AND P4, PT, R17.reuse, R19, PT ;  /* 0x000000131100720c */ /* 0x040fe40003f84070 */
[----:B------:R-:W-:Y:S01]  /*e8e0*/  ISETP.GT.U32.AND P6, PT, R17, R18, PT ;  /* 0x000000121100720c */ /* 0x000fe20003fc4070 */
[----:B------:R-:W-:Y:S01]  /*e8f0*/  @!P0 IMAD.IADD R15, R15, 0x1, -R17 ;  /* 0x000000010f0f8824 */ /* 0x000fe200078e0a11 */
[----:B------:R-:W-:-:S03]  /*e900*/  ISETP.GT.U32.AND P0, PT, R17, R11, PT ;  /* 0x0000000b1100720c */ /* 0x000fc60003f04070 */
[--C-:B------:R-:W-:Y:S01]  /*e910*/  @!P5 IMAD.IADD R14, R14, 0x1, -R17.reuse ;  /* 0x000000010e0ed824 */ /* 0x100fe200078e0a11 */
[C---:B------:R-:W-:Y:S01]  /*e920*/  ISETP.GT.U32.AND P5, PT, R17.reuse, R13, PT ;  /* 0x0000000d1100720c */ /* 0x040fe20003fa4070 */
[--C-:B------:R-:W-:Y:S01]  /*e930*/  @!P1 IMAD.IADD R22, R22, 0x1, -R17.reuse ;  /* 0x0000000116169824 */ /* 0x100fe200078e0a11 */
[----:B------:R-:W-:Y:S01]  /*e940*/  ISETP.GT.U32.AND P1, PT, R17, R9, PT ;  /* 0x000000091100720c */ /* 0x000fe20003f24070 */
[--C-:B------:R-:W-:Y:S01]  /*e950*/  @!P2 IMAD.IADD R21, R21, 0x1, -R17.reuse ;  /* 0x000000011515a824 */ /* 0x100fe200078e0a11 */
[----:B------:R-:W-:Y:S01]  /*e960*/  ISETP.GT.U32.AND P2, PT, R17, R0, PT ;  /* 0x000000001100720c */ /* 0x000fe20003f44070 */
[--C-:B------:R-:W-:Y:S02]  /*e970*/  @!P3 IMAD.IADD R20, R20, 0x1, -R17.reuse ;  /* 0x000000011414b824 */ /* 0x100fe400078e0a11 */
[--C-:B------:R-:W-:Y:S02]  /*e980*/  @!P4 IMAD.IADD R19, R19, 0x1, -R17.reuse ;  /* 0x000000011313c824 */ /* 0x100fe400078e0a11 */
[----:B------:R-:W-:-:S02]  /*e990*/  @!P6 IMAD.IADD R18, R18, 0x1, -R17 ;  /* 0x000000011212e824 */ /* 0x000fc400078e0a11 */
[--C-:B------:R-:W-:Y:S02]  /*e9a0*/  @!P0 IMAD.IADD R11, R11, 0x1, -R17.reuse ;  /* 0x000000010b0b8824 */ /* 0x100fe400078e0a11 */
[--C-:B------:R-:W-:Y:S02]  /*e9b0*/  @!P5 IMAD.IADD R13, R13, 0x1, -R17.reuse ;  /* 0x000000010d0dd824 */ /* 0x100fe400078e0a11 */
[--C-:B------:R-:W-:Y:S02]  /*e9c0*/  @!P1 IMAD.IADD R9, R9, 0x1, -R17.reuse ;  /* 0x0000000109099824 */ /* 0x100fe400078e0a11 */
[----:B------:R-:W-:Y:S01]  /*e9d0*/  @!P2 IMAD.IADD R0, R0, 0x1, -R17 ;  /* 0x000000010000a824 */ /* 0x000fe200078e0a11 */
[----:B------:R0:W-:Y:S04]  /*e9e0*/  STL [R1+0xf0], R23 ;  /* 0x0000f01701007387 */ /* 0x0001e80000100800 */
[----:B0-----:R-:W4:Y:S04]  /*e9f0*/  LDL.LU R23, [R1+0x2d24] ;  /* 0x002d240001177983 */ /* 0x001f280000300800 */
        /* <DEDUP_REMOVED lines=13> */
[----:B0-----:R-:W4:Y:S01]  /*ead0*/  LDL.LU R18, [R1+0x2d08] ;  /* 0x002d080001127983 */ /* 0x001f220000300800 */
[----:B--2---:R-:W-:-:S02]  /*eae0*/  ISETP.GT.U32.AND P3, PT, R17, R2, PT ;  /* 0x000000021100720c */ /* 0x004fc40003f64070 */
[C---:B---3--:R-:W-:Y:S02]  /*eaf0*/  ISETP.GT.U32.AND P4, PT, R17.reuse, R3, PT ;  /* 0x000000031100720c */ /* 0x048fe40003f84070 */
[C---:B----4-:R-:W-:Y:S02]  /*eb00*/  ISETP.GT.U32.AND P6, PT, R17.reuse, R4, PT ;  /* 0x000000041100720c */ /* 0x050fe40003fc4070 */
[----:B------:R-:W-:-:S07]  /*eb10*/  ISETP.GT.U32.AND P5, PT, R17, R5, PT ;  /* 0x000000051100720c */ /* 0x000fce0003fa4070 */
[--C-:B------:R-:W-:Y:S02]  /*eb20*/  @!P3 IMAD.IADD R2, R2, 0x1, -R17.reuse ;  /* 0x000000010202b824 */ /* 0x100fe400078e0a11 */
[--C-:B------:R-:W-:Y:S01]  /*eb30*/  @!P4 IMAD.IADD R3, R3, 0x1, -R17.reuse ;  /* 0x000000010303c824 */ /* 0x100fe200078e0a11 */
[C---:B------:R-:W-:Y:S02]  /*eb40*/  ISETP.GT.U32.AND P0, PT, R17.reuse, R6, PT ;  /* 0x000000061100720c */ /* 0x040fe40003f04070 */
[C---:B------:R-:W-:Y:S01]  /*eb50*/  ISETP.GT.U32.AND P1, PT, R17.reuse, R7, PT ;  /* 0x000000071100720c */ /* 0x040fe20003f24070 */
[--C-:B------:R-:W-:Y:S01]  /*eb60*/  @!P6 IMAD.IADD R4, R4, 0x1, -R17.reuse ;  /* 0x000000010404e824 */ /* 0x100fe200078e0a11 */
[----:B------:R-:W-:Y:S01]  /*eb70*/  ISETP.GT.U32.AND P6, PT, R17, R13, PT ;  /* 0x0000000d1100720c */ /* 0x000fe20003fc4070 */
[----:B------:R-:W-:Y:S01]  /*eb80*/  @!P5 IMAD.IADD R5, R5, 0x1, -R17 ;  /* 0x000000010505d824 */ /* 0x000fe200078e0a11 */
[C---:B------:R-:W-:Y:S02]  /*eb90*/  ISETP.GT.U32.AND P5, PT, R17.reuse, R11, PT ;  /* 0x0000000b1100720c */ /* 0x040fe40003fa4070 */
[----:B------:R-:W-:-:S02]  /*eba0*/  ISETP.GT.U32.AND P2, PT, R17, R8, PT ;  /* 0x000000081100720c */ /* 0x000fc40003f44070 */
[----:B------:R-:W-:-:S03]  /*ebb0*/  ISETP.GT.U32.AND P3, PT, R17, R10, PT ;  /* 0x0000000a1100720c */ /* 0x000fc60003f64070 */
[--C-:B------:R-:W-:Y:S01]  /*ebc0*/  @!P0 IMAD.IADD R6, R6, 0x1, -R17.reuse ;  /* 0x0000000106068824 */ /* 0x100fe200078e0a11 */
[----:B------:R-:W-:Y:S01]  /*ebd0*/  ISETP.GT.U32.AND P0, PT, R17, R9, PT ;  /* 0x000000091100720c */ /* 0x000fe20003f04070 */
[----:B------:R-:W-:Y:S01]  /*ebe0*/  @!P1 IMAD.IADD R7, R7, 0x1, -R17 ;  /* 0x0000000107079824 */ /* 0x000fe200078e0a11 */
[C---:B------:R-:W-:Y:S02]  /*ebf0*/  ISETP.GT.U32.AND P1, PT, R17.reuse, R0, PT ;  /* 0x000000001100720c */ /* 0x040fe40003f24070 */
[----:B------:R-:W-:-:S03]  /*ec00*/  ISETP.GT.U32.AND P4, PT, R17, R12, PT ;  /* 0x0000000c1100720c */ /* 0x000fc60003f84070 */
[--C-:B------:R-:W-:Y:S01]  /*ec10*/  @!P2 IMAD.IADD R8, R8, 0x1, -R17.reuse ;  /* 0x000000010808a824 */ /* 0x100fe200078e0a11 */
[C---:B------:R-:W-:Y:S01]  /*ec20*/  ISETP.GT.U32.AND P2, PT, R17.reuse, R2, PT ;  /* 0x000000021100720c */ /* 0x040fe20003f44070 */
[--C-:B------:R-:W-:Y:S01]  /*ec30*/  @!P3 IMAD.IADD R10, R10, 0x1, -R17.reuse ;  /* 0x000000010a0ab824 */ /* 0x100fe200078e0a11 */
[----:B------:R-:W-:Y:S01]  /*ec40*/  ISETP.GT.U32.AND P3, PT, R17, R3, PT ;  /* 0x000000031100720c */ /* 0x000fe20003f64070 */
[--C-:B------:R-:W-:Y:S02]  /*ec50*/  @!P6 IMAD.IADD R13, R13, 0x1, -R17.reuse ;  /* 0x000000010d0de824 */ /* 0x100fe400078e0a11 */
[----:B------:R-:W-:Y:S01]  /*ec60*/  @!P5 IMAD.IADD R11, R11, 0x1, -R17 ;  /* 0x000000010b0bd824 */ /* 0x000fe200078e0a11 */
[----:B------:R-:W-:-:S03]  /*ec70*/  ISETP.GT.U32.AND P5, PT, R17, R5, PT ;  /* 0x000000051100720c */ /* 0x000fc60003fa4070 */
[--C-:B------:R-:W-:Y:S01]  /*ec80*/  @!P4 IMAD.IADD R12, R12, 0x1, -R17.reuse ;  /* 0x000000010c0cc824 */ /* 0x100fe200078e0a11 */
[----:B------:R-:W-:Y:S01]  /*ec90*/  ISETP.GT.U32.AND P4, PT, R17, R4, PT ;  /* 0x000000041100720c */ /* 0x000fe20003f84070 */
[--C-:B------:R-:W-:Y:S01]  /*eca0*/  @!P0 IMAD.IADD R9, R9, 0x1, -R17.reuse ;  /* 0x0000000109098824 */ /* 0x100fe200078e0a11 */
[----:B------:R0:W-:Y:S01]  /*ecb0*/  STL [R1+0xd4], R13 ;  /* 0x0000d40d01007387 */ /* 0x0001e20000100800 */
[C---:B------:R-:W-:Y:S01]  /*ecc0*/  ISETP.GT.U32.AND P0, PT, R17.reuse, R6, PT ;  /* 0x000000061100720c */ /* 0x040fe20003f04070 */
[--C-:B------:R-:W-:Y:S01]  /*ecd0*/  @!P1 IMAD.IADD R0, R0, 0x1, -R17.reuse ;  /* 0x0000000100009824 */ /* 0x100fe200078e0a11 */
[C---:B------:R-:W-:Y:S01]  /*ece0*/  ISETP.GT.U32.AND P1, PT, R17.reuse, R7, PT ;  /* 0x000000071100720c */ /* 0x040fe20003f24070 */
[--C-:B------:R-:W-:Y:S01]  /*ecf0*/  @!P2 IMAD.IADD R2, R2, 0x1, -R17.reuse ;  /* 0x000000010202a824 */ /* 0x100fe200078e0a11 */
[----:B------:R-:W-:Y:S01]  /*ed00*/  ISETP.GT.U32.AND P2, PT, R17, R8, PT ;  /* 0x000000081100720c */ /* 0x000fe20003f44070 */
[--C-:B------:R-:W-:Y:S01]  /*ed10*/  @!P3 IMAD.IADD R3, R3, 0x1, -R17.reuse ;  /* 0x000000010303b824 */ /* 0x100fe200078e0a11 */
[----:B0-----:R-:W2:Y:S04]  /*ed20*/  LDL.LU R13, [R1+0x2d04] ;  /* 0x002d0400010d7983 */ /* 0x001ea80000300800 */
[----:B------:R0:W-:Y:S01]  /*ed30*/  STL [R1+0xc8], R11 ;  /* 0x0000c80b01007387 */ /* 0x0001e20000100800 */
[----:B------:R-:W-:Y:S01]  /*ed40*/  ISETP.GT.U32.AND P3, PT, R17, R10, PT ;  /* 0x0000000a1100720c */ /* 0x000fe20003f64070 */
[----:B------:R-:W-:-:S02]  /*ed50*/  @!P4 IMAD.IADD R4, R4, 0x1, -R17 ;  /* 0x000000010404c824 */ /* 0x000fc400078e0a11 */
[----:B0-----:R-:W3:Y:S04]  /*ed60*/  LDL.LU R11, [R1+0x2d00] ;  /* 0x002d0000010b7983 */ /* 0x001ee80000300800 */
[----:B------:R0:W-:Y:S01]  /*ed70*/  STL [R1+0x28], R9 ;  /* 0x0000280901007387 */ /* 0x0001e20000100800 */
[----:B------:R-:W-:-:S03]  /*ed80*/  @!P5 IMAD.IADD R5, R5, 0x1, -R17 ;  /* 0x000000010505d824 */ /* 0x000fc600078e0a11 */
[----:B0-----:R-:W4:Y:S04]  /*ed90*/  LDL.LU R9, [R1+0x2cfc] ;  /* 0x002cfc0001097983 */ /* 0x001f280000300800 */
[----:B------:R0:W-:Y:S01]  /*eda0*/  STL [R1+0x24], R0 ;  /* 0x0000240001007387 */ /* 0x0001e20000100800 */
[----:B------:R-:W-:-:S03]  /*edb0*/  @!P0 IMAD.IADD R6, R6, 0x1, -R17 ;  /* 0x0000000106068824 */ /* 0x000fc600078e0a11 */
[----:B0-----:R-:W2:Y:S04]  /*edc0*/  LDL.LU R0, [R1+0x2cf8] ;  /* 0x002cf80001007983 */ /* 0x001ea80000300800 */
[----:B------:R0:W-:Y:S01]  /*edd0*/  STL [R1+0x20], R2 ;  /* 0x0000200201007387 */ /* 0x0001e20000100800 */
[----:B------:R-:W-:-:S03]  /*ede0*/  @!P1 IMAD.IADD R7, R7, 0x1, -R17 ;  /* 0x0000000107079824 */ /* 0x000fc600078e0a11 */
[----:B0-----:R-:W3:Y:S04]  /*edf0*/  LDL.LU R2, [R1+0x2cf4] ;  /* 0x002cf40001027983 */ /* 0x001ee80000300800 */
[----:B------:R0:W-:Y:S01]  /*ee00*/  STL [R1+0x1c], R3 ;  /* 0x00001c0301007387 */ /* 0x0001e20000100800 */
[----:B------:R-:W-:-:S03]  /*ee10*/  @!P2 IMAD.IADD R8, R8, 0x1, -R17 ;  /* 0x000000010808a824 */ /* 0x000fc600078e0a11 */
[----:B0-----:R-:W4:Y:S04]  /*ee20*/  LDL.LU R3, [R1+0x2cf0] ;  /* 0x002cf00001037983 */ /* 0x001f280000300800 */
[----:B------:R0:W-:Y:S01]  /*ee30*/  STL [R1+0x18], R4 ;  /* 0x0000180401007387 */ /* 0x0001e20000100800 */
[----:B------:R-:W-:-:S03]  /*ee40*/  @!P3 IMAD.IADD R10, R10, 0x1, -R17 ;  /* 0x000000010a0ab824 */ /* 0x000fc600078e0a11 */
        /* <DEDUP_REMOVED lines=11> */
[----:B------:R-:W-:-:S13]  /*ef00*/  ISETP.GT.U32.AND P6, PT, R17, R12, PT ;  /* 0x0000000c1100720c */ /* 0x000fda0003fc4070 */
[----:B------:R-:W-:-:S05]  /*ef10*/  @!P6 IMAD.IADD R12, R12, 0x1, -R17 ;  /* 0x000000010c0ce824 */ /* 0x000fca00078e0a11 */
[----:B------:R0:W-:Y:S04]  /*ef20*/  STL [R1], R12 ;  /* 0x0000000c01007387 */ /* 0x0001e80000100800 */
[----:B0-----:R-:W4:Y:S01]  /*ef30*/  LDL.LU R12, [R1+0x2cd4] ;  /* 0x002cd400010c7983 */ /* 0x001f220000300800 */
[C---:B--2---:R-:W-:Y:S02]  /*ef40*/  ISETP.GT.U32.AND P4, PT, R17.reuse, R0, PT ;  /* 0x000000001100720c */ /* 0x044fe40003f84070 */
[----:B---3--:R-:W-:-:S11]  /*ef50*/  ISETP.GT.U32.AND P5, PT, R17, R2, PT ;  /* 0x000000021100720c */ /* 0x008fd60003fa4070 */
[--C-:B------:R-:W-:Y:S01]  /*ef60*/  @!P4 IMAD.IADD R0, R0, 0x1, -R17.reuse ;  /* 0x000000010000c824 */ /* 0x100fe200078e0a11 */
[C---:B----4-:R-:W-:Y:S01]  /*ef70*/  ISETP.GT.U32.AND P0, PT, R17.reuse, R3, PT ;  /* 0x000000031100720c */ /* 0x050fe20003f04070 */
[----:B------:R-:W-:Y:S01]  /*ef80*/  @!P5 IMAD.IADD R2, R2, 0x1, -R17 ;  /* 0x000000010202d824 */ /* 0x000fe200078e0a11 */
[C---:B------:R-:W-:Y:S02]  /*ef90*/  ISETP.GT.U32.AND P5, PT, R17.reuse, R9, PT ;  /* 0x000000091100720c */ /* 0x040fe40003fa4070 */
[----:B------:R-:W-:-:S09]  /*efa0*/  ISETP.GT.U32.AND P1, PT, R17, R4, PT ;  /* 0x000000041100720c */ /* 0x000fd20003f24070 */
[----:B------:R-:W-:Y:S01]  /*efb0*/  @!P0 IMAD.IADD R3, R3, 0x1, -R17 ;  /* 0x0000000103038824 */ /* 0x000fe200078e0a11 */
[----:B------:R-:W-:-:S03]  /*efc0*/  ISETP.GT.U32.AND P2, PT, R17, R5, PT ;  /* 0x000000051100720c */ /* 0x000fc60003f44070 */
[--C-:B------:R-:W-:Y:S01]  /*efd0*/  @!P1 IMAD.IADD R4, R4, 0x1, -R17.reuse ;  /* 0x0000000104049824 */ /* 0x100fe200078e0a11 */
[----:B------:R-:W-:Y:S01]  /*efe0*/  ISETP.GT.U32.AND P1, PT, R17, R11, PT ;  /* 0x0000000b1100720c */ /* 0x000fe20003f24070 */
[----:B------:R-:W-:Y:S01]  /*eff0*/  @!P5 IMAD.IADD R9, R9, 0x1, -R17 ;  /* 0x000000010909d824 */ /* 0x000fe200078e0a11 */
[----:B------:R-:W-:-:S07]  /*f000*/  ISETP.GT.U32.AND P5, PT, R17, R3, PT ;  /* 0x000000031100720c */ /* 0x000fce0003fa4070 */
[----:B------:R-:W-:Y:S01]  /*f010*/  @!P2 IMAD.IADD R5, R5, 0x1, -R17 ;  /* 0x000000010505a824 */ /* 0x000fe200078e0a11 */
[C---:B------:R-:W-:Y:S02]  /*f020*/  ISETP.GT.U32.AND P6, PT, R17.reuse, R7, PT ;  /* 0x000000071100720c */ /* 0x040fe40003fc4070 */
[----:B------:R-:W-:-:S11]  /*f030*/  ISETP.GT.U32.AND P4, PT, R17, R8, PT ;  /* 0x000000081100720c */ /* 0x000fd60003f84070 */
[--C-:B------:R-:W-:Y:S01]  /*f040*/  @!P6 IMAD.IADD R7, R7, 0x1, -R17.reuse ;  /* 0x000000010707e824 */ /* 0x100fe200078e0a11 */
[C---:B------:R-:W-:Y:S02]  /*f050*/  ISETP.GT.U32.AND P6, PT, R17.reuse, R0, PT ;  /* 0x000000001100720c */ /* 0x040fe40003fc4070 */
[C---:B------:R-:W-:Y:S01]  /*f060*/  ISETP.GT.U32.AND P0, PT, R17.reuse, R10, PT ;  /* 0x0000000a1100720c */ /* 0x040fe20003f04070 */
[--C-:B------:R-:W-:Y:S01]  /*f070*/  @!P4 IMAD.IADD R8, R8, 0x1, -R17.reuse ;  /* 0x000000010808c824 */ /* 0x100fe200078e0a11 */
[----:B------:R-:W-:Y:S01]  /*f080*/  ISETP.GT.U32.AND P4, PT, R17, R2, PT ;  /* 0x000000021100720c */ /* 0x000fe20003f84070 */
[----:B------:R-:W-:Y:S01]  /*f090*/  @!P1 IMAD.IADD R11, R11, 0x1, -R17 ;  /* 0x000000010b0b9824 */ /* 0x000fe200078e0a11 */
[----:B------:R-:W-:-:S09]  /*f0a0*/  ISETP.GT.U32.AND P1, PT, R17, R5, PT ;  /* 0x000000051100720c */ /* 0x000fd20003f24070 */
[--C-:B------:R-:W-:Y:S01]  /*f0b0*/  @!P0 IMAD.IADD R10, R10, 0x1, -R17.reuse ;  /* 0x000000010a0a8824 */ /* 0x100fe200078e0a11 */
[----:B------:R-:W-:Y:S01]  /*f0c0*/  ISETP.GT.U32.AND P0, PT, R17, R4, PT ;  /* 0x000000041100720c */ /* 0x000fe20003f04070 */
[--C-:B------:R-:W-:Y:S02]  /*f0d0*/  @!P6 IMAD.IADD R0, R0, 0x1, -R17.reuse ;  /* 0x000000010000e824 */ /* 0x100fe400078e0a11 */
[--C-:B------:R-:W-:Y:S02]  /*f0e0*/  @!P4 IMAD.IADD R2, R2, 0x1, -R17.reuse ;  /* 0x000000010202c824 */ /* 0x100fe400078e0a11 */
[--C-:B------:R-:W-:Y:S01]  /*f0f0*/  @!P5 IMAD.IADD R3, R3, 0x1, -R17.reuse ;  /* 0x000000010303d824 */ /* 0x100fe200078e0a11 */
[----:B------:R-:W-:Y:S01]  /*f100*/  STL [R1+0x2cb4], R0 ;  /* 0x002cb40001007387 */ /* 0x000fe20000100800 */
[----:B------:R-:W-:-:S03]  /*f110*/  @!P1 IMAD.IADD R5, R5, 0x1, -R17 ;  /* 0x0000000105059824 */ /* 0x000fc600078e0a11 */
[----:B------:R0:W-:Y:S03]  /*f120*/  STL [R1+0x2cb8], R2 ;  /* 0x002cb80201007387 */ /* 0x0001e60000100800 */
[----:B------:R-:W-:Y:S01]  /*f130*/  @!P0 IMAD.IADD R4, R4, 0x1, -R17 ;  /* 0x0000000104048824 */ /* 0x000fe200078e0a11 */
[----:B0-----:R-:W2:Y:S04]  /*f140*/  LDL R2, [R1+0xde4] ;  /* 0x000de40001027983 */ /* 0x001ea80000100800 */
[----:B------:R-:W-:Y:S04]  /*f150*/  STL [R1+0x2cbc], R3 ;  /* 0x002cbc0301007387 */ /* 0x000fe80000100800 */
[----:B------:R-:W-:Y:S04]  /*f160*/  STL [R1+0x2cc0], R4 ;  /* 0x002cc00401007387 */ /* 0x000fe80000100800 */
[----:B------:R0:W-:Y:S04]  /*f170*/  STL [R1+0x2cc4], R5 ;  /* 0x002cc40501007387 */ /* 0x0001e80000100800 */
[----:B0-----:R-:W2:Y:S01]  /*f180*/  LDL R5, [R1+0xde8] ;  /* 0x000de80001057983 */ /* 0x001ea20000100800 */
[----:B------:R-:W-:-:S02]  /*f190*/  ISETP.GT.U32.AND P3, PT, R17, R6, PT ;  /* 0x000000061100720c */ /* 0x000fc40003f64070 */
[----:B------:R-:W-:-:S11]  /*f1a0*/  ISETP.GT.U32.AND P2, PT, R17, R12, PT ;  /* 0x0000000c1100720c */ /* 0x000fd60003f44070 */
[--C-:B------:R-:W-:Y:S01]  /*f1b0*/  @!P3 IMAD.IADD R6, R6, 0x1, -R17.reuse ;  /* 0x000000010606b824 */ /* 0x100fe200078e0a11 */
[C---:B------:R-:W-:Y:S01]  /*f1c0*/  ISETP.GT.U32.AND P3, PT, R17.reuse, R13, PT ;  /* 0x0000000d1100720c */ /* 0x040fe20003f64070 */
[----:B------:R-:W-:Y:S01]  /*f1d0*/  @!P2 IMAD.IADD R12, R12, 0x1, -R17 ;  /* 0x000000010c0ca824 */ /* 0x000fe200078e0a11 */
[C---:B------:R-:W-:Y:S02]  /*f1e0*/  ISETP.GT.U32.AND P4, PT, R17.reuse, R8, PT ;  /* 0x000000081100720c */ /* 0x040fe40003f84070 */
[C---:B------:R-:W-:Y:S02]  /*f1f0*/  ISETP.GT.U32.AND P2, PT, R17.reuse, R6, PT ;  /* 0x000000061100720c */ /* 0x040fe40003f44070 */
[----:B------:R-:W-:-:S07]  /*f200*/  ISETP.GT.U32.AND P5, PT, R17, R9, PT ;  /* 0x000000091100720c */ /* 0x000fce0003fa4070 */
[--C-:B------:R-:W-:Y:S01]  /*f210*/  @!P3 IMAD.IADD R13, R13, 0x1, -R17.reuse ;  /* 0x000000010d0db824 */ /* 0x100fe200078e0a11 */
[C---:B------:R-:W-:Y:S01]  /*f220*/  ISETP.GT.U32.AND P3, PT, R17.reuse, R7, PT ;  /* 0x000000071100720c */ /* 0x040fe20003f64070 */
[----:B------:R-:W-:Y:S01]  /*f230*/  IMAD.HI.U32 R16, R16, R29, RZ ;  /* 0x0000001d10107227 */ /* 0x000fe200078e00ff */
[C---:B------:R-:W-:Y:S02]  /*f240*/  ISETP.GT.U32.AND P0, PT, R17.reuse, R10, PT ;  /* 0x0000000a1100720c */ /* 0x040fe40003f04070 */
[C---:B------:R-:W-:Y:S01]  /*f250*/  ISETP.GT.U32.AND P1, PT, R17.reuse, R11, PT ;  /* 0x0000000b1100720c */ /* 0x040fe20003f24070 */
[----:B------:R-:W-:Y:S01]  /*f260*/  IMAD.MOV R16, RZ, RZ, -R16 ;  /* 0x000000ffff107224 */ /* 0x000fe200078e0a10 */
[C---:B------:R-:W-:Y:S01]  /*f270*/  ISETP.GT.U32.AND P6, PT, R17.reuse, R12, PT ;  /* 0x0000000c1100720c */ /* 0x040fe20003fc4070 */
[--C-:B------:R-:W-:Y:S01]  /*f280*/  @!P2 IMAD.IADD R6, R6, 0x1, -R17.reuse ;  /* 0x000000010606a824 */ /* 0x100fe200078e0a11 */
[C---:B------:R-:W-:Y:S01]  /*f290*/  ISETP.GT.U32.AND P2, PT, R17.reuse, R13, PT ;  /* 0x0000000d1100720c */ /* 0x040fe20003f44070 */
[--C-:B------:R-:W-:Y:S01]  /*f2a0*/  @!P4 IMAD.IADD R8, R8, 0x1, -R17.reuse ;  /* 0x000000010808c824 */ /* 0x100fe200078e0a11 */
[----:B------:R-:W-:Y:S01]  /*f2b0*/  ISETP.GT.U32.AND P4, PT, R17, R19, PT ;  /* 0x000000131100720c */ /* 0x000fe20003f84070 */
[--C-:B------:R-:W-:Y:S01]  /*f2c0*/  @!P5 IMAD.IADD R9, R9, 0x1, -R17.reuse ;  /* 0x000000010909d824 */ /* 0x100fe200078e0a11 */
[----:B------:R-:W-:Y:S01]  /*f2d0*/  ISETP.GT.U32.AND P5, PT, R17, R20, PT ;  /* 0x000000141100720c */ /* 0x000fe20003fa4070 */
[----:B------:R-:W-:Y:S01]  /*f2e0*/  @!P3 IMAD.IADD R7, R7, 0x1, -R17 ;  /* 0x000000010707b824 */ /* 0x000fe200078e0a11 */
[C---:B------:R-:W-:Y:S01]  /*f2f0*/  ISETP.GT.U32.AND P3, PT, R17.reuse, R18, PT ;  /* 0x000000121100720c */ /* 0x040fe20003f64070 */
[----:B------:R-:W-:-:S02]  /*f300*/  IMAD R29, R17, R16, R29 ;  /* 0x00000010111d7224 */ /* 0x000fc400078e021d */
[----:B------:R-:W0:Y:S01]  /*f310*/  S2R R16, SR_TID.X ;  /* 0x0000000000107919 */ /* 0x000e220000002100 */
[--C-:B------:R-:W-:Y:S01]  /*f320*/  @!P0 IMAD.IADD R10, R10, 0x1, -R17.reuse ;  /* 0x000000010a0a8824 */ /* 0x100fe200078e0a11 */
[----:B------:R-:W-:Y:S01]  /*f330*/  ISETP.GT.U32.AND P0, PT, R17, R21, PT ;  /* 0x000000151100720c */ /* 0x000fe20003f04070 */
[--C-:B------:R-:W-:Y:S01]  /*f340*/  @!P1 IMAD.IADD R11, R11, 0x1, -R17.reuse ;  /* 0x000000010b0b9824 */ /* 0x100fe200078e0a11 */
[C---:B------:R-:W-:Y:S01]  /*f350*/  ISETP.GT.U32.AND P1, PT, R17.reuse, R22, PT ;  /* 0x000000161100720c */ /* 0x040fe20003f24070 */
[--C-:B------:R-:W-:Y:S01]  /*f360*/  @!P6 IMAD.IADD R12, R12, 0x1, -R17.reuse ;  /* 0x000000010c0ce824 */ /* 0x100fe200078e0a11 */
[----:B------:R-:W-:Y:S01]  /*f370*/  ISETP.GT.U32.AND P6, PT, R17, R23, PT ;  /* 0x000000171100720c */ /* 0x000fe20003fc4070 */
[--C-:B------:R-:W-:Y:S01]  /*f380*/  @!P2 IMAD.IADD R13, R13, 0x1, -R17.reuse ;  /* 0x000000010d0da824 */ /* 0x100fe200078e0a11 */
[----:B------:R-:W-:Y:S01]  /*f390*/  ISETP.GT.U32.AND P2, PT, R17, R24, PT ;  /* 0x000000181100720c */ /* 0x000fe20003f44070 */
[--C-:B------:R-:W-:Y:S01]  /*f3a0*/  @!P4 IMAD.IADD R19, R19, 0x1, -R17.reuse ;  /* 0x000000011313c824 */ /* 0x100fe200078e0a11 */
[C---:B------:R-:W-:Y:S01]  /*f3b0*/  ISETP.GT.U32.AND P4, PT, R17.reuse, R26, PT ;  /* 0x0000001a1100720c */ /* 0x040fe20003f84070 */
[--C-:B------:R-:W-:Y:S01]  /*f3c0*/  @!P3 IMAD.IADD R18, R18, 0x1, -R17.reuse ;  /* 0x000000011212b824 */ /* 0x100fe200078e0a11 */
[C---:B------:R-:W-:Y:S01]  /*f3d0*/  ISETP.GT.U32.AND P3, PT, R17.reuse, R25, PT ;  /* 0x000000191100720c */ /* 0x040fe20003f64070 */
[--C-:B------:R-:W-:Y:S01]  /*f3e0*/  @!P5 IMAD.IADD R20, R20, 0x1, -R17.reuse ;  /* 0x000000011414d824 */ /* 0x100fe200078e0a11 */
[----:B------:R-:W-:Y:S01]  /*f3f0*/  ISETP.GT.U32.AND P5, PT, R17, R27, PT ;  /* 0x0000001b1100720c */ /* 0x000fe20003fa4070 */
        /* <DEDUP_REMOVED lines=9> */
[----:B0-----:R-:W-:Y:S01]  /*f490*/  LOP3.LUT R0, R16, 0x7, RZ, 0xc0, !PT ;  /* 0x0000000710007812 */ /* 0x001fe200078ec0ff */
[--C-:B------:R-:W-:Y:S01]  /*f4a0*/  @!P3 IMAD.IADD R25, R25, 0x1, -R17.reuse ;  /* 0x000000011919b824 */ /* 0x100fe200078e0a11 */
[----:B------:R-:W-:Y:S01]  /*f4b0*/  ISETP.GT.U32.AND P3, PT, R17, R20, PT ;  /* 0x000000141100720c */ /* 0x000fe20003f64070 */
[----:B------:R-:W-:Y:S01]  /*f4c0*/  @!P5 IMAD.IADD R27, R27, 0x1, -R17 ;  /* 0x000000011b1bd824 */ /* 0x000fe200078e0a11 */
[----:B------:R-:W-:-:S02]  /*f4d0*/  ISETP.GT.U32.AND P4, PT, R17, R21, PT ;  /* 0x000000151100720c */ /* 0x000fc40003f84070 */
[----:B------:R-:W-:Y:S01]  /*f4e0*/  ISETP.GT.U32.AND P5, PT, R17, R22, PT ;  /* 0x000000161100720c */ /* 0x000fe20003fa4070 */
[----:B------:R-:W-:Y:S02]  /*f4f0*/  IMAD R0, R0, 0x110, RZ ;  /* 0x0000011000007824 */ /* 0x000fe400078e02ff */
[----:B------:R-:W-:Y:S02]  /*f500*/  IMAD.SHL.U32 R3, R16, 0x2, RZ ;  /* 0x0000000210037824 */ /* 0x000fe400078e00ff */
[--C-:B------:R-:W-:Y:S02]  /*f510*/  @!P0 IMAD.IADD R28, R28, 0x1, -R17.reuse ;  /* 0x000000011c1c8824 */ /* 0x100fe400078e0a11 */
[----:B------:R-:W-:Y:S01]  /*f520*/  @!P1 IMAD.IADD R29, R29, 0x1, -R17 ;  /* 0x000000011d1d9824 */ /* 0x000fe200078e0a11 */
[C-C-:B------:R-:W-:Y:S02]  /*f530*/  LOP3.LUT R16, R0.reuse, 0x10, R3.reuse, 0x78, !PT ;  /* 0x0000001000107812 */ /* 0x140fe400078e7803 */
[----:B------:R-:W-:-:S02]  /*f540*/  LOP3.LUT R0, R0, 0x30, R3, 0x78, !PT ;  /* 0x0000003000007812 */ /* 0x000fc400078e7803 */
        /* <DEDUP_REMOVED lines=9> */
[----:B------:R-:W-:Y:S01]  /*f5e0*/  @!P5 IMAD.IADD R22, R22, 0x1, -R17 ;  /* 0x000000011616d824 */ /* 0x000fe200078e0a11 */
[----:B------:R-:W-:-:S02]  /*f5f0*/  ISETP.GT.U32.AND P4, PT, R17, R27, PT ;  /* 0x0000001b1100720c */ /* 0x000fc40003f84070 */
[C---:B------:R-:W-:Y:S02]  /*f600*/  ISETP.GT.U32.AND P6, PT, R17.reuse, R28, PT ;  /* 0x0000001c1100720c */ /* 0x040fe40003fc4070 */
[----:B------:R-:W-:Y:S01]  /*f610*/  ISETP.GT.U32.AND P5, PT, R17, R29, PT ;  /* 0x0000001d1100720c */ /* 0x000fe20003fa4070 */
[----:B------:R1:W-:Y:S01]  /*f620*/  STL [R1+0x2cc8], R6 ;  /* 0x002cc80601007387 */ /* 0x0003e20000100800 */
[--C-:B------:R-:W-:Y:S02]  /*f630*/  @!P0 IMAD.IADD R23, R23, 0x1, -R17.reuse ;  /* 0x0000000117178824 */ /* 0x100fe400078e0a11 */
[--C-:B------:R-:W-:Y:S01]  /*f640*/  @!P1 IMAD.IADD R24, R24, 0x1, -R17.reuse ;  /* 0x0000000118189824 */ /* 0x100fe200078e0a11 */
[----:B------:R-:W-:Y:S01]  /*f650*/  STL [R1+0x2ccc], R7 ;  /* 0x002ccc0701007387 */ /* 0x000fe20000100800 */
[--C-:B------:R-:W-:Y:S02]  /*f660*/  @!P2 IMAD.IADD R25, R25, 0x1, -R17.reuse ;  /* 0x000000011919a824 */ /* 0x100fe400078e0a11 */
[--C-:B------:R-:W-:Y:S01]  /*f670*/  @!P3 IMAD.IADD R26, R26, 0x1, -R17.reuse ;  /* 0x000000011a1ab824 */ /* 0x100fe200078e0a11 */
[----:B------:R4:W-:Y:S01]  /*f680*/  STL [R1+0x2cd0], R8 ;  /* 0x002cd00801007387 */ /* 0x0009e20000100800 */
[----:B------:R-:W-:-:S02]  /*f690*/  @!P4 IMAD.IADD R27, R27, 0x1, -R17 ;  /* 0x000000011b1bc824 */ /* 0x000fc400078e0a11 */
[--C-:B------:R-:W-:Y:S01]  /*f6a0*/  @!P6 IMAD.IADD R28, R28, 0x1, -R17.reuse ;  /* 0x000000011c1ce824 */ /* 0x100fe200078e0a11 */
[----:B-1----:R-:W3:Y:S01]  /*f6b0*/  LDL R6, [R1+0x2a08] ;  /* 0x002a080001067983 */ /* 0x002ee20000100800 */
[----:B------:R-:W-:-:S03]  /*f6c0*/  @!P5 IMAD.IADD R29, R29, 0x1, -R17 ;  /* 0x000000011d1dd824 */ /* 0x000fc600078e0a11 */
[----:B------:R-:W3:Y:S01]  /*f6d0*/  LDL R17, [R1+0x2a00] ;  /* 0x002a000001117983 */ /* 0x000ee20000100800 */
[----:B0-----:R-:W-:-:S03]  /*f6e0*/  IMAD.SHL.U32 R4, R3, 0x80, RZ ;  /* 0x0000008003047824 */ /* 0x001fc600078e00ff */
[----:B----4-:R-:W4:Y:S01]  /*f6f0*/  LDL R8, [R1+0x2a04] ;  /* 0x002a040001087983 */ /* 0x010f220000100800 */
[----:B--2---:R-:W-:Y:S01]  /*f700*/  ISETP.GE.AND P0, PT, R2, RZ, PT ;  /* 0x000000ff0200720c */ /* 0x004fe20003f06270 */
[----:B------:R-:W-:Y:S01]  /*f710*/  IMAD.SHL.U32 R2, R3, 0x40, RZ ;  /* 0x0000004003027824 */ /* 0x000fe200078e00ff */
[----:B------:R-:W-:Y:S01]  /*f720*/  ISETP.GE.AND P1, PT, R5, RZ, PT ;  /* 0x000000ff0500720c */ /* 0x000fe20003f26270 */
[----:B------:R-:W2:Y:S01]  /*f730*/  LDL R7, [R1+0x29e8] ;  /* 0x0029e80001077983 */ /* 0x000ea20000100800 */
[----:B------:R-:W-:-:S03]  /*f740*/  LOP3.LUT R5, R16, 0x800, R4, 0xf8, !PT ;  /* 0x0000080010057812 */ /* 0x000fc600078ef804 */
[----:B------:R-:W2:Y:S01]  /*f750*/  LDL R4, [R1+0x29f8] ;  /* 0x0029f80001047983 */ /* 0x000ea20000100800 */
[----:B------:R-:W-:-:S03]  /*f760*/  LOP3.LUT R0, R0, 0x800, R2, 0xf8, !PT ;  /* 0x0000080000007812 */ /* 0x000fc600078ef802 */
[----:B------:R-:W2:Y:S02]  /*f770*/  LDL R2, [R1+0x29fc] ;  /* 0x0029fc0001027983 */ /* 0x000ea40000100800 */
[----:B------:R-:W-:Y:S01]  /*f780*/  @!P0 IMAD.MOV R15, RZ, RZ, -R15 ;  /* 0x000000ffff0f8224 */ /* 0x000fe200078e0a0f */
[----:B------:R-:W-:Y:S02]  /*f790*/  ISETP.NE.AND P2, PT, RZ, c[0x0][0x178], PT ;  /* 0x00005e00ff007a0c */ /* 0x000fe40003f45270 */
[----:B------:R-:W-:Y:S01]  /*f7a0*/  LOP3.LUT R16, RZ, c[0x0][0x178], RZ, 0x33, !PT ;  /* 0x00005e00ff107a12 */ /* 0x000fe200078e33ff */
[----:B------:R-:W-:Y:S01]  /*f7b0*/  @!P1 IMAD.MOV R14, RZ, RZ, -R14 ;  /* 0x000000ffff0e9224 */ /* 0x000fe200078e0a0e */
[----:B------:R-:W-:Y:S01]  /*f7c0*/  LOP3.LUT R3, R3, 0x3f, RZ, 0xc0, !PT ;  /* 0x0000003f03037812 */ /* 0x000fe200078ec0ff */
[----:B------:R-:W2:Y:S01]  /*f7d0*/  LDL R0, [R1+0x29f0] ;  /* 0x0029f00001007983 */ /* 0x000ea20000100800 */
[C---:B------:R-:W-:Y:S02]  /*f7e0*/  SEL R15, R16.reuse, R15, !P2 ;  /* 0x0000000f100f7207 */ /* 0x040fe40005000000 */
[----:B------:R-:W-:Y:S01]  /*f7f0*/  SEL R14, R16, R14, !P2 ;  /* 0x0000000e100e7207 */ /* 0x000fe20005000000 */
[----:B------:R-:W-:-:S02]  /*f800*/  IMAD R3, R3, c[0x0][0x18c], RZ ;  /* 0x0000630003037a24 */ /* 0x000fc400078e02ff */
[----:B------:R-:W-:Y:S01]  /*f810*/  STL [R1+0xdcc], R15 ;  /* 0x000dcc0f01007387 */ /* 0x000fe20000100800 */
[----:B------:R-:W-:-:S03]  /*f820*/  IMAD.MOV.U32 R5, RZ, RZ, c[0x0][0x18c] ;  /* 0x00006300ff057624 */ /* 0x000fc600078e00ff */
[----:B------:R0:W-:Y:S02]  /*f830*/  STL [R1+0xdc0], R14 ;  /* 0x000dc00e01007387 */ /* 0x0001e40000100800 */
[----:B0-----:R-:W-:-:S04]  /*f840*/  LEA R14, P2, R3, c[0x0][0x168], 0x1 ;  /* 0x00005a00030e7a11 */ /* 0x001fc800078408ff */
[----:B------:R-:W-:Y:S02]  /*f850*/  LEA.HI.X.SX32 R15, R3, c[0x0][0x16c], 0x1, P2 ;  /* 0x00005b00030f7a11 */ /* 0x000fe400010f0eff */
[----:B---3--:R-:W-:Y:S02]  /*f860*/  ISETP.GE.AND P1, PT, R6, RZ, PT ;  /* 0x000000ff0600720c */ /* 0x008fe40003f26270 */
[----:B------:R-:W3:Y:S01]  /*f870*/  LDL R6, [R1+0x29e4] ;  /* 0x0029e40001067983 */ /* 0x000ee20000100800 */
[----:B------:R-:W-:Y:S01]  /*f880*/  ISETP.GE.AND P5, PT, R17, RZ, PT ;  /* 0x000000ff1100720c */ /* 0x000fe20003fa6270 */
[----:B------:R-:W-:Y:S02]  /*f890*/  IMAD R17, R5, 0x40, R3 ;  /* 0x0000004005117824 */ /* 0x000fe400078e0203 */
[----:B------:R-:W3:Y:S01]  /*f8a0*/  LDL R5, [R1+0x29ec] ;  /* 0x0029ec0001057983 */ /* 0x000ee20000100800 */
[----:B----4-:R-:W-:-:S03]  /*f8b0*/  ISETP.GE.AND P3, PT, R8, RZ, PT ;  /* 0x000000ff0800720c */ /* 0x010fc60003f66270 */
[----:B------:R-:W4:Y:S04]  /*f8c0*/  LDL R3, [R1+0x29e0] ;  /* 0x0029e00001037983 */ /* 0x000f280000100800 */
[----:B------:R0:W-:Y:S01]  /*f8d0*/  STL.64 [R1+0x2ae8], R14 ;  /* 0x002ae80e01007387 */ /* 0x0001e20000100a00 */
[----:B------:R-:W-:-:S04]  /*f8e0*/  LEA R16, P4, R17, c[0x0][0x168], 0x1 ;  /* 0x00005a0011107a11 */ /* 0x000fc800078808ff */
[----:B------:R-:W-:Y:S01]  /*f8f0*/  LEA.HI.X.SX32 R17, R17, c[0x0][0x16c], 0x1, P4 ;  /* 0x00005b0011117a11 */ /* 0x000fe200020f0eff */
[----:B0-----:R-:W3:Y:S04]  /*f900*/  LDL R15, [R1+0x29f4] ;  /* 0x0029f400010f7983 */ /* 0x001ee80000100800 */
[----:B------:R-:W3:Y:S01]  /*f910*/  LDL.LU R8, [R1+0x60] ;  /* 0x0000600001087983 */ /* 0x000ee20000300800 */
[----:B--2---:R-:W-:-:S03]  /*f920*/  ISETP.GE.AND P2, PT, R4, RZ, PT ;  /* 0x000000ff0400720c */ /* 0x004fc60003f46270 */
[----:B------:R-:W2:Y:S01]  /*f930*/  LDL R4, [R1+0x29dc] ;  /* 0x0029dc0001047983 */ /* 0x000ea20000100800 */
[----:B------:R-:W-:-:S03]  /*f940*/  ISETP.GE.AND P4, PT, R2, RZ, PT ;  /* 0x000000ff0200720c */ /* 0x000fc60003f86270 */
[----:B------:R-:W-:Y:S04]  /*f950*/  STL [R1+0x2b40], R16 ;  /* 0x002b401001007387 */ /* 0x000fe80000100800 */
[----:B------:R-:W-:Y:S04]  /*f960*/  STL [R1+0x2b3c], R17 ;  /* 0x002b3c1101007387 */ /* 0x000fe80000100800 */
[----:B------:R-:W2:Y:S04]  /*f970*/  LDL R2, [R1+0x29d8] ;  /* 0x0029d80001027983 */ /* 0x000ea80000100800 */
[----:B------:R-:W2:Y:S01]  /*f980*/  LDL.LU R14, [R1+0x5c] ;  /* 0x00005c00010e7983 */ /* 0x000ea20000300800 */
[----:B---3--:R-:W-:Y:S01]  /*f990*/  @!P5 IMAD.MOV R8, RZ, RZ, -R8 ;  /* 0x000000ffff08d224 */ /* 0x008fe200078e0a08 */
[----:B------:R-:W-:-:S02]  /*f9a0*/  ISETP.GE.AND P5, PT, R0, RZ, PT ;  /* 0x000000ff0000720c */ /* 0x000fc40003fa6270 */
[----:B------:R-:W3:Y:S04]  /*f9b0*/  LDL R0, [R1+0x29d4] ;  /* 0x0029d40001007983 */ /* 0x000ee80000100800 */
[----:B------:R0:W-:Y:S04]  /*f9c0*/  STL [R1+0x3dc], R8 ;  /* 0x0003dc0801007387 */ /* 0x0001e80000100800 */
[----:B0-----:R-:W3:Y:S01]  /*f9d0*/  LDL.LU R8, [R1+0x58] ;  /* 0x0000580001087983 */ /* 0x001ee20000300800 */
[----:B--2---:R-:W-:Y:S01]  /*f9e0*/  @!P3 IMAD.MOV R14, RZ, RZ, -R14 ;  /* 0x000000ffff0eb224 */ /* 0x004fe200078e0a0e */
[----:B------:R-:W-:-:S02]  /*f9f0*/  ISETP.GE.AND P3, PT, R15, RZ, PT ;  /* 0x000000ff0f00720c */ /* 0x000fc40003f66270 */
[----:B------:R-:W2:Y:S04]  /*fa00*/  LDL R15, [R1+0x29d0] ;  /* 0x0029d000010f7983 */ /* 0x000ea80000100800 */
[----:B------:R0:W-:Y:S04]  /*fa10*/  STL [R1+0x3d8], R14 ;  /* 0x0003d80e01007387 */ /* 0x0001e80000100800 */
[----:B0-----:R-:W2:Y:S01]  /*fa20*/  LDL.LU R14, [R1+0x54] ;  /* 0x00005400010e7983 */ /* 0x001ea20000300800 */
        /* <DEDUP_REMOVED lines=16> */
[----:B----4-:R-:W-:-:S02]  /*fb30*/  ISETP.GE.AND P5, PT, R3, RZ, PT ;  /* 0x000000ff0300720c */ /* 0x010fc40003fa6270 */
[----:B------:R-:W2:Y:S04]  /*fb40*/  LDL R3, [R1+0x29c0] ;  /* 0x0029c00001037983 */ /* 0x000ea80000100800 */
[----:B------:R0:W-:Y:S04]  /*fb50*/  STL [R1+0x3c8], R14 ;  /* 0x0003c80e01007387 */ /* 0x0001e80000100800 */
[----:B0-----:R-:W4:Y:S01]  /*fb60*/  LDL.LU R14, [R1+0x44] ;  /* 0x00004400010e7983 */ /* 0x001f220000300800 */
[----:B---3--:R-:W-:Y:S01]  /*fb70*/  @!P3 IMAD.MOV R8, RZ, RZ, -R8 ;  /* 0x000000ffff08b224 */ /* 0x008fe200078e0a08 */
[----:B------:R-:W-:-:S02]  /*fb80*/  ISETP.GE.AND P3, PT, R4, RZ, PT ;  /* 0x000000ff0400720c */ /* 0x000fc40003f66270 */
[----:B------:R-:W3:Y:S04]  /*fb90*/  LDL R4, [R1+0x29bc] ;  /* 0x0029bc0001047983 */ /* 0x000ee80000100800 */
[----:B------:R0:W-:Y:S04]  /*fba0*/  STL [R1+0x3c4], R8 ;  /* 0x0003c40801007387 */ /* 0x0001e80000100800 */
[----:B0-----:R-:W2:Y:S01]  /*fbb0*/  LDL.LU R8, [R1+0x40] ;  /* 0x0000400001087983 */ /* 0x001ea20000300800 */
[----:B----4-:R-:W-:Y:S01]  /*fbc0*/  @!P1 IMAD.MOV R14, RZ, RZ, -R14 ;  /* 0x000000ffff0e9224 */ /* 0x010fe200078e0a0e */
[----:B------:R-:W-:-:S02]  /*fbd0*/  ISETP.GE.AND P1, PT, R2, RZ, PT ;  /* 0x000000ff0200720c */ /* 0x000fc40003f26270 */
[----:B------:R-:W4:Y:S04]  /*fbe0*/  LDL R2, [R1+0x29b8] ;  /* 0x0029b80001027983 */ /* 0x000f280000100800 */
        /* <DEDUP_REMOVED lines=38> */
[----:B----4-:R-:W-:-:S02]  /*fe50*/  ISETP.GE.AND P5, PT, R2, RZ, PT ;  /* 0x000000ff0200720c */ /* 0x010fc40003fa6270 */
[----:B------:R-:W3:Y:S04]  /*fe60*/  LDL R2, [R1+0x2998] ;  /* 0x0029980001027983 */ /* 0x000ee80000100800 */
[----:B------:R0:W-:Y:S04]  /*fe70*/  STL [R1+0x3a0], R14 ;  /* 0x0003a00e01007387 */ /* 0x0001e80000100800 */
[----:B0-----:R-:W4:Y:S01]  /*fe80*/  LDL.LU R14, [R1+0x390] ;  /* 0x00039000010e7983 */ /* 0x001f220000300800 */
[----:B--2---:R-:W-:Y:S01]  /*fe90*/  @!P3 IMAD.MOV R8, RZ, RZ, -R8 ;  /* 0x000000ffff08b224 */ /* 0x004fe200078e0a08 */
[----:B------:R-:W-:-:S02]  /*fea0*/  ISETP.GE.AND P3, PT, R0, RZ, PT ;  /* 0x000000ff0000720c */ /* 0x000fc40003f66270 */
[----:B------:R-:W2:Y:S04]  /*feb0*/  LDL R0, [R1+0x2994] ;  /* 0x0029940001007983 */ /* 0x000ea80000100800 */
        /* <DEDUP_REMOVED lines=38> */
[----:B------:R-:W-:-:S04]  /*10120*/  ISETP.GE.AND P4, PT, R0, RZ, PT ;  /* 0x000000ff0000720c */ /* 0x000fc80003f86270 */
[----:B------:R0:W-:Y:S04]  /*10130*/  STL [R1+0x37c], R8 ;  /* 0x00037c0801007387 */ /* 0x0001e80000100800 */
[----:B------:R-:W2:Y:S04]  /*10140*/  LDL R0, [R1+0x2974] ;  /* 0x0029740001007983 */ /* 0x000ea80000100800 */
        /* <DEDUP_REMOVED lines=911> */
[----:B----4-:R-:W-:-:S05]  /*13a40*/  @!P1 IMAD.MOV R14, RZ, RZ, -R14 ;  /* 0x000000ffff0e9224 */ /* 0x010fca00078e0a0e */
[----:B------:R0:W-:Y:S04]  /*13a50*/  STL [R1+0x64], R14 ;  /* 0x0000640e01007387 */ /* 0x0001e80000100800 */
[----:B0-----:R-:W4:Y:S01]  /*13a60*/  LDL.LU R14, [R1+0x13c] ;  /* 0x00013c00010e7983 */ /* 0x001f220000300800 */
[----:B------:R-:W-:-:S03]  /*13a70*/  ISETP.GE.AND P1, PT, R2, RZ, PT ;  /* 0x000000ff0200720c */ /* 0x000fc60003f26270 */
[----:B------:R-:W3:Y:S01]  /*13a80*/  LDL R2, [R1+0x2698] ;  /* 0x0026980001027983 */ /* 0x000ee20000100800 */
[----:B--2---:R-:W-:-:S05]  /*13a90*/  @!P2 IMAD.MOV R8, RZ, RZ, -R8 ;  /* 0x000000ffff08a224 */ /* 0x004fca00078e0a08 */
[----:B------:R0:W-:Y:S01]  /*13aa0*/  STL [R1+0x60], R8 ;  /* 0x0000600801007387 */ /* 0x0001e20000100800 */
[----:B------:R-:W-:-:S03]  /*13ab0*/  ISETP.GE.AND P2, PT, R0, RZ, PT ;  /* 0x000000ff0000720c */ /* 0x000fc60003f46270 */
[----:B0-----:R-:W2:Y:S04]  /*13ac0*/  LDL.LU R8, [R1+0xf0] ;  /* 0x0000f00001087983 */ /* 0x001ea80000300800 */
[----:B------:R-:W3:Y:S01]  /*13ad0*/  LDL R0, [R1+0x269c] ;  /* 0x00269c0001007983 */ /* 0x000ee20000100800 */
[----:B----4-:R-:W-:-:S05]  /*13ae0*/  @!P4 IMAD.MOV R14, RZ, RZ, -R14 ;  /* 0x000000ffff0ec224 */ /* 0x010fca00078e0a0e */
[----:B------:R0:W-:Y:S04]  /*13af0*/  STL [R1+0x5c], R14 ;  /* 0x00005c0e01007387 */ /* 0x0001e80000100800 */
[----:B0-----:R-:W4:Y:S01]  /*13b00*/  LDL.LU R14, [R1+0x104] ;  /* 0x00010400010e7983 */ /* 0x001f220000300800 */
[----:B------:R-:W-:Y:S01]  /*13b10*/  ISETP.GE.AND P4, PT, R15, RZ, PT ;  /* 0x000000ff0f00720c */ /* 0x000fe20003f86270 */
[----:B--2---:R-:W-:Y:S01]  /*13b20*/  @!P5 IMAD.MOV R8, RZ, RZ, -R8 ;  /* 0x000000ffff08d224 */ /* 0x004fe200078e0a08 */
[----:B------:R-:W-:-:S04]  /*13b30*/  ISETP.GE.AND P5, PT, R7, RZ, PT ;  /* 0x000000ff0700720c */ /* 0x000fc80003fa6270 */
[----:B------:R0:W-:Y:S04]  /*13b40*/  STL [R1+0x58], R8 ;  /* 0x0000580801007387 */ /* 0x0001e80000100800 */
[----:B0-----:R-:W2:Y:S04]  /*13b50*/  LDL R8, [R1+0x2690] ;  /* 0x0026900001087983 */ /* 0x001ea80000100800 */
[----:B------:R-:W2:Y:S04]  /*13b60*/  LDL.LU R7, [R1+0x10c] ;  /* 0x00010c0001077983 */ /* 0x000ea80000300800 */
[----:B------:R-:W3:Y:S01]  /*13b70*/  LDL R15, [R1+0x2694] ;  /* 0x00269400010f7983 */ /* 0x000ee20000100800 */
[----:B----4-:R-:W-:Y:S01]  /*13b80*/  @!P3 IMAD.MOV R14, RZ, RZ, -R14 ;  /* 0x000000ffff0eb224 */ /* 0x010fe200078e0a0e */
[----:B------:R-:W-:-:S02]  /*13b90*/  ISETP.GE.AND P3, PT, R5, RZ, PT ;  /* 0x000000ff0500720c */ /* 0x000fc40003f66270 */
[----:B------:R-:W4:Y:S04]  /*13ba0*/  LDL.LU R5, [R1+0x124] ;  /* 0x0001240001057983 */ /* 0x000f280000300800 */
[----:B------:R-:W-:Y:S01]  /*13bb0*/  STL [R1+0x54], R14 ;  /* 0x0000540e01007387 */ /* 0x000fe20000100800 */
[----:B--2---:R-:W-:Y:S01]  /*13bc0*/  @!P1 IMAD.MOV R7, RZ, RZ, -R7 ;  /* 0x000000ffff079224 */ /* 0x004fe200078e0a07 */
[----:B------:R-:W-:-:S04]  /*13bd0*/  ISETP.GE.AND P1, PT, R6, RZ, PT ;  /* 0x000000ff0600720c */ /* 0x000fc80003f26270 */
[----:B------:R0:W-:Y:S04]  /*13be0*/  STL [R1+0x50], R7 ;  /* 0x0000500701007387 */ /* 0x0001e80000100800 */
[----:B0-----:R-:W2:Y:S04]  /*13bf0*/  LDL R7, [R1+0x2688] ;  /* 0x0026880001077983 */ /* 0x001ea80000100800 */
[----:B------:R-:W2:Y:S04]  /*13c00*/  LDL.LU R14, [R1+0x108] ;  /* 0x00010800010e7983 */ /* 0x000ea80000300800 */
[----:B------:R-:W2:Y:S01]  /*13c10*/  LDL R6, [R1+0x268c] ;  /* 0x00268c0001067983 */ /* 0x000ea20000100800 */
[----:B----4-:R-:W-:Y:S01]  /*13c20*/  @!P2 IMAD.MOV R5, RZ, RZ, -R5 ;  /* 0x000000ffff05a224 */ /* 0x010fe200078e0a05 */
[----:B---3--:R-:W-:-:S02]  /*13c30*/  ISETP.GE.AND P2, PT, R3, RZ, PT ;  /* 0x000000ff0300720c */ /* 0x008fc40003f46270 */
[----:B------:R-:W3:Y:S04]  /*13c40*/  LDL.LU R3, [R1+0xf4] ;  /* 0x0000f40001037983 */ /* 0x000ee80000300800 */
[----:B------:R0:W-:Y:S04]  /*13c50*/  STL [R1+0x4c], R5 ;  /* 0x00004c0501007387 */ /* 0x0001e80000100800 */
[----:B0-----:R-:W4:Y:S01]  /*13c60*/  LDL R5, [R1+0x2680] ;  /* 0x0026800001057983 */ /* 0x001f220000100800 */
[----:B--2---:R-:W-:Y:S01]  /*13c70*/  @!P4 IMAD.MOV R14, RZ, RZ, -R14 ;  /* 0x000000ffff0ec224 */ /* 0x004fe200078e0a0e */
[----:B------:R-:W-:-:S02]  /*13c80*/  ISETP.GE.AND P4, PT, R4, RZ, PT ;  /* 0x000000ff0400720c */ /* 0x000fc40003f86270 */
[----:B------:R-:W2:Y:S04]  /*13c90*/  LDL R4, [R1+0x2684] ;  /* 0x0026840001047983 */ /* 0x000ea80000100800 */
[----:B------:R0:W-:Y:S04]  /*13ca0*/  STL [R1+0x48], R14 ;  /* 0x0000480e01007387 */ /* 0x0001e80000100800 */
[----:B0-----:R-:W2:Y:S01]  /*13cb0*/  LDL.LU R14, [R1+0x2c] ;  /* 0x00002c00010e7983 */ /* 0x001ea20000300800 */
[----:B---3--:R-:W-:-:S05]  /*13cc0*/  @!P5 IMAD.MOV R3, RZ, RZ, -R3 ;  /* 0x000000ffff03d224 */ /* 0x008fca00078e0a03 */
[----:B------:R0:W-:Y:S04]  /*13cd0*/  STL [R1+0x44], R3 ;  /* 0x0000440301007387 */ /* 0x0001e80000100800 */
[----:B0-----:R-:W3:Y:S04]  /*13ce0*/  LDL R3, [R1+0x2678] ;  /* 0x0026780001037983 */ /* 0x001ee80000100800 */
[----:B------:R-:W3:Y:S01]  /*13cf0*/  LDL.LU R16, [R1+0xcc] ;  /* 0x0000cc0001107983 */ /* 0x000ee20000300800 */
[----:B------:R-:W-:-:S03]  /*13d00*/  ISETP.GE.AND P5, PT, R2, RZ, PT ;  /* 0x000000ff0200720c */ /* 0x000fc60003fa6270 */
[----:B------:R-:W4:Y:S01]  /*13d10*/  LDL R2, [R1+0x267c] ;  /* 0x00267c0001027983 */ /* 0x000f220000100800 */
[----:B--2---:R-:W-:Y:S01]  /*13d20*/  @!P3 IMAD.MOV R14, RZ, RZ, -R14 ;  /* 0x000000ffff0eb224 */ /* 0x004fe200078e0a0e */
[----:B------:R-:W-:Y:S02]  /*13d30*/  ISETP.GE.AND P3, PT, R0, RZ, PT ;  /* 0x000000ff0000720c */ /* 0x000fe40003f66270 */
[----:B------:R-:W2:Y:S04]  /*13d40*/  LDL R0, [R1+0x2670] ;  /* 0x0026700001007983 */ /* 0x000ea80000100800 */
[----:B------:R0:W-:Y:S04]  /*13d50*/  STL [R1+0x3c], R14 ;  /* 0x00003c0e01007387 */ /* 0x0001e80000100800 */
[----:B0-----:R-:W2:Y:S01]  /*13d60*/  LDL.LU R14, [R1+0xd4] ;  /* 0x0000d400010e7983 */ /* 0x001ea20000300800 */
[----:B---3--:R-:W-:Y:S01]  /*13d70*/  @!P1 IMAD.MOV R16, RZ, RZ, -R16 ;  /* 0x000000ffff109224 */ /* 0x008fe200078e0a10 */
[----:B------:R-:W-:-:S04]  /*13d80*/  ISETP.GE.AND P1, PT, R8, RZ, PT ;  /* 0x000000ff0800720c */ /* 0x000fc80003f26270 */
[----:B------:R0:W-:Y:S04]  /*13d90*/  STL [R1+0x38], R16 ;  /* 0x0000381001007387 */ /* 0x0001e80000100800 */
[----:B0-----:R-:W3:Y:S04]  /*13da0*/  LDL R16, [R1+0x2674] ;  /* 0x0026740001107983 */ /* 0x001ee80000100800 */
[----:B------:R-:W3:Y:S04]  /*13db0*/  LDL.LU R8, [R1+0xc8] ;  /* 0x0000c80001087983 */ /* 0x000ee80000300800 */
[----:B------:R-:W4:Y:S01]  /*13dc0*/  LDL R17, [R1+0x2668] ;  /* 0x0026680001117983 */ /* 0x000f220000100800 */
[----:B--2---:R-:W-:Y:S01]  /*13dd0*/  @!P2 IMAD.MOV R14, RZ, RZ, -R14 ;  /* 0x000000ffff0ea224 */ /* 0x004fe200078e0a0e */
[----:B------:R-:W-:-:S04]  /*13de0*/  ISETP.GE.AND P2, PT, R15, RZ, PT ;  /* 0x000000ff0f00720c */ /* 0x000fc80003f46270 */
[----:B------:R0:W-:Y:S04]  /*13df0*/  STL [R1+0x34], R14 ;  /* 0x0000340e01007387 */ /* 0x0001e80000100800 */
[----:B0-----:R-:W2:Y:S04]  /*13e00*/  LDL.LU R14, [R1+0x28] ;  /* 0x00002800010e7983 */ /* 0x001ea80000300800 */
[----:B------:R-:W4:Y:S01]  /*13e10*/  LDL R15, [R1+0x266c] ;  /* 0x00266c00010f7983 */ /* 0x000f220000100800 */
[----:B---3--:R-:W-:Y:S01]  /*13e20*/  @!P4 IMAD.MOV R8, RZ, RZ, -R8 ;  /* 0x000000ffff08c224 */ /* 0x008fe200078e0a08 */
[----:B------:R-:W-:-:S04]  /*13e30*/  ISETP.GE.AND P4, PT, R7, RZ, PT ;  /* 0x000000ff0700720c */ /* 0x000fc80003f86270 */
[----:B------:R0:W-:Y:S04]  /*13e40*/  STL [R1+0x30], R8 ;  /* 0x0000300801007387 */ /* 0x0001e80000100800 */
[----:B0-----:R-:W3:Y:S04]  /*13e50*/  LDL.LU R8, [R1+0x2cd0] ;  /* 0x002cd00001087983 */ /* 0x001ee80000300800 */
[----:B------:R-:W3:Y:S01]  /*13e60*/  LDL.LU R7, [R1+0x24] ;  /* 0x0000240001077983 */ /* 0x000ee20000300800 */
[----:B--2---:R-:W-:Y:S01]  /*13e70*/  @!P5 IMAD.MOV R14, RZ, RZ, -R14 ;  /* 0x000000ffff0ed224 */ /* 0x004fe200078e0a0e */
[----:B------:R-:W-:-:S04]  /*13e80*/  ISETP.GE.AND P5, PT, R6, RZ, PT ;  /* 0x000000ff0600720c */ /* 0x000fc80003fa6270 */
[----:B------:R0:W-:Y:S04]  /*13e90*/  STL [R1+0x2c], R14 ;  /* 0x00002c0e01007387 */ /* 0x0001e80000100800 */
[----:B0-----:R-:W2:Y:S04]  /*13ea0*/  LDL R14, [R1+0x2660] ;  /* 0x00266000010e7983 */ /* 0x001ea80000100800 */
[----:B------:R-:W2:Y:S01]  /*13eb0*/  LDL.LU R6, [R1+0x20] ;  /* 0x0000200001067983 */ /* 0x000ea20000300800 */
[----:B---3--:R-:W-:Y:S01]  /*13ec0*/  @!P3 IMAD.MOV R7, RZ, RZ, -R7 ;  /* 0x000000ffff07b224 */ /* 0x008fe200078e0a07 */
[----:B----4-:R-:W-:-:S04]  /*13ed0*/  ISETP.GE.AND P3, PT, R5, RZ, PT ;  /* 0x000000ff0500720c */ /* 0x010fc80003f66270 */
[----:B------:R0:W-:Y:S04]  /*13ee0*/  STL [R1+0x28], R7 ;  /* 0x0000280701007387 */ /* 0x0001e80000100800 */
[----:B0-----:R-:W3:Y:S04]  /*13ef0*/  LDL.LU R7, [R1+0x2ccc] ;  /* 0x002ccc0001077983 */ /* 0x001ee80000300800 */
[----:B------:R-:W4:Y:S01]  /*13f00*/  LDL.LU R5, [R1+0x1c] ;  /* 0x00001c0001057983 */ /* 0x000f220000300800 */
[----:B--2---:R-:W-:Y:S01]  /*13f10*/  @!P1 IMAD.MOV R6, RZ, RZ, -R6 ;  /* 0x000000ffff069224 */ /* 0x004fe200078e0a06 */
[----:B------:R-:W-:-:S04]  /*13f20*/  ISETP.GE.AND P1, PT, R4, RZ, PT ;  /* 0x000000ff0400720c */ /* 0x000fc80003f26270 */
[----:B------:R0:W-:Y:S04]  /*13f30*/  STL [R1+0x24], R6 ;  /* 0x0000240601007387 */ /* 0x0001e80000100800 */
[----:B0-----:R-:W2:Y:S04]  /*13f40*/  LDL.LU R6, [R1+0x2cc8] ;  /* 0x002cc80001067983 */ /* 0x001ea80000300800 */
[----:B------:R-:W2:Y:S01]  /*13f50*/  LDL.LU R4, [R1+0x18] ;  /* 0x0000180001047983 */ /* 0x000ea20000300800 */
[----:B----4-:R-:W-:Y:S01]  /*13f60*/  @!P2 IMAD.MOV R5, RZ, RZ, -R5 ;  /* 0x000000ffff05a224 */ /* 0x010fe200078e0a05 */
[----:B------:R-:W-:-:S04]  /*13f70*/  ISETP.GE.AND P2, PT, R3, RZ, PT ;  /* 0x000000ff0300720c */ /* 0x000fc80003f46270 */
[----:B------:R0:W-:Y:S04]  /*13f80*/  STL [R1+0x20], R5 ;  /* 0x0000200501007387 */ /* 0x0001e80000100800 */
[----:B0-----:R-:W4:Y:S04]  /*13f90*/  LDL.LU R5, [R1+0x2cc4] ;  /* 0x002cc40001057983 */ /* 0x001f280000300800 */
[----:B------:R-:W3:Y:S01]  /*13fa0*/  LDL.LU R3, [R1+0x14] ;  /* 0x0000140001037983 */ /* 0x000ee20000300800 */
[----:B--2---:R-:W-:Y:S01]  /*13fb0*/  @!P4 IMAD.MOV R4, RZ, RZ, -R4 ;  /* 0x000000ffff04c224 */ /* 0x004fe200078e0a04 */
[----:B------:R-:W-:-:S04]  /*13fc0*/  ISETP.GE.AND P4, PT, R2, RZ, PT ;  /* 0x000000ff0200720c */ /* 0x000fc80003f86270 */
[----:B------:R0:W-:Y:S04]  /*13fd0*/  STL [R1+0x1c], R4 ;  /* 0x00001c0401007387 */ /* 0x0001e80000100800 */
[----:B0-----:R-:W2:Y:S04]  /*13fe0*/  LDL.LU R4, [R1+0x2cc0] ;  /* 0x002cc00001047983 */ /* 0x001ea80000300800 */
[----:B------:R-:W2:Y:S01]  /*13ff0*/  LDL.LU R2, [R1+0x10] ;  /* 0x0000100001027983 */ /* 0x000ea20000300800 */
        /* <DEDUP_REMOVED lines=18> */
[----:B------:R-:W2:Y:S04]  /*14120*/  LDL.LU R15, [R1] ;  /* 0x00000000010f7983 */ /* 0x000ea80000300800 */
[----:B0-----:R-:W4:Y:S01]  /*14130*/  LDL R16, [R1+0x2648] ;  /* 0x0026480001107983 */ /* 0x001f220000100800 */
[----:B---3--:R-:W-:Y:S01]  /*14140*/  @!P4 IMAD.MOV R17, RZ, RZ, -R17 ;  /* 0x000000ffff11c224 */ /* 0x008fe200078e0a11 */
[----:B------:R-:W-:Y:S01]  /*14150*/  ISETP.GE.AND P4, PT, R14, RZ, PT ;  /* 0x000000ff0e00720c */ /* 0x000fe20003f86270 */
[----:B------:R-:W-:-:S03]  /*14160*/  IMAD.MOV.U32 R14, RZ, RZ, R0 ;  /* 0x000000ffff0e7224 */ /* 0x000fc600078e0000 */
[----:B------:R0:W-:Y:S04]  /*14170*/  STL [R1+0x2bf4], R17 ;  /* 0x002bf41101007387 */ /* 0x0001e80000100800 */
[----:B------:R-:W3:Y:S01]  /*14180*/  LDL R0, [R1+0x2664] ;  /* 0x0026640001007983 */ /* 0x000ee20000100800 */
[----:B------:R-:W-:-:S03]  /*14190*/  @!P3 IMAD.MOV R14, RZ, RZ, -R14 ;  /* 0x000000ffff0eb224 */ /* 0x000fc600078e0a0e */
[----:B0-----:R-:W4:Y:S01]  /*141a0*/  LDL R17, [R1+0x2650] ;  /* 0x0026500001117983 */ /* 0x001f220000100800 */
[----:B--2---:R-:W-:-:S05]  /*141b0*/  @!P5 IMAD.MOV R15, RZ, RZ, -R15 ;  /* 0x000000ffff0fd224 */ /* 0x004fca00078e0a0f */
[----:B------:R0:W-:Y:S04]  /*141c0*/  STL [R1+0x2bf8], R15 ;  /* 0x002bf80f01007387 */ /* 0x0001e80000100800 */
[----:B0-----:R-:W2:Y:S01]  /*141d0*/  LDL R15, [R1+0x265c] ;  /* 0x00265c00010f7983 */ /* 0x001ea20000100800 */
[----:B---3--:R-:W-:-:S03]  /*141e0*/  ISETP.GE.AND P5, PT, R0, RZ, PT ;  /* 0x000000ff0000720c */ /* 0x008fc60003fa6270 */
[----:B------:R-:W3:Y:S04]  /*141f0*/  LDL R0, [R1+0x2640] ;  /* 0x0026400001007983 */ /* 0x000ee80000100800 */
[----:B------:R0:W-:Y:S04]  /*14200*/  STL [R1+0x2bfc], R14 ;  /* 0x002bfc0e01007387 */ /* 0x0001e80000100800 */
[----:B0-----:R-:W3:Y:S01]  /*14210*/  LDL R14, [R1+0x2658] ;  /* 0x00265800010e7983 */ /* 0x001ee20000100800 */
[----:B------:R-:W-:Y:S02]  /*14220*/  @!P1 IMAD.MOV R2, RZ, RZ, -R2 ;  /* 0x000000ffff029224 */ /* 0x000fe400078e0a02 */
[----:B------:R-:W-:Y:S01]  /*14230*/  @!P2 IMAD.MOV R3, RZ, RZ, -R3 ;  /* 0x000000ffff03a224 */ /* 0x000fe200078e0a03 */
[----:B--2---:R-:W-:-:S02]  /*14240*/  ISETP.GE.AND P1, PT, R15, RZ, PT ;  /* 0x000000ff0f00720c */ /* 0x004fc40003f26270 */
[----:B---3--:R-:W-:Y:S02]  /*14250*/  ISETP.GE.AND P3, PT, R14, RZ, PT ;  /* 0x000000ff0e00720c */ /* 0x008fe40003f66270 */
[----:B------:R-:W2:Y:S04]  /*14260*/  LDL R14, [R1+0x2644] ;  /* 0x00264400010e7983 */ /* 0x000ea80000100800 */
[----:B------:R0:W-:Y:S04]  /*14270*/  STL [R1+0x2c00], R2 ;  /* 0x002c000201007387 */ /* 0x0001e80000100800 */
[----:B------:R-:W3:Y:S04]  /*14280*/  LDL R15, [R1+0x2638] ;  /* 0x00263800010f7983 */ /* 0x000ee80000100800 */
[----:B0-----:R-:W2:Y:S04]  /*14290*/  LDL R2, [R1+0x264c] ;  /* 0x00264c0001027983 */ /* 0x001ea80000100800 */
[----:B------:R0:W-:Y:S04]  /*142a0*/  STL [R1+0x2c04], R3 ;  /* 0x002c040301007387 */ /* 0x0001e80000100800 */
[----:B0-----:R-:W2:Y:S01]  /*142b0*/  LDL R3, [R1+0x2654] ;  /* 0x0026540001037983 */ /* 0x001ea20000100800 */
[----:B------:R-:W-:-:S02]  /*142c0*/  @!P4 IMAD.MOV R4, RZ, RZ, -R4 ;  /* 0x000000ffff04c224 */ /* 0x000fc400078e0a04 */
[----:B----4-:R-:W-:Y:S01]  /*142d0*/  @!P5 IMAD.MOV R5, RZ, RZ, -R5 ;  /* 0x000000ffff05d224 */ /* 0x010fe200078e0a05 */
[----:B------:R-:W-:Y:S01]  /*142e0*/  ISETP.GE.AND P2, PT, R17, RZ, PT ;  /* 0x000000ff1100720c */ /* 0x000fe20003f46270 */
[----:B------:R-:W-:Y:S01]  /*142f0*/  @!P3 IMAD.MOV R6, RZ, RZ, -R6 ;  /* 0x000000ffff06b224 */ /* 0x000fe200078e0a06 */
[----:B------:R-:W4:Y:S01]  /*14300*/  LDL R17, [R1+0x263c] ;  /* 0x00263c0001117983 */ /* 0x000f220000100800 */
[----:B------:R-:W-:Y:S01]  /*14310*/  @!P1 IMAD.MOV R7, RZ, RZ, -R7 ;  /* 0x000000ffff079224 */ /* 0x000fe200078e0a07 */
[----:B------:R-:W-:Y:S02]  /*14320*/  ISETP.GE.AND P5, PT, R16, RZ, PT ;  /* 0x000000ff1000720c */ /* 0x000fe40003fa6270 */
[----:B------:R0:W-:Y:S04]  /*14330*/  STL [R1+0x2c08], R4 ;  /* 0x002c080401007387 */ /* 0x0001e80000100800 */
[----:B------:R-:W-:Y:S01]  /*14340*/  STL [R1+0x2c0c], R5 ;  /* 0x002c0c0501007387 */ /* 0x000fe20000100800 */
[----:B------:R-:W-:-:S03]  /*14350*/  ISETP.GE.AND P1, PT, R0, RZ, PT ;  /* 0x000000ff0000720c */ /* 0x000fc60003f26270 */
[----:B------:R-:W3:Y:S04]  /*14360*/  LDL R16, [R1+0x2630] ;  /* 0x0026300001107983 */ /* 0x000ee80000100800 */
[----:B------:R-:W-:Y:S04]  /*14370*/  STL [R1+0x2c10], R6 ;  /* 0x002c100601007387 */ /* 0x000fe80000100800 */
[----:B0-----:R-:W4:Y:S01]  /*14380*/  LDL R4, [R1+0x2634] ;  /* 0x0026340001047983 */ /* 0x001f220000100800 */
[----:B------:R-:W-:Y:S02]  /*14390*/  @!P2 IMAD.MOV R8, RZ, RZ, -R8 ;  /* 0x000000ffff08a224 */ /* 0x000fe400078e0a08 */
[----:B------:R-:W-:Y:S01]  /*143a0*/  @!P5 IMAD.MOV R10, RZ, RZ, -R10 ;  /* 0x000000ffff0ad224 */ /* 0x000fe200078e0a0a */
[----:B--2---:R-:W-:-:S02]  /*143b0*/  ISETP.GE.AND P4, PT, R3, RZ, PT ;  /* 0x000000ff0300720c */ /* 0x004fc40003f86270 */
[----:B------:R-:W2:Y:S04]  /*143c0*/  LDL R3, [R1+0x262c] ;  /* 0x00262c0001037983 */ /* 0x000ea80000100800 */
[----:B------:R-:W-:Y:S04]  /*143d0*/  STL [R1+0x2c14], R7 ;  /* 0x002c140701007387 */ /* 0x000fe80000100800 */
[----:B------:R-:W2:Y:S03]  /*143e0*/  LDL R0, [R1+0x2628] ;  /* 0x0026280001007983 */ /* 0x000ea60000100800 */
[----:B------:R-:W-:Y:S01]  /*143f0*/  @!P4 IMAD.MOV R9, RZ, RZ, -R9 ;  /* 0x000000ffff09c224 */ /* 0x000fe200078e0a09 */
[----:B------:R-:W-:Y:S01]  /*14400*/  ISETP.GE.AND P3, PT, R2, RZ, PT ;  /* 0x000000ff0200720c */ /* 0x000fe20003f66270 */
[----:B------:R0:W-:Y:S01]  /*14410*/  STL [R1+0x2c18], R8 ;  /* 0x002c180801007387 */ /* 0x0001e20000100800 */
[----:B------:R-:W-:-:S03]  /*14420*/  ISETP.GE.AND P2, PT, R14, RZ, PT ;  /* 0x000000ff0e00720c */ /* 0x000fc60003f46270 */
[----:B------:R-:W2:Y:S01]  /*14430*/  LDL R2, [R1+0x261c] ;  /* 0x00261c0001027983 */ /* 0x000ea20000100800 */
[----:B---3--:R-:W-:-:S03]  /*14440*/  ISETP.GE.AND P4, PT, R15, RZ, PT ;  /* 0x000000ff0f00720c */ /* 0x008fc60003f86270 */
[----:B------:R1:W-:Y:S04]  /*14450*/  STL [R1+0x2c1c], R9 ;  /* 0x002c1c0901007387 */ /* 0x0003e80000100800 */
[----:B------:R-:W3:Y:S04]  /*14460*/  LDL R14, [R1+0x2620] ;  /* 0x00262000010e7983 */ /* 0x000ee80000100800 */
[----:B------:R-:W-:Y:S04]  /*14470*/  STL [R1+0x2c20], R10 ;  /* 0x002c200a01007387 */ /* 0x000fe80000100800 */
[----:B------:R-:W3:Y:S01]  /*14480*/  LDL R15, [R1+0x2624] ;  /* 0x00262400010f7983 */ /* 0x000ee20000100800 */
[----:B------:R-:W-:Y:S01]  /*14490*/  @!P3 IMAD.MOV R11, RZ, RZ, -R11 ;  /* 0x000000ffff0bb224 */ /* 0x000fe200078e0a0b */
[----:B----4-:R-:W-:Y:S01]  /*144a0*/  ISETP.GE.AND P5, PT, R17, RZ, PT ;  /* 0x000000ff1100720c */ /* 0x010fe20003fa6270 */
[----:B------:R-:W-:Y:S01]  /*144b0*/  @!P1 IMAD.MOV R12, RZ, RZ, -R12 ;  /* 0x000000ffff0c9224 */ /* 0x000fe200078e0a0c */
[----:B------:R-:W-:Y:S01]  /*144c0*/  ISETP.GE.AND P3, PT, R16, RZ, PT ;  /* 0x000000ff1000720c */ /* 0x000fe20003f66270 */
[----:B------:R-:W-:Y:S01]  /*144d0*/  @!P2 IMAD.MOV R13, RZ, RZ, -R13 ;  /* 0x000000ffff0da224 */ /* 0x000fe200078e0a0d */
[----:B------:R-:W-:Y:S01]  /*144e0*/  ISETP.GE.AND P1, PT, R4, RZ, PT ;  /* 0x000000ff0400720c */ /* 0x000fe20003f26270 */
[----:B------:R-:W4:Y:S01]  /*144f0*/  LDL R17, [R1+0x2618] ;  /* 0x0026180001117983 */ /* 0x000f220000100800 */
[----:B------:R-:W-:-:S03]  /*14500*/  @!P4 IMAD.MOV R18, RZ, RZ, -R18 ;  /* 0x000000ffff12c224 */ /* 0x000fc600078e0a12 */
[----:B------:R-:W-:Y:S04]  /*14510*/  STL [R1+0x2c24], R11 ;  /* 0x002c240b01007387 */ /* 0x000fe80000100800 */
[----:B------:R-:W3:Y:S04]  /*14520*/  LDL R16, [R1+0x2610] ;  /* 0x0026100001107983 */ /* 0x000ee80000100800 */
[----:B------:R-:W-:Y:S04]  /*14530*/  STL [R1+0x2c28], R12 ;  /* 0x002c280c01007387 */ /* 0x000fe80000100800 */
[----:B------:R-:W-:Y:S04]  /*14540*/  STL [R1+0x2c2c], R13 ;  /* 0x002c2c0d01007387 */ /* 0x000fe80000100800 */
[----:B------:R-:W-:Y:S01]  /*14550*/  STL [R1+0x2c30], R18 ;  /* 0x002c301201007387 */ /* 0x000fe20000100800 */
[----:B------:R-:W-:-:S02]  /*14560*/  @!P5 IMAD.MOV R19, RZ, RZ, -R19 ;  /* 0x000000ffff13d224 */ /* 0x000fc400078e0a13 */
[----:B------:R-:W-:Y:S02]  /*14570*/  @!P3 IMAD.MOV R20, RZ, RZ, -R20 ;  /* 0x000000ffff14b224 */ /* 0x000fe400078e0a14 */
[----:B------:R-:W-:Y:S01]  /*14580*/  @!P1 IMAD.MOV R21, RZ, RZ, -R21 ;  /* 0x000000ffff159224 */ /* 0x000fe200078e0a15 */
[----:B--2---:R-:W-:Y:S02]  /*14590*/  ISETP.GE.AND P2, PT, R3, RZ, PT ;  /* 0x000000ff0300720c */ /* 0x004fe40003f46270 */
[----:B------:R-:W-:Y:S02]  /*145a0*/  ISETP.GE.AND P4, PT, R0, RZ, PT ;  /* 0x000000ff0000720c */ /* 0x000fe40003f86270 */
[----:B------:R-:W2:Y:S09]  /*145b0*/  LDL R0, [R1+0x2614] ;  /* 0x0026140001007983 */ /* 0x000eb20000100800 */
[----:B------:R-:W-:Y:S01]  /*145c0*/  @!P2 IMAD.MOV R22, RZ, RZ, -R22 ;  /* 0x000000ffff16a224 */ /* 0x000fe200078e0a16 */
[----:B------:R-:W-:Y:S04]  /*145d0*/  STL [R1+0x2c34], R19 ;  /* 0x002c341301007387 */ /* 0x000fe80000100800 */
[----:B------:R-:W-:Y:S01]  /*145e0*/  STL [R1+0x2c38], R20 ;  /* 0x002c381401007387 */ /* 0x000fe20000100800 */
[----:B------:R-:W-:-:S03]  /*145f0*/  @!P4 IMAD.MOV R23, RZ, RZ, -R23 ;  /* 0x000000ffff17c224 */ /* 0x000fc600078e0a17 */
[----:B------:R-:W-:Y:S04]  /*14600*/  STL [R1+0x2c3c], R21 ;  /* 0x002c3c1501007387 */ /* 0x000fe80000100800 */
[----:B------:R-:W-:Y:S04]  /*14610*/  STL [R1+0x2c40], R22 ;  /* 0x002c401601007387 */ /* 0x000fe80000100800 */
[----:B------:R-:W-:Y:S04]  /*14620*/  STL [R1+0x2c44], R23 ;  /* 0x002c441701007387 */ /* 0x000fe80000100800 */
[----:B0-----:R-:W1:Y:S04]  /*14630*/  LDL.LU R8, [R1+0x3dc] ;  /* 0x0003dc0001087983 */ /* 0x001e680000300800 */
[----:B------:R-:W2:Y:S04]  /*14640*/  LDL.LU R7, [R1+0x3d8] ;  /* 0x0003d80001077983 */ /* 0x000ea80000300800 */
[----:B------:R-:W2:Y:S04]  /*14650*/  LDL.LU R6, [R1+0x3d4] ;  /* 0x0003d40001067983 */ /* 0x000ea80000300800 */
[----:B------:R-:W2:Y:S04]  /*14660*/  LDL.LU R5, [R1+0x3d0] ;  /* 0x0003d00001057983 */ /* 0x000ea80000300800 */
[----:B------:R-:W2:Y:S01]  /*14670*/  LDL.LU R4, [R1+0x3cc] ;  /* 0x0003cc0001047983 */ /* 0x000ea20000300800 */
[----:B------:R-:W-:-:S03]  /*14680*/  ISETP.GE.AND P5, PT, R2, RZ, PT ;  /* 0x000000ff0200720c */ /* 0x000fc60003fa6270 */
[----:B------:R-:W2:Y:S01]  /*14690*/  LDL.LU R3, [R1+0x3c8] ;  /* 0x0003c80001037983 */ /* 0x000ea20000300800 */
[----:B---3--:R-:W-:Y:S02]  /*146a0*/  ISETP.GE.AND P3, PT, R14, RZ, PT ;  /* 0x000000ff0e00720c */ /* 0x008fe40003f66270 */
[----:B------:R-:W-:Y:S01]  /*146b0*/  ISETP.GE.AND P1, PT, R15, RZ, PT ;  /* 0x000000ff0f00720c */ /* 0x000fe20003f26270 */
[----:B------:R-:W3:Y:S04]  /*146c0*/  LDL.LU R2, [R1+0x3c4] ;  /* 0x0003c40001027983 */ /* 0x000ee80000300800 */
[----:B------:R-:W3:Y:S04]  /*146d0*/  LDL.LU R14, [R1+0x3c0] ;  /* 0x0003c000010e7983 */ /* 0x000ee80000300800 */
[----:B------:R-:W3:Y:S01]  /*146e0*/  LDL.LU R15, [R1+0x3bc] ;  /* 0x0003bc00010f7983 */ /* 0x000ee20000300800 */
[----:B----4-:R-:W-:-:S02]  /*146f0*/  ISETP.GE.AND P2, PT, R17, RZ, PT ;  /* 0x000000ff1100720c */ /* 0x010fc40003f46270 */
[----:B------:R-:W-:Y:S01]  /*14700*/  ISETP.GE.AND P4, PT, R16, RZ, PT ;  /* 0x000000ff1000720c */ /* 0x000fe20003f86270 */
[----:B------:R-:W-:Y:S01]  /*14710*/  @!P5 IMAD.MOV R24, RZ, RZ, -R24 ;  /* 0x000000ffff18d224 */ /* 0x000fe200078e0a18 */
[----:B------:R-:W-:Y:S01]  /*14720*/  ISETP.NE.AND P0, PT, RZ, c[0x0][0x17c], PT ;  /* 0x00005f00ff007a0c */ /* 0x000fe20003f05270 */
[----:B------:R-:W-:Y:S01]  /*14730*/  @!P3 IMAD.MOV R25, RZ, RZ, -R25 ;  /* 0x000000ffff19b224 */ /* 0x000fe200078e0a19 */
[----:B------:R-:W4:Y:S01]  /*14740*/  LDL.LU R17, [R1+0x3b8] ;  /* 0x0003b80001117983 */ /* 0x000f220000300800 */
[----:B------:R-:W-:-:S03]  /*14750*/  @!P1 IMAD.MOV R26, RZ, RZ, -R26 ;  /* 0x000000ffff1a9224 */ /* 0x000fc600078e0a1a */
[----:B------:R-:W4:Y:S03]  /*14760*/  LDL.LU R16, [R1+0x3b4] ;  /* 0x0003b40001107983 */ /* 0x000f260000300800 */
[----:B------:R-:W-:Y:S01]  /*14770*/  @!P2 IMAD.MOV R27, RZ, RZ, -R27 ;  /* 0x000000ffff1ba224 */ /* 0x000fe200078e0a1b */
[----:B------:R-:W-:Y:S01]  /*14780*/  STL [R1+0x2c48], R24 ;  /* 0x002c481801007387 */ /* 0x000fe20000100800 */
[----:B------:R-:W-:-:S03]  /*14790*/  @!P4 IMAD.MOV R28, RZ, RZ, -R28 ;  /* 0x000000ffff1cc224 */ /* 0x000fc600078e0a1c */
[----:B------:R-:W-:Y:S04]  /*147a0*/  STL [R1+0x2c4c], R25 ;  /* 0x002c4c1901007387 */ /* 0x000fe80000100800 */
[----:B------:R-:W-:Y:S04]  /*147b0*/  STL [R1+0x2c50], R26 ;  /* 0x002c501a01007387 */ /* 0x000fe80000100800 */
[----:B------:R-:W-:Y:S04]  /*147c0*/  STL [R1+0x2c54], R27 ;  /* 0x002c541b01007387 */ /* 0x000fe80000100800 */
[----:B------:R-:W-:Y:S01]  /*147d0*/  STL [R1+0x2c58], R28 ;  /* 0x002c581c01007387 */ /* 0x000fe20000100800 */
[----:B--2---:R-:W-:-:S02]  /*147e0*/  ISETP.GE.AND P6, PT, R0, RZ, PT ;  /* 0x000000ff0000720c */ /* 0x004fc40003fc6270 */
[----:B------:R-:W-:-:S11]  /*147f0*/  LOP3.LUT R0, RZ, c[0x0][0x17c], RZ, 0x33, !PT ;  /* 0x00005f00ff007a12 */ /* 0x000fd600078e33ff */
[----:B------:R-:W-:-:S05]  /*14800*/  @!P6 IMAD.MOV R29, RZ, RZ, -R29 ;  /* 0x000000ffff1de224 */ /* 0x000fca00078e0a1d */
[----:B------:R-:W-:Y:S01]  /*14810*/  STL [R1+0x2c5c], R29 ;  /* 0x002c5c1d01007387 */ /* 0x000fe20000100800 */
[C---:B-1----:R-:W-:Y:S02]  /*14820*/  SEL R9, R0.reuse, R8, !P0 ;  /* 0x0000000800097207 */ /* 0x042fe40004000000 */
[----:B------:R-:W-:-:S03]  /*14830*/  SEL R8, R0, R7, !P0 ;  /* 0x0000000700087207 */ /* 0x000fc60004000000 */
[----:B------:R-:W-:Y:S01]  /*14840*/  STL [R1+0x3dc], R9 ;  /* 0x0003dc0901007387 */ /* 0x000fe20000100800 */
        /* <DEDUP_REMOVED lines=8> */
[----:B---3--:R-:W-:-:S03]  /*148d0*/  SEL R3, R0, R2, !P0 ;  /* 0x0000000200037207 */ /* 0x008fc60004000000 */
[----:B------:R0:W-:Y:S01]  /*148e0*/  STL [R1+0x3c8], R4 ;  /* 0x0003c80401007387 */ /* 0x0001e20000100800 */
[----:B------:R-:W-:-:S03]  /*148f0*/  SEL R2, R0, R14, !P0 ;  /* 0x0000000e00027207 */ /* 0x000fc60004000000 */
[----:B------:R4:W-:Y:S01]  /*14900*/  STL [R1+0x3c4], R3 ;  /* 0x0003c40301007387 */ /* 0x0009e20000100800 */
[----:B0-----:R-:W-:-:S03]  /*14910*/  SEL R4, R0, R15, !P0 ;  /* 0x0000000f00047207 */ /* 0x001fc60004000000 */
[----:B------:R0:W-:Y:S04]  /*14920*/  STL [R1+0x3c0], R2 ;  /* 0x0003c00201007387 */ /* 0x0001e80000100800 */
[----:B------:R-:W-:Y:S04]  /*14930*/  STL [R1+0x3bc], R4 ;  /* 0x0003bc0401007387 */ /* 0x000fe80000100800 */
[----:B------:R-:W2:Y:S01]  /*14940*/  LDL.LU R29, [R1+0x3a4] ;  /* 0x0003a400011d7983 */ /* 0x000ea20000300800 */
[C---:B----4-:R-:W-:Y:S02]  /*14950*/  SEL R3, R0.reuse, R17, !P0 ;  /* 0x0000001100037207 */ /* 0x050fe40004000000 */
[----:B0-----:R-:W-:-:S03]  /*14960*/  SEL R2, R0, R16, !P0 ;  /* 0x0000001000027207 */ /* 0x001fc60004000000 */
[----:B------:R-:W-:Y:S04]  /*14970*/  STL [R1+0x3b8], R3 ;  /* 0x0003b80301007387 */ /* 0x000fe80000100800 */
[----:B--2---:R0:W-:Y:S04]  /*14980*/  STL [R1+0x2ca8], R29 ;  /* 0x002ca81d01007387 */ /* 0x0041e80000100800 */
[----:B------:R-:W-:Y:S04]  /*14990*/  STL [R1+0x3b4], R2 ;  /* 0x0003b40201007387 */ /* 0x000fe80000100800 */
[----:B0-----:R-:W2:Y:S04]  /*149a0*/  LDL.LU R29, [R1+0x3a8] ;  /* 0x0003a800011d7983 */ /* 0x001ea80000300800 */
[----:B--2---:R0:W-:Y:S04]  /*149b0*/  STL [R1+0x2cac], R29 ;  /* 0x002cac1d01007387 */ /* 0x0041e80000100800 */
[----:B0-----:R-:W2:Y:S04]  /*149c0*/  LDL.LU R29, [R1+0x3ac] ;  /* 0x0003ac00011d7983 */ /* 0x001ea80000300800 */
[----:B--2---:R0:W-:Y:S04]  /*149d0*/  STL [R1+0x2cb0], R29 ;  /* 0x002cb01d01007387 */ /* 0x0041e80000100800 */
[----:B0-----:R-:W2:Y:S04]  /*149e0*/  LDL.LU R29, [R1+0x3b0] ;  /* 0x0003b000011d7983 */ /* 0x001ea80000300800 */
[----:B------:R-:W3:Y:S04]  /*149f0*/  LDL.LU R28, [R1+0x3a0] ;  /* 0x0003a000011c7983 */ /* 0x000ee80000300800 */
[----:B------:R-:W4:Y:S04]  /*14a00*/  LDL.LU R27, [R1+0x39c] ;  /* 0x00039c00011b7983 */ /* 0x000f280000300800 */
[----:B------:R-:W3:Y:S04]  /*14a10*/  LDL.LU R26, [R1+0x398] ;  /* 0x00039800011a7983 */ /* 0x000ee80000300800 */
        /* <DEDUP_REMOVED lines=23> */
[----:B------:R-:W3:Y:S01]  /*14b90*/  LDL.LU R16, [R1+0x338] ;  /* 0x0003380001107983 */ /* 0x000ee20000300800 */
[----:B--2---:R-:W-:-:S05]  /*14ba0*/  SEL R29, R0, R29, !P0 ;  /* 0x0000001d001d7207 */ /* 0x004fca0004000000 */
[----:B------:R0:W-:Y:S04]  /*14bb0*/  STL [R1+0x3b0], R29 ;  /* 0x0003b01d01007387 */ /* 0x0001e80000100800 */
[----:B0-----:R-:W2:Y:S02]  /*14bc0*/  LDL.LU R29, [R1+0x2cb0] ;  /* 0x002cb000011d7983 */ /* 0x001ea40000300800 */
[----:B--2---:R-:W-:-:S05]  /*14bd0*/  SEL R29, R0, R29, !P0 ;  /* 0x0000001d001d7207 */ /* 0x004fca0004000000 */
[----:B------:R0:W-:Y:S04]  /*14be0*/  STL [R1+0x3ac], R29 ;  /* 0x0003ac1d01007387 */ /* 0x0001e80000100800 */
[----:B0-----:R-:W2:Y:S02]  /*14bf0*/  LDL.LU R29, [R1+0x2cac] ;  /* 0x002cac00011d7983 */ /* 0x001ea40000300800 */
[----:B--2---:R-:W-:-:S05]  /*14c00*/  SEL R29, R0, R29, !P0 ;  /* 0x0000001d001d7207 */ /* 0x004fca0004000000 */
[----:B------:R0:W-:Y:S04]  /*14c10*/  STL [R1+0x3a8], R29 ;  /* 0x0003a81d01007387 */ /* 0x0001e80000100800 */
[----:B0-----:R-:W2:Y:S02]  /*14c20*/  LDL.LU R29, [R1+0x2ca8] ;  /* 0x002ca800011d7983 */ /* 0x001ea40000300800 */
[----:B--2---:R-:W-:-:S05]  /*14c30*/  SEL R29, R0, R29, !P0 ;  /* 0x0000001d001d7207 */ /* 0x004fca0004000000 */
[----:B------:R3:W-:Y:S02]  /*14c40*/  STL [R1+0x3a4], R29 ;  /* 0x0003a41d01007387 */ /* 0x0007e40000100800 */
[C---:B---3--:R-:W-:Y:S02]  /*14c50*/  SEL R29, R0.reuse, R28, !P0 ;  /* 0x0000001c001d7207 */ /* 0x048fe40004000000 */
[C---:B----4-:R-:W-:Y:S02]  /*14c60*/  SEL R28, R0.reuse, R27, !P0 ;  /* 0x0000001b001c7207 */ /* 0x050fe40004000000 */
[C---:B------:R-:W-:Y:S02]  /*14c70*/  SEL R27, R0.reuse, R26, !P0 ;  /* 0x0000001a001b7207 */ /* 0x040fe40004000000 */
[C---:B------:R-:W-:Y:S01]  /*14c80*/  SEL R26, R0.reuse, R25, !P0 ;  /* 0x00000019001a7207 */ /* 0x040fe20004000000 */
[----:B------:R-:W-:Y:S01]  /*14c90*/  STL [R1+0x3a0], R29 ;  /* 0x0003a01d01007387 */ /* 0x000fe20000100800 */
[----:B------:R-:W-:-:S02]  /*14ca0*/  SEL R25, R0, R24, !P0 ;  /* 0x0000001800197207 */ /* 0x000fc40004000000 */
[C---:B------:R-:W-:Y:S01]  /*14cb0*/  SEL R24, R0.reuse, R23, !P0 ;  /* 0x0000001700187207 */ /* 0x040fe20004000000 */
[----:B------:R-:W-:Y:S01]  /*14cc0*/  STL [R1+0x39c], R28 ;  /* 0x00039c1c01007387 */ /* 0x000fe20000100800 */
[C---:B------:R-:W-:Y:S02]  /*14cd0*/  SEL R23, R0.reuse, R22, !P0 ;  /* 0x0000001600177207 */ /* 0x040fe40004000000 */
[C---:B------:R-:W-:Y:S01]  /*14ce0*/  SEL R22, R0.reuse, R21, !P0 ;  /* 0x0000001500167207 */ /* 0x040fe20004000000 */
[----:B------:R-:W-:Y:S01]  /*14cf0*/  STL [R1+0x398], R27 ;  /* 0x0003981b01007387 */ /* 0x000fe20000100800 */
[C---:B------:R-:W-:Y:S02]  /*14d00*/  SEL R21, R0.reuse, R20, !P0 ;  /* 0x0000001400157207 */ /* 0x040fe40004000000 */
[C---:B------:R-:W-:Y:S01]  /*14d10*/  SEL R20, R0.reuse, R19, !P0 ;  /* 0x0000001300147207 */ /* 0x040fe20004000000 */
        /* <DEDUP_REMOVED lines=24> */
[----:B------:R-:W-:Y:S04]  /*14ea0*/  STL [R1+0x364], R10 ;  /* 0x0003640a01007387 */ /* 0x000fe80000100800 */
[----:B------:R-:W-:Y:S01]  /*14eb0*/  STL [R1+0x360], R9 ;  /* 0x0003600901007387 */ /* 0x000fe20000100800 */
[----:B------:R-:W-:-:S03]  /*14ec0*/  SEL R3, R0, R2, !P0 ;  /* 0x0000000200037207 */ /* 0x000fc60004000000 */
[----:B------:R-:W-:Y:S01]  /*14ed0*/  STL [R1+0x35c], R8 ;  /* 0x00035c0801007387 */ /* 0x000fe20000100800 */
[----:B------:R-:W-:-:S03]  /*14ee0*/  SEL R2, R0, R14, !P0 ;  /* 0x0000000e00027207 */ /* 0x000fc60004000000 */
[----:B------:R-:W-:Y:S04]  /*14ef0*/  STL [R1+0x358], R7 ;  /* 0x0003580701007387 */ /* 0x000fe80000100800 */
[----:B------:R-:W-:Y:S04]  /*14f00*/  STL [R1+0x354], R6 ;  /* 0x0003540601007387 */ /* 0x000fe80000100800 */
[----:B------:R-:W-:Y:S04]  /*14f10*/  STL [R1+0x350], R5 ;  /* 0x0003500501007387 */ /* 0x000fe80000100800 */
[----:B------:R0:W-:Y:S04]  /*14f20*/  STL [R1+0x34c], R4 ;  /* 0x00034c0401007387 */ /* 0x0001e80000100800 */
[----:B------:R1:W-:Y:S01]  /*14f30*/  STL [R1+0x348], R3 ;  /* 0x0003480301007387 */ /* 0x0003e20000100800 */
[----:B0-----:R-:W-:-:S03]  /*14f40*/  SEL R4, R0, R15, !P0 ;  /* 0x0000000f00047207 */ /* 0x001fc60004000000 */
[----:B------:R0:W-:Y:S04]  /*14f50*/  STL [R1+0x344], R2 ;  /* 0x0003440201007387 */ /* 0x0001e80000100800 */
[----:B------:R-:W-:Y:S04]  /*14f60*/  STL [R1+0x340], R4 ;  /* 0x0003400401007387 */ /* 0x000fe80000100800 */
[----:B------:R-:W2:Y:S01]  /*14f70*/  LDL.LU R29, [R1+0x328] ;  /* 0x00032800011d7983 */ /* 0x000ea20000300800 */
[C---:B-1----:R-:W-:Y:S02]  /*14f80*/  SEL R3, R0.reuse, R17, !P0 ;  /* 0x0000001100037207 */ /* 0x042fe40004000000 */
        /* <DEDUP_REMOVED lines=539> */
[----:B0-----:R-:W2:Y:S01]  /*17140*/  LDL.LU R29, [R1+0x2c60] ;  /* 0x002c6000011d7983 */ /* 0x001ea20000300800 */
[C---:B---3--:R-:W-:Y:S02]  /*17150*/  SEL R28, R0.reuse, R28, !P0 ;  /* 0x0000001c001c7207 */ /* 0x048fe40004000000 */
[C---:B----4-:R-:W-:Y:S02]  /*17160*/  SEL R27, R0.reuse, R27, !P0 ;  /* 0x0000001b001b7207 */ /* 0x050fe40004000000 */
[C---:B------:R-:W-:Y:S02]  /*17170*/  SEL R26, R0.reuse, R26, !P0 ;  /* 0x0000001a001a7207 */ /* 0x040fe40004000000 */
[----:B------:R-:W-:-:S02]  /*17180*/  SEL R25, R0, R25, !P0 ;  /* 0x0000001900197207 */ /* 0x000fc40004000000 */
[C---:B------:R-:W-:Y:S02]  /*17190*/  SEL R24, R0.reuse, R24, !P0 ;  /* 0x0000001800187207 */ /* 0x040fe40004000000 */
[C---:B------:R-:W-:Y:S02]  /*171a0*/  SEL R23, R0.reuse, R23, !P0 ;  /* 0x0000001700177207 */ /* 0x040fe40004000000 */
[C---:B------:R-:W-:Y:S02]  /*171b0*/  SEL R22, R0.reuse, R22, !P0 ;  /* 0x0000001600167207 */ /* 0x040fe40004000000 */
[C---:B------:R-:W-:Y:S02]  /*171c0*/  SEL R21, R0.reuse, R21, !P0 ;  /* 0x0000001500157207 */ /* 0x040fe40004000000 */
        /* <DEDUP_REMOVED lines=19> */
[----:B--2---:R-:W-:-:S05]  /*17300*/  SEL R29, R0, R29, !P0 ;  /* 0x0000001d001d7207 */ /* 0x004fca0004000000 */
[----:B------:R0:W-:Y:S04]  /*17310*/  STL [R1+0x80], R29 ;  /* 0x0000801d01007387 */ /* 0x0001e80000100800 */
[----:B0-----:R-:W2:Y:S04]  /*17320*/  LDL.LU R29, [R1+0x2c5c] ;  /* 0x002c5c00011d7983 */ /* 0x001ea80000300800 */
[----:B------:R0:W-:Y:S04]  /*17330*/  STL [R1+0x7c], R28 ;  /* 0x00007c1c01007387 */ /* 0x0001e80000100800 */
[----:B0-----:R-:W3:Y:S04]  /*17340*/  LDL.LU R28, [R1+0x2c58] ;  /* 0x002c5800011c7983 */ /* 0x001ee80000300800 */
[----:B------:R0:W-:Y:S04]  /*17350*/  STL [R1+0x78], R27 ;  /* 0x0000781b01007387 */ /* 0x0001e80000100800 */
[----:B0-----:R-:W4:Y:S04]  /*17360*/  LDL.LU R27, [R1+0x2c54] ;  /* 0x002c5400011b7983 */ /* 0x001f280000300800 */
[----:B------:R0:W-:Y:S04]  /*17370*/  STL [R1+0x74], R26 ;  /* 0x0000741a01007387 */ /* 0x0001e80000100800 */
[----:B0-----:R-:W2:Y:S04]  /*17380*/  LDL.LU R26, [R1+0x2c50] ;  /* 0x002c5000011a7983 */ /* 0x001ea80000300800 */
        /* <DEDUP_REMOVED lines=29> */
[----:B0-----:R-:W3:Y:S04]  /*17560*/  LDL.LU R7, [R1+0x2c14] ;  /* 0x002c140001077983 */ /* 0x001ee80000300800 */
        /* <DEDUP_REMOVED lines=18> */
[----:B--2---:R-:W-:-:S02]  /*17690*/  SEL R8, R0, R8, !P0 ;  /* 0x0000000800087207 */ /* 0x004fc40004000000 */
[C---:B---3--:R-:W-:Y:S02]  /*176a0*/  SEL R7, R0.reuse, R7, !P0 ;  /* 0x0000000700077207 */ /* 0x048fe40004000000 */
[C---:B----4-:R-:W-:Y:S02]  /*176b0*/  SEL R6, R0.reuse, R6, !P0 ;  /* 0x0000000600067207 */ /* 0x050fe40004000000 */
[C---:B------:R-:W-:Y:S02]  /*176c0*/  SEL R5, R0.reuse, R5, !P0 ;  /* 0x0000000500057207 */ /* 0x040fe40004000000 */
[C---:B------:R-:W-:Y:S02]  /*176d0*/  SEL R4, R0.reuse, R4, !P0 ;  /* 0x0000000400047207 */ /* 0x040fe40004000000 */
[C---:B------:R-:W-:Y:S02]  /*176e0*/  SEL R3, R0.reuse, R3, !P0 ;  /* 0x0000000300037207 */ /* 0x040fe40004000000 */
[----:B------:R-:W-:-:S02]  /*176f0*/  SEL R2, R0, R2, !P0 ;  /* 0x0000000200027207 */ /* 0x000fc40004000000 */
[C---:B------:R-:W-:Y:S02]  /*17700*/  SEL R14, R0.reuse, R14, !P0 ;  /* 0x0000000e000e7207 */ /* 0x040fe40004000000 */
[C---:B------:R-:W-:Y:S02]  /*17710*/  SEL R15, R0.reuse, R15, !P0 ;  /* 0x0000000f000f7207 */ /* 0x040fe40004000000 */
[C---:B------:R-:W-:Y:S02]  /*17720*/  SEL R17, R0.reuse, R17, !P0 ;  /* 0x0000001100117207 */ /* 0x040fe40004000000 */
[----:B------:R-:W-:-:S05]  /*17730*/  SEL R16, R0, R16, !P0 ;  /* 0x0000001000107207 */ /* 0x000fca0004000000 */
[----:B------:R-:W-:Y:S04]  /*17740*/  STL [R1+0x2b44], R16 ;  /* 0x002b441001007387 */ /* 0x000fe80000100800 */
[----:B------:R-:W-:Y:S04]  /*17750*/  STL [R1+0x2b48], R17 ;  /* 0x002b481101007387 */ /* 0x000fe80000100800 */
[----:B------:R0:W-:Y:S04]  /*17760*/  STL [R1+0x2b4c], R15 ;  /* 0x002b4c0f01007387 */ /* 0x0001e80000100800 */
[----:B0-----:R-:W2:Y:S04]  /*17770*/  LDL.LU R15, [R1+0x3bc] ;  /* 0x0003bc00010f7983 */ /* 0x001ea80000300800 */
[----:B------:R-:W3:Y:S04]  /*17780*/  LDL.LU R17, [R1+0x3b8] ;  /* 0x0003b80001117983 */ /* 0x000ee80000300800 */
[----:B------:R-:W4:Y:S04]  /*17790*/  LDL.LU R16, [R1+0x3b4] ;  /* 0x0003b40001107983 */ /* 0x000f280000300800 */
        /* <DEDUP_REMOVED lines=16> */
[----:B------:R-:W-:-:S02]  /*178a0*/  SEL R9, R0, R9, !P0 ;  /* 0x0000000900097207 */ /* 0x000fc40004000000 */
[C---:B------:R-:W-:Y:S02]  /*178b0*/  SEL R10, R0.reuse, R10, !P0 ;  /* 0x0000000a000a7207 */ /* 0x040fe40004000000 */
[C---:B------:R-:W-:Y:S02]  /*178c0*/  SEL R11, R0.reuse, R11, !P0 ;  /* 0x0000000b000b7207 */ /* 0x040fe40004000000 */
[C---:B------:R-:W-:Y:S01]  /*178d0*/  SEL R12, R0.reuse, R12, !P0 ;  /* 0x0000000c000c7207 */ /* 0x040fe20004000000 */
[----:B------:R-:W-:Y:S01]  /*178e0*/  STL [R1+0x2b70], R9 ;  /* 0x002b700901007387 */ /* 0x000fe20000100800 */
        /* <DEDUP_REMOVED lines=23> */
[----:B------:R-:W-:Y:S04]  /*17a60*/  STL [R1+0x2b9c], R24 ;  /* 0x002b9c1801007387 */ /* 0x000fe80000100800 */
[----:B------:R-:W-:Y:S04]  /*17a70*/  STL [R1+0x2ba0], R25 ;  /* 0x002ba01901007387 */ /* 0x000fe80000100800 */
[----:B------:R-:W-:Y:S04]  /*17a80*/  STL [R1+0x2ba4], R26 ;  /* 0x002ba41a01007387 */ /* 0x000fe80000100800 */
[----:B------:R-:W-:Y:S04]  /*17a90*/  STL [R1+0x2ba8], R27 ;  /* 0x002ba81b01007387 */ /* 0x000fe80000100800 */
[----:B------:R-:W-:Y:S04]  /*17aa0*/  STL [R1+0x2bac], R28 ;  /* 0x002bac1c01007387 */ /* 0x000fe80000100800 */
[----:B------:R0:W-:Y:S01]  /*17ab0*/  STL [R1+0x2bb0], R0 ;  /* 0x002bb00001007387 */ /* 0x0001e20000100800 */
[----:B--2---:R-:W-:-:S02]  /*17ac0*/  IMAD R2, R2, c[0x0][0x190], RZ ;  /* 0x0000640002027a24 */ /* 0x004fc400078e02ff */
[----:B---3--:R-:W-:Y:S02]  /*17ad0*/  IMAD R3, R3, c[0x0][0x190], RZ ;  /* 0x0000640003037a24 */ /* 0x008fe400078e02ff */
[----:B----4-:R-:W-:Y:S02]  /*17ae0*/  IMAD R5, R5, c[0x0][0x190], RZ ;  /* 0x0000640005057a24 */ /* 0x010fe400078e02ff */
[----:B------:R-:W-:Y:S02]  /*17af0*/  IMAD R6, R6, c[0x0][0x190], RZ ;  /* 0x0000640006067a24 */ /* 0x000fe400078e02ff */
[----:B0-----:R-:W-:Y:S02]  /*17b00*/  IMAD R0, R7, c[0x0][0x190], RZ ;  /* 0x0000640007007a24 */ /* 0x001fe400078e02ff */
[----:B------:R-:W-:-:S05]  /*17b10*/  IMAD R29, R8, c[0x0][0x190], RZ ;  /* 0x00006400081d7a24 */ /* 0x000fca00078e02ff */
[----:B------:R-:W-:Y:S04]  /*17b20*/  STL [R1+0x2bb4], R29 ;  /* 0x002bb41d01007387 */ /* 0x000fe80000100800 */
[----:B------:R0:W-:Y:S04]  /*17b30*/  STL [R1+0x44], R0 ;  /* 0x0000440001007387 */ /* 0x0001e80000100800 */
[----:B------:R-:W-:Y:S01]  /*17b40*/  STL [R1+0xd0], R6 ;  /* 0x0000d00601007387 */ /* 0x000fe20000100800 */
[----:B0-----:R-:W-:-:S03]  /*17b50*/  IMAD R0, R4, c[0x0][0x190], RZ ;  /* 0x0000640004007a24 */ /* 0x001fc600078e02ff */
[----:B------:R-:W-:Y:S04]  /*17b60*/  STL [R1+0xd8], R5 ;  /* 0x0000d80501007387 */ /* 0x000fe80000100800 */
[----:B------:R0:W-:Y:S04]  /*17b70*/  STL [R1+0x3d8], R0 ;  /* 0x0003d80001007387 */ /* 0x0001e80000100800 */
[----:B------:R1:W-:Y:S01]  /*17b80*/  STL [R1+0x3dc], R3 ;  /* 0x0003dc0301007387 */ /* 0x0003e20000100800 */
[----:B0-----:R-:W-:-:S03]  /*17b90*/  IMAD R0, R14, c[0x0][0x190], RZ ;  /* 0x000064000e007a24 */ /* 0x001fc600078e02ff */
[----:B------:R0:W-:Y:S01]  /*17ba0*/  STL [R1+0x3c4], R2 ;  /* 0x0003c40201007387 */ /* 0x0001e20000100800 */
[----:B-1----:R-:W-:-:S03]  /*17bb0*/  IMAD R3, R15, c[0x0][0x190], RZ ;  /* 0x000064000f037a24 */ /* 0x002fc600078e02ff */
[----:B------:R1:W-:Y:S04]  /*17bc0*/  STL [R1+0x3c0], R0 ;  /* 0x0003c00001007387 */ /* 0x0003e80000100800 */
[----:B------:R-:W-:Y:S04]  /*17bd0*/  STL [R1+0x3e8], R3 ;  /* 0x0003e80301007387 */ /* 0x000fe80000100800 */
[----:B------:R-:W2:Y:S01]  /*17be0*/  LDL.LU R29, [R1+0x3a8] ;  /* 0x0003a800011d7983 */ /* 0x000ea20000300800 */
[----:B0-----:R-:W-:Y:S02]  /*17bf0*/  IMAD R2, R17, c[0x0][0x190], RZ ;  /* 0x0000640011027a24 */ /* 0x001fe400078e02ff */
[----:B-1----:R-:W-:-:S03]  /*17c00*/  IMAD R0, R16, c[0x0][0x190], RZ ;  /* 0x0000640010007a24 */ /* 0x002fc600078e02ff */
[----:B------:R-:W-:Y:S04]  /*17c10*/  STL [R1+0x3ec], R2 ;  /* 0x0003ec0201007387 */ /* 0x000fe80000100800 */
[----:B--2---:R0:W-:Y:S04]  /*17c20*/  STL [R1+0x2be8], R29 ;  /* 0x002be81d01007387 */ /* 0x0041e80000100800 */
[----:B------:R-:W-:Y:S04]  /*17c30*/  STL [R1+0x3b4], R0 ;  /* 0x0003b40001007387 */ /* 0x000fe80000100800 */
        /* <DEDUP_REMOVED lines=31> */
[----:B--2---:R-:W-:-:S05]  /*17e30*/  IMAD R29, R29, c[0x0][0x190], RZ ;  /* 0x000064001d1d7a24 */ /* 0x004fca00078e02ff */
[----:B------:R0:W-:Y:S04]  /*17e40*/  STL [R1+0x3b0], R29 ;  /* 0x0003b01d01007387 */ /* 0x0001e80000100800 */
[----:B0-----:R-:W2:Y:S02]  /*17e50*/  LDL.LU R29, [R1+0x2bec] ;  /* 0x002bec00011d7983 */ /* 0x001ea40000300800 */
[----:B--2---:R-:W-:-:S05]  /*17e60*/  IMAD R29, R29, c[0x0][0x190], RZ ;  /* 0x000064001d1d7a24 */ /* 0x004fca00078e02ff */
[----:B------:R0:W-:Y:S04]  /*17e70*/  STL [R1+0x400], R29 ;  /* 0x0004001d01007387 */ /* 0x0001e80000100800 */
[----:B0-----:R-:W2:Y:S01]  /*17e80*/  LDL.LU R29, [R1+0x2be8] ;  /* 0x002be800011d7983 */ /* 0x001ea20000300800 */
[----:B---3--:R-:W-:Y:S02]  /*17e90*/  IMAD R0, R0, c[0x0][0x190], RZ ;  /* 0x0000640000007a24 */ /* 0x008fe400078e02ff */
[----:B----4-:R-:W-:Y:S02]  /*17ea0*/  IMAD R28, R28, c[0x0][0x190], RZ ;  /* 0x000064001c1c7a24 */ /* 0x010fe400078e02ff */
[----:B------:R-:W-:Y:S02]  /*17eb0*/  IMAD R27, R27, c[0x0][0x190], RZ ;  /* 0x000064001b1b7a24 */ /* 0x000fe400078e02ff */
[----:B------:R-:W-:-:S02]  /*17ec0*/  IMAD R25, R25, c[0x0][0x190], RZ ;  /* 0x0000640019197a24 */ /* 0x000fc400078e02ff */
[----:B------:R-:W-:Y:S02]  /*17ed0*/  IMAD R24, R24, c[0x0][0x190], RZ ;  /* 0x0000640018187a24 */ /* 0x000fe400078e02ff */
[----:B------:R-:W-:Y:S02]  /*17ee0*/  IMAD R22, R22, c[0x0][0x190], RZ ;  /* 0x0000640016167a24 */ /* 0x000fe400078e02ff */
[----:B------:R-:W-:Y:S02]  /*17ef0*/  IMAD R21, R21, c[0x0][0x190], RZ ;  /* 0x0000640015157a24 */ /* 0x000fe400078e02ff */
[----:B------:R-:W-:Y:S02]  /*17f00*/  IMAD R19, R19, c[0x0][0x190], RZ ;  /* 0x0000640013137a24 */ /* 0x000fe400078e02ff */
        /* <DEDUP_REMOVED lines=9> */
[----:B--2---:R-:W-:-:S05]  /*17fa0*/  IMAD R29, R29, c[0x0][0x190], RZ ;  /* 0x000064001d1d7a24 */ /* 0x004fca00078e02ff */
[----:B------:R-:W-:Y:S04]  /*17fb0*/  STL [R1+0x404], R29 ;  /* 0x0004041d01007387 */ /* 0x000fe80000100800 */
[----:B------:R0:W-:Y:S04]  /*17fc0*/  STL [R1+0x410], R0 ;  /* 0x0004100001007387 */ /* 0x0001e80000100800 */
[----:B------:R-:W-:Y:S01]  /*17fd0*/  STL [R1+0x414], R28 ;  /* 0x0004141c01007387 */ /* 0x000fe20000100800 */
[----:B0-----:R-:W-:-:S03]  /*17fe0*/  IMAD R0, R26, c[0x0][0x190], RZ ;  /* 0x000064001a007a24 */ /* 0x001fc600078e02ff */
        /* <DEDUP_REMOVED lines=588> */
[----:B--2---:R-:W-:-:S05]  /*1a4b0*/  IMAD R29, R29, c[0x0][0x190], RZ ;  /* 0x000064001d1d7a24 */ /* 0x004fca00078e02ff */
        /* <DEDUP_REMOVED lines=53> */
[----:B0-----:R-:W3:Y:S04]  /*1a810*/  LDL.LU R15, [R1+0x2b4c] ;  /* 0x002b4c00010f7983 */ /* 0x001ee80000300800 */
[----:B------:R0:W-:Y:S04]  /*1a820*/  STL [R1+0x2c8], R17 ;  /* 0x0002c81101007387 */ /* 0x0001e80000100800 */
[----:B0-----:R-:W4:Y:S04]  /*1a830*/  LDL.LU R17, [R1+0x2b48] ;  /* 0x002b480001117983 */ /* 0x001f280000300800 */
[----:B------:R0:W-:Y:S04]  /*1a840*/  STL [R1+0x2c4], R16 ;  /* 0x0002c41001007387 */ /* 0x0001e80000100800 */
[----:B0-----:R-:W4:Y:S01]  /*1a850*/  LDL.LU R16, [R1+0x2b44] ;  /* 0x002b440001107983 */ /* 0x001f220000300800 */
[----:B--2---:R-:W-:-:S02]  /*1a860*/  IMAD R2, R2, c[0x0][0x190], RZ ;  /* 0x0000640002027a24 */ /* 0x004fc400078e02ff */
[----:B---3--:R-:W-:Y:S02]  /*1a870*/  IMAD R15, R15, c[0x0][0x190], RZ ;  /* 0x000064000f0f7a24 */ /* 0x008fe400078e02ff */
[----:B----4-:R-:W-:Y:S02]  /*1a880*/  IMAD R17, R17, c[0x0][0x190], RZ ;  /* 0x0000640011117a24 */ /* 0x010fe400078e02ff */
[----:B------:R-:W-:-:S05]  /*1a890*/  IMAD R16, R16, c[0x0][0x190], RZ ;  /* 0x0000640010107a24 */ /* 0x000fca00078e02ff */
[----:B------:R0:W-:Y:S04]  /*1a8a0*/  STL [R1+0x2c0], R16 ;  /* 0x0002c01001007387 */ /* 0x0001e80000100800 */
[----:B0-----:R-:W2:Y:S04]  /*1a8b0*/  LDL.LU R16, [R1+0x2b40] ;  /* 0x002b400001107983 */ /* 0x001ea80000300800 */
[----:B------:R0:W-:Y:S04]  /*1a8c0*/  STL [R1+0x2bc], R17 ;  /* 0x0002bc1101007387 */ /* 0x0001e80000100800 */
[----:B0-----:R-:W2:Y:S04]  /*1a8d0*/  LDL.LU R17, [R1+0x2b3c] ;  /* 0x002b3c0001117983 */ /* 0x001ea80000300800 */
[----:B------:R0:W-:Y:S02]  /*1a8e0*/  STL [R1+0x2b8], R15 ;  /* 0x0002b80f01007387 */ /* 0x0001e40000100800 */
[----:B0-----:R-:W-:-:S02]  /*1a8f0*/  IMAD R15, R14, c[0x0][0x190], RZ ;  /* 0x000064000e0f7a24 */ /* 0x001fc400078e02ff */
[----:B------:R-:W-:Y:S02]  /*1a900*/  IMAD R14, R3, c[0x0][0x190], RZ ;  /* 0x00006400030e7a24 */ /* 0x000fe400078e02ff */
[----:B------:R-:W-:Y:S01]  /*1a910*/  IMAD R3, R4, c[0x0][0x190], RZ ;  /* 0x0000640004037a24 */ /* 0x000fe200078e02ff */
[----:B------:R-:W-:Y:S01]  /*1a920*/  STL [R1+0x2b4], R15 ;  /* 0x0002b40f01007387 */ /* 0x000fe20000100800 */
[----:B------:R-:W-:-:S03]  /*1a930*/  IMAD R4, R6, c[0x0][0x190], RZ ;  /* 0x0000640006047a24 */ /* 0x000fc600078e02ff */
[----:B------:R0:W-:Y:S04]  /*1a940*/  STL [R1+0x2b0], R2 ;  /* 0x0002b00201007387 */ /* 0x0001e80000100800 */
[----:B------:R-:W-:Y:S01]  /*1a950*/  STL [R1+0x2ac], R14 ;  /* 0x0002ac0e01007387 */ /* 0x000fe20000100800 */
[----:B0-----:R-:W-:-:S03]  /*1a960*/  IMAD R2, R5, c[0x0][0x190], RZ ;  /* 0x0000640005027a24 */ /* 0x001fc600078e02ff */
[----:B------:R0:W-:Y:S04]  /*1a970*/  STL [R1+0x2a8], R3 ;  /* 0x0002a80301007387 */ /* 0x0001e80000100800 */
[----:B------:R1:W-:Y:S01]  /*1a980*/  STL [R1+0x2a4], R2 ;  /* 0x0002a40201007387 */ /* 0x0003e20000100800 */
[----:B0-----:R-:W-:-:S03]  /*1a990*/  IMAD R3, R7, c[0x0][0x190], RZ ;  /* 0x0000640007037a24 */ /* 0x001fc600078e02ff */
[----:B------:R0:W-:Y:S01]  /*1a9a0*/  STL [R1+0x2a0], R4 ;  /* 0x0002a00401007387 */ /* 0x0001e20000100800 */
[----:B-1----:R-:W-:-:S03]  /*1a9b0*/  IMAD R2, R8, c[0x0][0x190], RZ ;  /* 0x0000640008027a24 */ /* 0x002fc600078e02ff */
[----:B------:R1:W-:Y:S01]  /*1a9c0*/  STL [R1+0x29c], R3 ;  /* 0x00029c0301007387 */ /* 0x0003e20000100800 */
[----:B0-----:R-:W-:-:S03]  /*1a9d0*/  IMAD R4, R9, c[0x0][0x190], RZ ;  /* 0x0000640009047a24 */ /* 0x001fc600078e02ff */
[----:B------:R0:W-:Y:S01]  /*1a9e0*/  STL [R1+0x298], R2 ;  /* 0x0002980201007387 */ /* 0x0001e20000100800 */
[----:B-1----:R-:W-:-:S03]  /*1a9f0*/  IMAD R3, R10, c[0x0][0x190], RZ ;  /* 0x000064000a037a24 */ /* 0x002fc600078e02ff */
[----:B------:R1:W-:Y:S01]  /*1aa00*/  STL [R1+0x294], R4 ;  /* 0x0002940401007387 */ /* 0x0003e20000100800 */
[----:B------:R-:W-:Y:S02]  /*1aa10*/  IMAD R14, R12, c[0x0][0x190], RZ ;  /* 0x000064000c0e7a24 */ /* 0x000fe400078e02ff */
[----:B0-----:R-:W-:Y:S02]  /*1aa20*/  IMAD R2, R11, c[0x0][0x190], RZ ;  /* 0x000064000b027a24 */ /* 0x001fe400078e02ff */
[----:B------:R-:W3:Y:S04]  /*1aa30*/  LDL R11, [R1+0xd8] ;  /* 0x0000d800010b7983 */ /* 0x000ee80000100800 */
[----:B------:R0:W-:Y:S01]  /*1aa40*/  STL [R1+0x290], R3 ;  /* 0x0002900301007387 */ /* 0x0001e20000100800 */
[----:B------:R-:W-:-:S03]  /*1aa50*/  IMAD R15, R13, c[0x0][0x190], RZ ;  /* 0x000064000d0f7a24 */ /* 0x000fc600078e02ff */
[----:B------:R-:W4:Y:S04]  /*1aa60*/  LDL R10, [R1+0x3d8] ;  /* 0x0003d800010a7983 */ /* 0x000f280000100800 */
[----:B------:R0:W-:Y:S04]  /*1aa70*/  STL [R1+0x28c], R2 ;  /* 0x00028c0201007387 */ /* 0x0001e80000100800 */
[----:B------:R-:W4:Y:S04]  /*1aa80*/  LDL R9, [R1+0x3dc] ;  /* 0x0003dc0001097983 */ /* 0x000f280000100800 */
[----:B------:R-:W4:Y:S04]  /*1aa90*/  LDL R8, [R1+0x3c4] ;  /* 0x0003c40001087983 */ /* 0x000f280000100800 */
[----:B------:R-:W4:Y:S04]  /*1aaa0*/  LDL R7, [R1+0x3c0] ;  /* 0x0003c00001077983 */ /* 0x000f280000100800 */
[----:B------:R-:W4:Y:S04]  /*1aab0*/  LDL R6, [R1+0x3e8] ;  /* 0x0003e80001067983 */ /* 0x000f280000100800 */
[----:B------:R-:W4:Y:S04]  /*1aac0*/  LDL R5, [R1+0x3ec] ;  /* 0x0003ec0001057983 */ /* 0x000f280000100800 */
[----:B-1----:R-:W4:Y:S04]  /*1aad0*/  LDL R4, [R1+0x3b4] ;  /* 0x0003b40001047983 */ /* 0x002f280000100800 */
[----:B0-----:R-:W4:Y:S04]  /*1aae0*/  LDL R3, [R1+0x3b0] ;  /* 0x0003b00001037983 */ /* 0x001f280000100800 */
[----:B------:R-:W4:Y:S04]  /*1aaf0*/  LDL R2, [R1+0x400] ;  /* 0x0004000001027983 */ /* 0x000f280000100800 */
[----:B------:R-:W4:Y:S04]  /*1ab00*/  LDL R12, [R1+0xd0] ;  /* 0x0000d000010c7983 */ /* 0x000f280000100800 */
[----:B------:R0:W-:Y:S04]  /*1ab10*/  STL [R1+0x288], R14 ;  /* 0x0002880e01007387 */ /* 0x0001e80000100800 */
[----:B------:R-:W4:Y:S01]  /*1ab20*/  LDL R13, [R1+0x44] ;  /* 0x00004400010d7983 */ /* 0x000f220000100800 */
[----:B0-----:R-:W-:-:S02]  /*1ab30*/  IMAD R14, R18, c[0x0][0x190], RZ ;  /* 0x00006400120e7a24 */ /* 0x001fc400078e02ff */
[----:B------:R-:W-:Y:S01]  /*1ab40*/  IMAD R18, R19, c[0x0][0x190], RZ ;  /* 0x0000640013127a24 */ /* 0x000fe200078e02ff */
[----:B------:R0:W-:Y:S04]  /*1ab50*/  STL [R1+0x284], R15 ;  /* 0x0002840f01007387 */ /* 0x0001e80000100800 */
[----:B------:R1:W-:Y:S04]  /*1ab60*/  STL [R1+0x280], R14 ;  /* 0x0002800e01007387 */ /* 0x0003e80000100800 */
[----:B------:R1:W-:Y:S01]  /*1ab70*/  STL [R1+0x27c], R18 ;  /* 0x00027c1201007387 */ /* 0x0003e20000100800 */
[----:B0-----:R-:W-:-:S02]  /*1ab80*/  IMAD R15, R20, c[0x0][0x190], RZ ;  /* 0x00006400140f7a24 */ /* 0x001fc400078e02ff */
[----:B-1----:R-:W-:-:S03]  /*1ab90*/  IMAD R14, R21, c[0x0][0x190], RZ ;  /* 0x00006400150e7a24 */ /* 0x002fc600078e02ff */
[----:B------:R0:W-:Y:S01]  /*1aba0*/  STL [R1+0x278], R15 ;  /* 0x0002780f01007387 */ /* 0x0001e20000100800 */
[----:B------:R-:W-:-:S03]  /*1abb0*/  IMAD R18, R22, c[0x0][0x190], RZ ;  /* 0x0000640016127a24 */ /* 0x000fc600078e02ff */
[----:B------:R1:W-:Y:S04]  /*1abc0*/  STL [R1+0x274], R14 ;  /* 0x0002740e01007387 */ /* 0x0003e80000100800 */
[----:B------:R1:W-:Y:S01]  /*1abd0*/  STL [R1+0x270], R18 ;  /* 0x0002701201007387 */ /* 0x0003e20000100800 */
[----:B0-----:R-:W-:Y:S02]  /*1abe0*/  IMAD R15, R23, c[0x0][0x190], RZ ;  /* 0x00006400170f7a24 */ /* 0x001fe400078e02ff */
[----:B-1----:R-:W-:-:S03]  /*1abf0*/  IMAD R14, R24, c[0x0][0x190], RZ ;  /* 0x00006400180e7a24 */ /* 0x002fc600078e02ff */
[----:B------:R0:W-:Y:S01]  /*1ac00*/  STL [R1+0x26c], R15 ;  /* 0x00026c0f01007387 */ /* 0x0001e20000100800 */
[----:B------:R-:W-:-:S03]  /*1ac10*/  IMAD R18, R25, c[0x0][0x190], RZ ;  /* 0x0000640019127a24 */ /* 0x000fc600078e02ff */
[----:B------:R1:W-:Y:S04]  /*1ac20*/  STL [R1+0x268], R14 ;  /* 0x0002680e01007387 */ /* 0x0003e80000100800 */
[----:B------:R1:W-:Y:S01]  /*1ac30*/  STL [R1+0x264], R18 ;  /* 0x0002641201007387 */ /* 0x0003e20000100800 */
[----:B0-----:R-:W-:Y:S02]  /*1ac40*/  IMAD R15, R26, c[0x0][0x190], RZ ;  /* 0x000064001a0f7a24 */ /* 0x001fe400078e02ff */
[----:B-1----:R-:W-:Y:S02]  /*1ac50*/  IMAD R14, R27, c[0x0][0x190], RZ ;  /* 0x000064001b0e7a24 */ /* 0x002fe400078e02ff */
[----:B------:R-:W-:Y:S01]  /*1ac60*/  IMAD R18, R28, c[0x0][0x190], RZ ;  /* 0x000064001c127a24 */ /* 0x000fe200078e02ff */
[----:B------:R-:W-:Y:S04]  /*1ac70*/  STL [R1+0x260], R15 ;  /* 0x0002600f01007387 */ /* 0x000fe80000100800 */
[----:B------:R2:W-:Y:S04]  /*1ac80*/  STL [R1+0x258], R18 ;  /* 0x0002581201007387 */ /* 0x0005e80000100800 */
[----:B------:R-:W-:Y:S04]  /*1ac90*/  STL [R1+0x25c], R14 ;  /* 0x00025c0e01007387 */ /* 0x000fe80000100800 */
[----:B------:R-:W-:Y:S01]  /*1aca0*/  STL [R1+0x2af0], R14 ;  /* 0x002af00e01007387 */ /* 0x000fe20000100800 */
[----:B--2---:R-:W-:-:S05]  /*1acb0*/  IMAD.WIDE R18, R29, 0x2, R16 ;  /* 0x000000021d127825 */ /* 0x004fca00078e0210 */
[----:B------:R-:W-:Y:S04]  /*1acc0*/  STL.64 [R1+0x250], R18 ;  /* 0x0002501201007387 */ /* 0x000fe80000100a00 */
[----:B------:R3:W-:Y:S02]  /*1acd0*/  STL [R1+0x2af4], R15 ;  /* 0x002af40f01007387 */ /* 0x0007e40000100800 */
[----:B---3--:R-:W-:-:S04]  /*1ace0*/  IMAD.WIDE R14, R11, 0x2, R16 ;  /* 0x000000020b0e7825 */ /* 0x008fc800078e0210 */
[----:B----4-:R-:W-:-:S04]  /*1acf0*/  IMAD.WIDE R18, R12, 0x2, R16 ;  /* 0x000000020c127825 */ /* 0x010fc800078e0210 */
[----:B------:R-:W-:-:S04]  /*1ad00*/  IMAD.WIDE R20, R13, 0x2, R16 ;  /* 0x000000020d147825 */ /* 0x000fc800078e0210 */
[--C-:B------:R-:W-:Y:S01]  /*1ad10*/  IMAD.WIDE R12, R10, 0x2, R16.reuse ;  /* 0x000000020a0c7825 */ /* 0x100fe200078e0210 */
[----:B------:R-:W-:Y:S03]  /*1ad20*/  STL.64 [R1+0x248], R20 ;  /* 0x0002481401007387 */ /* 0x000fe60000100a00 */
[--C-:B------:R-:W-:Y:S01]  /*1ad30*/  IMAD.WIDE R10, R9, 0x2, R16.reuse ;  /* 0x00000002090a7825 */ /* 0x100fe200078e0210 */
[----:B------:R-:W-:Y:S03]  /*1ad40*/  STL.64 [R1+0x240], R18 ;  /* 0x0002401201007387 */ /* 0x000fe60000100a00 */
[--C-:B------:R-:W-:Y:S01]  /*1ad50*/  IMAD.WIDE R8, R8, 0x2, R16.reuse ;  /* 0x0000000208087825 */ /* 0x100fe200078e0210 */
[----:B------:R-:W-:Y:S04]  /*1ad60*/  STL.64 [R1+0x238], R14 ;  /* 0x0002380e01007387 */ /* 0x000fe80000100a00 */
[----:B------:R0:W-:Y:S04]  /*1ad70*/  STL.64 [R1+0x230], R12 ;  /* 0x0002300c01007387 */ /* 0x0001e80000100a00 */
[----:B------:R1:W-:Y:S04]  /*1ad80*/  STL.64 [R1+0x228], R10 ;  /* 0x0002280a01007387 */ /* 0x0003e80000100a00 */
[----:B------:R2:W-:Y:S01]  /*1ad90*/  STL.64 [R1+0x220], R8 ;  /* 0x0002200801007387 */ /* 0x0005e20000100a00 */
[----:B0-----:R-:W-:-:S04]  /*1ada0*/  IMAD.WIDE R12, R7, 0x2, R16 ;  /* 0x00000002070c7825 */ /* 0x001fc800078e0210 */
[--C-:B-1----:R-:W-:Y:S01]  /*1adb0*/  IMAD.WIDE R10, R6, 0x2, R16.reuse ;  /* 0x00000002060a7825 */ /* 0x102fe200078e0210 */
[----:B------:R-:W-:Y:S03]  /*1adc0*/  STL.64 [R1+0x218], R12 ;  /* 0x0002180c01007387 */ /* 0x000fe60000100a00 */
[--C-:B--2---:R-:W-:Y:S01]  /*1add0*/  IMAD.WIDE R8, R5, 0x2, R16.reuse ;  /* 0x0000000205087825 */ /* 0x104fe200078e0210 */
[----:B------:R-:W-:Y:S03]  /*1ade0*/  STL.64 [R1+0x210], R10 ;  /* 0x0002100a01007387 */ /* 0x000fe60000100a00 */
[--C-:B------:R-:W-:Y:S01]  /*1adf0*/  IMAD.WIDE R6, R4, 0x2, R16.reuse ;  /* 0x0000000204067825 */ /* 0x100fe200078e0210 */
[----:B------:R-:W-:Y:S03]  /*1ae00*/  STL.64 [R1+0x208], R8 ;  /* 0x0002080801007387 */ /* 0x000fe60000100a00 */
[--C-:B------:R-:W-:Y:S01]  /*1ae10*/  IMAD.WIDE R4, R3, 0x2, R16.reuse ;  /* 0x0000000203047825 */ /* 0x100fe200078e0210 */
[----:B------:R-:W-:Y:S04]  /*1ae20*/  STL.64 [R1+0x200], R6 ;  /* 0x0002000601007387 */ /* 0x000fe80000100a00 */
[----:B------:R-:W2:Y:S04]  /*1ae30*/  LDL R15, [R1+0x42c] ;  /* 0x00042c00010f7983 */ /* 0x000ea80000100800 */
[----:B------:R-:W-:Y:S04]  /*1ae40*/  STL.64 [R1+0x1f8], R4 ;  /* 0x0001f80401007387 */ /* 0x000fe80000100a00 */
[----:B------:R-:W3:Y:S01]  /*1ae50*/  LDL R14, [R1+0x38c] ;  /* 0x00038c00010e7983 */ /* 0x000ee20000100800 */
[----:B------:R-:W-:-:S05]  /*1ae60*/  IMAD.WIDE R2, R2, 0x2, R16 ;  /* 0x0000000202027825 */ /* 0x000fca00078e0210 */
[----:B------:R-:W-:Y:S04]  /*1ae70*/  STL.64 [R1+0x1f0], R2 ;  /* 0x0001f00201007387 */ /* 0x000fe80000100a00 */
[----:B---3--:R0:W-:Y:S04]  /*1ae80*/  STL [R1+0x2b20], R14 ;  /* 0x002b200e01007387 */ /* 0x0081e80000100800 */
[----:B0-----:R-:W3:Y:S04]  /*1ae90*/  LDL R14, [R1+0x428] ;  /* 0x00042800010e7983 */ /* 0x001ee80000100800 */
[----:B--2---:R0:W-:Y:S04]  /*1aea0*/  STL [R1+0x2b24], R15 ;  /* 0x002b240f01007387 */ /* 0x0041e80000100800 */
[----:B0-----:R-:W2:Y:S04]  /*1aeb0*/  LDL R15, [R1+0x398] ;  /* 0x00039800010f7983 */ /* 0x001ea80000100800 */
        /* <DEDUP_REMOVED lines=24> */
[----:B--2---:R-:W-:-:S03]  /*1b040*/  IMAD.WIDE R14, R15, 0x2, R16 ;  /* 0x000000020f0e7825 */ /* 0x004fc600078e0210 */
[----:B------:R-:W2:Y:S04]  /*1b050*/  LDL.LU R10, [R1+0x34c] ;  /* 0x00034c00010a7983 */ /* 0x000ea80000300800 */
[----:B------:R-:W2:Y:S04]  /*1b060*/  LDL.LU R12, [R1+0x348] ;  /* 0x00034800010c7983 */ /* 0x000ea80000300800 */
[----:B------:R-:W2:Y:S04]  /*1b070*/  LDL.LU R19, [R1+0x4a0] ;  /* 0x0004a00001137983 */ /* 0x000ea80000300800 */
[----:B------:R-:W2:Y:S04]  /*1b080*/  LDL.LU R18, [R1+0x4a4] ;  /* 0x0004a40001127983 */ /* 0x000ea80000300800 */
[----:B------:R-:W2:Y:S04]  /*1b090*/  LDL.LU R20, [R1+0x33c] ;  /* 0x00033c0001147983 */ /* 0x000ea80000300800 */
[----:B------:R-:W2:Y:S04]  /*1b0a0*/  LDL.LU R22, [R1+0x338] ;  /* 0x0003380001167983 */ /* 0x000ea80000300800 */
[----:B------:R-:W2:Y:S04]  /*1b0b0*/  LDL.LU R24, [R1+0x4b0] ;  /* 0x0004b00001187983 */ /* 0x000ea80000300800 */
[----:B------:R-:W2:Y:S04]  /*1b0c0*/  LDL.LU R26, [R1+0x4b4] ;  /* 0x0004b400011a7983 */ /* 0x000ea80000300800 */
[----:B------:R0:W-:Y:S04]  /*1b0d0*/  STL.64 [R1+0x1e8], R14 ;  /* 0x0001e80e01007387 */ /* 0x0001e80000100a00 */
[----:B0-----:R-:W2:Y:S02]  /*1b0e0*/  LDL.LU R14, [R1+0x2b38] ;  /* 0x002b3800010e7983 */ /* 0x001ea40000300800 */
[----:B--2---:R-:W-:-:S05]  /*1b0f0*/  IMAD.WIDE R14, R14, 0x2, R16 ;  /* 0x000000020e0e7825 */ /* 0x004fca00078e0210 */
        /* <DEDUP_REMOVED lines=19> */
[----:B---3--:R1:W-:Y:S01]  /*1b230*/  STL.64 [R1+0x2af8], R28 ;  /* 0x002af81c01007387 */ /* 0x0083e20000100a00 */
[----:B0-----:R-:W-:-:S05]  /*1b240*/  IMAD.WIDE R14, R28, 0x2, R16 ;  /* 0x000000021c0e7825 */ /* 0x001fca00078e0210 */
[----:B------:R4:W-:Y:S01]  /*1b250*/  STL.64 [R1+0x1a8], R14 ;  /* 0x0001a80e01007387 */ /* 0x0009e20000100a00 */
[----:B-1----:R-:W-:-:S04]  /*1b260*/  IMAD.WIDE R28, R25, 0x2, R16 ;  /* 0x00000002191c7825 */ /* 0x002fc800078e0210 */
[----:B----4-:R-:W-:-:S05]  /*1b270*/  IMAD.WIDE R14, R27, 0x2, R16 ;  /* 0x000000021b0e7825 */ /* 0x010fca00078e0210 */
[----:B------:R0:W-:Y:S04]  /*1b280*/  STL.64 [R1+0x1a0], R14 ;  /* 0x0001a00e01007387 */ /* 0x0001e80000100a00 */
[----:B------:R1:W-:Y:S01]  /*1b290*/  STL.64 [R1+0x198], R28 ;  /* 0x0001981c01007387 */ /* 0x0003e20000100a00 */
[----:B0-----:R-:W-:-:S04]  /*1b2a0*/  IMAD.WIDE R14, R23, 0x2, R16 ;  /* 0x00000002170e7825 */ /* 0x001fc800078e0210 */
[--C-:B-1----:R-:W-:Y:S01]  /*1b2b0*/  IMAD.WIDE R28, R21, 0x2, R16.reuse ;  /* 0x00000002151c7825 */ /* 0x102fe200078e0210 */
        /* <DEDUP_REMOVED lines=13> */
[----:B------:R1:W-:Y:S04]  /*1b390*/  STL.64 [R1+0x2a90], R2 ;  /* 0x002a900201007387 */ /* 0x0003e80000100a00 */
[----:B------:R-:W-:Y:S01]  /*1b3a0*/  STL.64 [R1+0x158], R28 ;  /* 0x0001581c01007387 */ /* 0x000fe20000100a00 */
[----:B0-----:R-:W-:-:S04]  /*1b3b0*/  IMAD.WIDE R14, R2, 0x2, R16 ;  /* 0x00000002020e7825 */ /* 0x001fc800078e0210 */
[--C-:B-1----:R-:W-:Y:S01]  /*1b3c0*/  IMAD.WIDE R2, R4, 0x2, R16.reuse ;  /* 0x0000000204027825 */ /* 0x102fe200078e0210 */
[----:B------:R-:W-:Y:S04]  /*1b3d0*/  STL.64 [R1+0x150], R14 ;  /* 0x0001500e01007387 */ /* 0x000fe80000100a00 */
[----:B------:R0:W-:Y:S04]  /*1b3e0*/  STL.64 [R1+0x2a98], R4 ;  /* 0x002a980401007387 */ /* 0x0001e80000100a00 */
[----:B------:R1:W-:Y:S04]  /*1b3f0*/  STL.64 [R1+0x148], R2 ;  /* 0x0001480201007387 */ /* 0x0003e80000100a00 */
[----:B------:R2:W-:Y:S01]  /*1b400*/  STL.64 [R1+0x2aa0], R6 ;  /* 0x002aa00601007387 */ /* 0x0005e20000100a00 */
[----:B0-----:R-:W-:-:S04]  /*1b410*/  IMAD.WIDE R4, R6, 0x2, R16 ;  /* 0x0000000206047825 */ /* 0x001fc800078e0210 */
[--C-:B-1----:R-:W-:Y:S01]  /*1b420*/  IMAD.WIDE R2, R8, 0x2, R16.reuse ;  /* 0x0000000208027825 */ /* 0x102fe200078e0210 */
[----:B------:R0:W-:Y:S04]  /*1b430*/  STL.64 [R1+0x140], R4 ;  /* 0x0001400401007387 */ /* 0x0001e80000100a00 */
[----:B--2---:R-:W2:Y:S04]  /*1b440*/  LDL R6, [R1+0x4ec] ;  /* 0x0004ec0001067983 */ /* 0x004ea80000100800 */
[----:B------:R-:W3:Y:S04]  /*1b450*/  LDL R7, [R1+0x4f8] ;  /* 0x0004f80001077983 */ /* 0x000ee80000100800 */
[----:B------:R1:W-:Y:S04]  /*1b460*/  STL.64 [R1+0x138], R2 ;  /* 0x0001380201007387 */ /* 0x0003e80000100a00 */
[----:B0-----:R-:W4:Y:S04]  /*1b470*/  LDL R5, [R1+0x4fc] ;  /* 0x0004fc0001057983 */ /* 0x001f280000100800 */
[----:B------:R-:W2:Y:S04]  /*1b480*/  LDL R15, [R1+0x508] ;  /* 0x00050800010f7983 */ /* 0x000ea80000100800 */
[----:B------:R-:W2:Y:S01]  /*1b490*/  LDL R14, [R1+0x50c] ;  /* 0x00050c00010e7983 */ /* 0x000ea20000100800 */
[----:B-1----:R-:W-:-:S03]  /*1b4a0*/  IMAD.WIDE R2, R10, 0x2, R16 ;  /* 0x000000020a027825 */ /* 0x002fc600078e0210 */
[----:B------:R0:W-:Y:S04]  /*1b4b0*/  STL.64 [R1+0x2aa8], R8 ;  /* 0x002aa80801007387 */ /* 0x0001e80000100a00 */
[----:B0-----:R-:W2:Y:S04]  /*1b4c0*/  LDL R8, [R1+0x4dc] ;  /* 0x0004dc0001087983 */ /* 0x001ea80000100800 */
[----:B------:R-:W2:Y:S04]  /*1b4d0*/  LDL R9, [R1+0x4e8] ;  /* 0x0004e80001097983 */ /* 0x000ea80000100800 */
[----:B------:R0:W-:Y:S04]  /*1b4e0*/  STL.64 [R1+0x2ab0], R10 ;  /* 0x002ab00a01007387 */ /* 0x0001e80000100a00 */
[----:B0-----:R-:W2:Y:S04]  /*1b4f0*/  LDL R10, [R1+0x324] ;  /* 0x00032400010a7983 */ /* 0x001ea80000100800 */
[----:B------:R0:W-:Y:S04]  /*1b500*/  STL.64 [R1+0x130], R2 ;  /* 0x0001300201007387 */ /* 0x0001e80000100a00 */
[----:B------:R-:W3:Y:S04]  /*1b510*/  LDL R11, [R1+0x4d8] ;  /* 0x0004d800010b7983 */ /* 0x000ee80000100800 */
[----:B------:R1:W-:Y:S01]  /*1b520*/  STL.64 [R1+0x2ab8], R12 ;  /* 0x002ab80c01007387 */ /* 0x0003e20000100a00 */
[----:B0-----:R-:W-:-:S03]  /*1b530*/  IMAD.WIDE R2, R12, 0x2, R16 ;  /* 0x000000020c027825 */ /* 0x001fc600078e0210 */
[----:B-1----:R-:W3:Y:S04]  /*1b540*/  LDL R12, [R1+0x4c8] ;  /* 0x0004c800010c7983 */ /* 0x002ee80000100800 */
[----:B------:R0:W-:Y:S04]  /*1b550*/  STL.64 [R1+0x128], R2 ;  /* 0x0001280201007387 */ /* 0x0001e80000100a00 */
[----:B------:R-:W4:Y:S01]  /*1b560*/  LDL R13, [R1+0x4cc] ;  /* 0x0004cc00010d7983 */ /* 0x000f220000100800 */
[----:B------:R-:W-:-:S03]  /*1b570*/  IMAD.WIDE R28, R19, 0x2, R16 ;  /* 0x00000002131c7825 */ /* 0x000fc600078e0210 */
[----:B------:R1:W-:Y:S01]  /*1b580*/  STL.64 [R1+0x2ac0], R18 ;  /* 0x002ac01201007387 */ /* 0x0003e20000100a00 */
[----:B0-----:R-:W-:-:S03]  /*1b590*/  IMAD.WIDE R2, R18, 0x2, R16 ;  /* 0x0000000212027825 */ /* 0x001fc600078e0210 */
[----:B------:R-:W-:Y:S04]  /*1b5a0*/  STL.64 [R1+0x120], R28 ;  /* 0x0001201c01007387 */ /* 0x000fe80000100a00 */
[----:B------:R0:W-:Y:S01]  /*1b5b0*/  STL.64 [R1+0x118], R2 ;  /* 0x0001180201007387 */ /* 0x0001e20000100a00 */
[----:B-1----:R-:W-:-:S03]  /*1b5c0*/  IMAD.WIDE R18, R20, 0x2, R16 ;  /* 0x0000000214127825 */ /* 0x002fc600078e0210 */
[----:B------:R-:W-:Y:S04]  /*1b5d0*/  STL.64 [R1+0x2ac8], R20 ;  /* 0x002ac81401007387 */ /* 0x000fe80000100a00 */
[----:B------:R1:W-:Y:S01]  /*1b5e0*/  STL.64 [R1+0x110], R18 ;  /* 0x0001101201007387 */ /* 0x0003e20000100a00 */
[----:B0-----:R-:W-:-:S03]  /*1b5f0*/  IMAD.WIDE R2, R22, 0x2, R16 ;  /* 0x0000000216027825 */ /* 0x001fc600078e0210 */
[----:B------:R-:W-:Y:S04]  /*1b600*/  STL.64 [R1+0x2ad0], R22 ;  /* 0x002ad01601007387 */ /* 0x000fe80000100a00 */
[----:B------:R0:W-:Y:S01]  /*1b610*/  STL.64 [R1+0x108], R2 ;  /* 0x0001080201007387 */ /* 0x0001e20000100a00 */
[----:B-1----:R-:W-:-:S03]  /*1b620*/  IMAD.WIDE R18, R24, 0x2, R16 ;  /* 0x0000000218127825 */ /* 0x002fc600078e0210 */
[----:B0-----:R-:W4:Y:S04]  /*1b630*/  LDL R2, [R1+0x518] ;  /* 0x0005180001027983 */ /* 0x001f280000100800 */
[----:B------:R-:W4:Y:S04]  /*1b640*/  LDL R3, [R1+0x51c] ;  /* 0x00051c0001037983 */ /* 0x000f280000100800 */
[----:B------:R0:W-:Y:S04]  /*1b650*/  STL.64 [R1+0x100], R18 ;  /* 0x0001001201007387 */ /* 0x0001e80000100a00 */
[----:B------:R-:W-:Y:S04]  /*1b660*/  STL.64 [R1+0x2ad8], R24 ;  /* 0x002ad81801007387 */ /* 0x000fe80000100a00 */
[----:B------:R-:W4:Y:S01]  /*1b670*/  LDL R4, [R1+0x528] ;  /* 0x0005280001047983 */ /* 0x000f220000100800 */
[----:B0-----:R-:W-:-:S03]  /*1b680*/  IMAD.WIDE R18, R26, 0x2, R16 ;  /* 0x000000021a127825 */ /* 0x001fc600078e0210 */
[----:B------:R-:W4:Y:S04]  /*1b690*/  LDL R28, [R1+0x52c] ;  /* 0x00052c00011c7983 */ /* 0x000f280000100800 */
[----:B------:R3:W-:Y:S04]  /*1b6a0*/  STL.64 [R1+0xf8], R18 ;  /* 0x0000f81201007387 */ /* 0x0007e80000100a00 */
[----:B------:R-:W4:Y:S04]  /*1b6b0*/  LDL R29, [R1+0x538] ;  /* 0x00053800011d7983 */ /* 0x000f280000100800 */
[----:B------:R-:W-:Y:S01]  /*1b6c0*/  STL.64 [R1+0x2ae0], R26 ;  /* 0x002ae01a01007387 */ /* 0x000fe20000100a00 */
[----:B--2---:R-:W-:-:S04]  /*1b6d0*/  IMAD.WIDE R20, R10, 0x2, R16 ;  /* 0x000000020a147825 */ /* 0x004fc800078e0210 */
[----:B---3--:R-:W-:-:S04]  /*1b6e0*/  IMAD.WIDE R18, R12, 0x2, R16 ;  /* 0x000000020c127825 */ /* 0x008fc800078e0210 */
[--C-:B----4-:R-:W-:Y:S01]  /*1b6f0*/  IMAD.WIDE R12, R13, 0x2, R16.reuse ;  /* 0x000000020d0c7825 */ /* 0x110fe200078e0210 */
[----:B------:R0:W-:Y:S04]  /*1b700*/  STL.64 [R1+0x2f8], R18 ;  /* 0x0002f81201007387 */ /* 0x0001e80000100a00 */
[----:B------:R1:W-:Y:S04]  /*1b710*/  STL.64 [R1+0x308], R12 ;  /* 0x0003080c01007387 */ /* 0x0003e80000100a00 */
[----:B------:R-:W-:Y:S01]  /*1b720*/  STL.64 [R1+0x318], R20 ;  /* 0x0003181401007387 */ /* 0x000fe20000100a00 */
[----:B0-----:R-:W-:-:S04]  /*1b730*/  IMAD.WIDE R18, R11, 0x2, R16 ;  /* 0x000000020b127825 */ /* 0x001fc800078e0210 */
[--C-:B-1----:R-:W-:Y:S01]  /*1b740*/  IMAD.WIDE R12, R8, 0x2, R16.reuse ;  /* 0x00000002080c7825 */ /* 0x102fe200078e0210 */
[----:B------:R-:W-:Y:S03]  /*1b750*/  STL.64 [R1+0x330], R18 ;  /* 0x0003301201007387 */ /* 0x000fe60000100a00 */
[--C-:B------:R-:W-:Y:S01]  /*1b760*/  IMAD.WIDE R10, R9, 0x2, R16.reuse ;  /* 0x00000002090a7825 */ /* 0x100fe200078e0210 */
[----:B------:R-:W-:Y:S03]  /*1b770*/  STL.64 [R1+0x340], R12 ;  /* 0x0003400c01007387 */ /* 0x000fe60000100a00 */
[--C-:B------:R-:W-:Y:S01]  /*1b780*/  IMAD.WIDE R8, R6, 0x2, R16.reuse ;  /* 0x0000000206087825 */ /* 0x100fe200078e0210 */
[----:B------:R0:W-:Y:S03]  /*1b790*/  STL.64 [R1+0x358], R10 ;  /* 0x0003580a01007387 */ /* 0x0001e60000100a00 */
[--C-:B------:R-:W-:Y:S01]  /*1b7a0*/  IMAD.WIDE R6, R7, 0x2, R16.reuse ;  /* 0x0000000207067825 */ /* 0x100fe200078e0210 */
[----:B------:R1:W-:Y:S04]  /*1b7b0*/  STL.64 [R1+0x368], R8 ;  /* 0x0003680801007387 */ /* 0x0003e80000100a00 */
[----:B------:R2:W-:Y:S01]  /*1b7c0*/  STL.64 [R1+0x380], R6 ;  /* 0x0003800601007387 */ /* 0x0005e20000100a00 */
[----:B0-----:R-:W-:-:S04]  /*1b7d0*/  IMAD.WIDE R10, R5, 0x2, R16 ;  /* 0x00000002050a7825 */ /* 0x001fc800078e0210 */
[--C-:B-1----:R-:W-:Y:S01]  /*1b7e0*/  IMAD.WIDE R8, R15, 0x2, R16.reuse ;  /* 0x000000020f087825 */ /* 0x102fe200078e0210 */
[----:B------:R-:W-:Y:S04]  /*1b7f0*/  STL.64 [R1+0x390], R10 ;  /* 0x0003900a01007387 */ /* 0x000fe80000100a00 */
[----:B------:R-:W3:Y:S04]  /*1b800*/  LDL R26, [R1+0x53c] ;  /* 0x00053c00011a7983 */ /* 0x000ee80000100800 */
[----:B------:R0:W-:Y:S04]  /*1b810*/  STL.64 [R1+0x3a8], R8 ;  /* 0x0003a80801007387 */ /* 0x0001e80000100a00 */
[----:B------:R-:W4:Y:S01]  /*1b820*/  LDL R27, [R1+0x548] ;  /* 0x00054800011b7983 */ /* 0x000f220000100800 */
[----:B--2---:R-:W-:-:S05]  /*1b830*/  IMAD.WIDE R6, R14, 0x2, R16 ;  /* 0x000000020e067825 */ /* 0x004fca00078e0210 */
[----:B------:R1:W-:Y:S01]  /*1b840*/  STL.64 [R1+0x3b8], R6 ;  /* 0x0003b80601007387 */ /* 0x0003e20000100a00 */
[----:B0-----:R-:W-:-:S04]  /*1b850*/  IMAD.WIDE R8, R2, 0x2, R16 ;  /* 0x0000000202087825 */ /* 0x001fc800078e0210 */
[----:B------:R-:W-:-:S04]  /*1b860*/  IMAD.WIDE R10, R4, 0x2, R16 ;  /* 0x00000002040a7825 */ /* 0x000fc800078e0210 */
[--C-:B-1----:R-:W-:Y:S01]  /*1b870*/  IMAD.WIDE R6, R3, 0x2, R16.reuse ;  /* 0x0000000203067825 */ /* 0x102fe200078e0210 */
[----:B----4-:R3:W-:Y:S04]  /*1b880*/  STL [R1+0x2b1c], R27 ;  /* 0x002b1c1b01007387 */ /* 0x0107e80000100800 */
[----:B------:R-:W2:Y:S04]  /*1b890*/  LDL R24, [R1+0x54c] ;  /* 0x00054c0001187983 */ /* 0x000ea80000100800 */
[----:B------:R-:W4:Y:S04]  /*1b8a0*/  LDL R25, [R1+0x558] ;  /* 0x0005580001197983 */ /* 0x000f280000100800 */
[----:B------:R-:W2:Y:S04]  /*1b8b0*/  LDL R22, [R1+0x55c] ;  /* 0x00055c0001167983 */ /* 0x000ea80000100800 */
        /* <DEDUP_REMOVED lines=8> */
[----:B------:R0:W-:Y:S04]  /*1b940*/  STL.64 [R1+0x3d0], R8 ;  /* 0x0003d00801007387 */ /* 0x0001e80000100a00 */
[----:B------:R-:W2:Y:S01]  /*1b950*/  LDL R3, [R1+0x5a8] ;  /* 0x0005a80001037983 */ /* 0x000ea20000100800 */
[----:B---3--:R-:W-:-:S03]  /*1b960*/  IMAD.WIDE R26, R26, 0x2, R16 ;  /* 0x000000021a1a7825 */ /* 0x008fc600078e0210 */
[----:B------:R1:W-:Y:S01]  /*1b970*/  STL.64 [R1+0x3e0], R6 ;  /* 0x0003e00601007387 */ /* 0x0003e20000100a00 */
[----:B0-----:R-:W-:-:S03]  /*1b980*/  IMAD.WIDE R8, R28, 0x2, R16 ;  /* 0x000000021c087825 */ /* 0x001fc600078e0210 */
[----:B------:R0:W-:Y:S04]  /*1b990*/  STL.64 [R1+0x3f8], R10 ;  /* 0x0003f80a01007387 */ /* 0x0001e80000100a00 */
[----:B------:R-:W3:Y:S01]  /*1b9a0*/  LDL R19, [R1+0x5ac] ;  /* 0x0005ac0001137983 */ /* 0x000ee20000100800 */
[----:B-1----:R-:W-:-:S03]  /*1b9b0*/  IMAD.WIDE R6, R29, 0x2, R16 ;  /* 0x000000021d067825 */ /* 0x002fc600078e0210 */
[----:B------:R1:W-:Y:S04]  /*1b9c0*/  STL.64 [R1+0x408], R8 ;  /* 0x0004080801007387 */ /* 0x0003e80000100a00 */
[----:B------:R-:W2:Y:S04]  /*1b9d0*/  LDL R12, [R1+0x5b8] ;  /* 0x0005b800010c7983 */ /* 0x000ea80000100800 */
[----:B------:R1:W-:Y:S04]  /*1b9e0*/  STL.64 [R1+0x420], R6 ;  /* 0x0004200601007387 */ /* 0x0003e80000100a00 */
[----:B------:R-:W2:Y:S04]  /*1b9f0*/  LDL R13, [R1+0x5bc] ;  /* 0x0005bc00010d7983 */ /* 0x000ea80000100800 */
[----:B0-----:R-:W2:Y:S04]  /*1ba00*/  LDL R10, [R1+0x5c8] ;  /* 0x0005c800010a7983 */ /* 0x001ea80000100800 */
[----:B------:R-:W2:Y:S04]  /*1ba10*/  LDL R11, [R1+0x5cc] ;  /* 0x0005cc00010b7983 */ /* 0x000ea80000100800 */
[----:B-1----:R-:W2:Y:S04]  /*1ba20*/  LDL R8, [R1+0x5d8] ;  /* 0x0005d80001087983 */ /* 0x002ea80000100800 */
[----:B------:R-:W2:Y:S04]  /*1ba30*/  LDL R9, [R1+0x5dc] ;  /* 0x0005dc0001097983 */ /* 0x000ea80000100800 */
[----:B------:R-:W2:Y:S04]  /*1ba40*/  LDL R6, [R1+0x5e8] ;  /* 0x0005e80001067983 */ /* 0x000ea80000100800 */
[----:B------:R-:W2:Y:S04]  /*1ba50*/  LDL R7, [R1+0x5ec] ;  /* 0x0005ec0001077983 */ /* 0x000ea80000100800 */
[----:B------:R-:W2:Y:S04]  /*1ba60*/  LDL R4, [R1+0x5f0] ;  /* 0x0005f00001047983 */ /* 0x000ea80000100800 */
[----:B------:R-:W2:Y:S04]  /*1ba70*/  LDL R28, [R1+0x5f4] ;  /* 0x0005f400011c7983 */ /* 0x000ea80000100800 */
[----:B------:R-:W2:Y:S04]  /*1ba80*/  LDL R29, [R1+0x600] ;  /* 0x00060000011d7983 */ /* 0x000ea80000100800 */
[----:B------:R0:W-:Y:S04]  /*1ba90*/  STL.64 [R1+0x430], R26 ;  /* 0x0004301a01007387 */ /* 0x0001e80000100a00 */
[----:B0-----:R-:W2:Y:S02]  /*1baa0*/  LDL.LU R27, [R1+0x2b1c] ;  /* 0x002b1c00011b7983 */ /* 0x001ea40000300800 */
[----:B--2---:R-:W-:-:S05]  /*1bab0*/  IMAD.WIDE R26, R27, 0x2, R16 ;  /* 0x000000021b1a7825 */ /* 0x004fca00078e0210 */
[----:B------:R0:W-:Y:S02]  /*1bac0*/  STL.64 [R1+0x448], R26 ;  /* 0x0004481a01007387 */ /* 0x0001e40000100a00 */
[----:B0-----:R-:W-:-:S05]  /*1bad0*/  IMAD.WIDE R26, R24, 0x2, R16 ;  /* 0x00000002181a7825 */ /* 0x001fca00078e0210 */
[----:B------:R4:W-:Y:S02]  /*1bae0*/  STL.64 [R1+0x458], R26 ;  /* 0x0004581a01007387 */ /* 0x0009e40000100a00 */
[----:B----4-:R-:W-:-:S04]  /*1baf0*/  IMAD.WIDE R26, R25, 0x2, R16 ;  /* 0x00000002191a7825 */ /* 0x010fc800078e0210 */
[--C-:B------:R-:W-:Y:S01]  /*1bb00*/  IMAD.WIDE R24, R22, 0x2, R16.reuse ;  /* 0x0000000216187825 */ /* 0x100fe200078e0210 */
[----:B------:R0:W-:Y:S04]  /*1bb10*/  STL.64 [R1+0x470], R26 ;  /* 0x0004701a01007387 */ /* 0x0001e80000100a00 */
[----:B------:R1:W-:Y:S01]  /*1bb20*/  STL.64 [R1+0x480], R24 ;  /* 0x0004801801007387 */ /* 0x0003e20000100a00 */
[----:B0-----:R-:W-:-:S04]  /*1bb30*/  IMAD.WIDE R26, R23, 0x2, R16 ;  /* 0x00000002171a7825 */ /* 0x001fc800078e0210 */
[--C-:B-1----:R-:W-:Y:S01]  /*1bb40*/  IMAD.WIDE R24, R20, 0x2, R16.reuse ;  /* 0x0000000214187825 */ /* 0x102fe200078e0210 */
        /* <DEDUP_REMOVED lines=8> */
[----:B------:R-:W-:Y:S03]  /*1bbd0*/  STL.64 [R1+0x4e0], R24 ;  /* 0x0004e01801007387 */ /* 0x000fe60000100a00 */
[--C-:B--2---:R-:W-:Y:S01]  /*1bbe0*/  IMAD.WIDE R20, R14, 0x2, R16.reuse ;  /* 0x000000020e147825 */ /* 0x104fe200078e0210 */
[----:B------:R-:W2:Y:S04]  /*1bbf0*/  LDL R15, [R1+0x604] ;  /* 0x00060400010f7983 */ /* 0x000ea80000100800 */
[----:B------:R0:W-:Y:S04]  /*1bc00*/  STL.64 [R1+0x4f0], R22 ;  /* 0x0004f01601007387 */ /* 0x0001e80000100a00 */
[----:B------:R-:W4:Y:S04]  /*1bc10*/  LDL R14, [R1+0x610] ;  /* 0x00061000010e7983 */ /* 0x000f280000100800 */
[----:B------:R1:W-:Y:S01]  /*1bc20*/  STL.64 [R1+0x500], R20 ;  /* 0x0005001401007387 */ /* 0x0003e20000100a00 */
[----:B0-----:R-:W-:-:S03]  /*1bc30*/  IMAD.WIDE R22, R2, 0x2, R16 ;  /* 0x0000000202167825 */ /* 0x001fc600078e0210 */
[----:B------:R-:W4:Y:S04]  /*1bc40*/  LDL R5, [R1+0x614] ;  /* 0x0006140001057983 */ /* 0x000f280000100800 */
[----:B------:R-:W-:Y:S01]  /*1bc50*/  STL.64 [R1+0x510], R22 ;  /* 0x0005101601007387 */ /* 0x000fe20000100a00 */
[----:B-1----:R-:W-:-:S03]  /*1bc60*/  IMAD.WIDE R20, R3, 0x2, R16 ;  /* 0x0000000203147825 */ /* 0x002fc600078e0210 */
[----:B------:R-:W4:Y:S04]  /*1bc70*/  LDL R2, [R1+0x618] ;  /* 0x0006180001027983 */ /* 0x000f280000100800 */
[----:B------:R3:W-:Y:S04]  /*1bc80*/  STL.64 [R1+0x520], R20 ;  /* 0x0005201401007387 */ /* 0x0007e80000100a00 */
[----:B------:R-:W4:Y:S01]  /*1bc90*/  LDL R3, [R1+0x628] ;  /* 0x0006280001037983 */ /* 0x000f220000100800 */
[----:B---3--:R-:W-:-:S04]  /*1bca0*/  IMAD.WIDE R20, R19, 0x2, R16 ;  /* 0x0000000213147825 */ /* 0x008fc800078e0210 */
        /* <DEDUP_REMOVED lines=8> */
[--C-:B---3--:R-:W-:Y:S01]  /*1bd30*/  IMAD.WIDE R12, R8, 0x2, R16.reuse ;  /* 0x00000002080c7825 */ /* 0x108fe200078e0210 */
        /* <DEDUP_REMOVED lines=11> */
[----:B------:R-:W4:Y:S04]  /*1bdf0*/  LDL R26, [R1+0x630] ;  /* 0x00063000011a7983 */ /* 0x000f280000100800 */
[----:B------:R2:W-:Y:S04]  /*1be00*/  STL.64 [R1+0x5d0], R8 ;  /* 0x0005d00801007387 */ /* 0x0005e80000100a00 */
[----:B------:R-:W4:Y:S01]  /*1be10*/  LDL R27, [R1+0x640] ;  /* 0x00064000011b7983 */ /* 0x000f220000100800 */
[----:B---3--:R-:W-:-:S05]  /*1be20*/  IMAD.WIDE R6, R29, 0x2, R16 ;  /* 0x000000021d067825 */ /* 0x008fca00078e0210 */
[----:B------:R4:W-:Y:S01]  /*1be30*/  STL.64 [R1+0x5e0], R6 ;  /* 0x0005e00601007387 */ /* 0x0009e20000100a00 */
[----:B--2---:R-:W-:-:S04]  /*1be40*/  IMAD.WIDE R8, R15, 0x2, R16 ;  /* 0x000000020f087825 */ /* 0x004fc800078e0210 */
[--C-:B----4-:R-:W-:Y:S01]  /*1be50*/  IMAD.WIDE R6, R14, 0x2, R16.reuse ;  /* 0x000000020e067825 */ /* 0x110fe200078e0210 */
[----:B------:R-:W-:Y:S04]  /*1be60*/  STL [R1+0x2b18], R27 ;  /* 0x002b181b01007387 */ /* 0x000fe80000100800 */
[----:B------:R-:W2:Y:S04]  /*1be70*/  LDL R24, [R1+0x648] ;  /* 0x0006480001187983 */ /* 0x000ea80000100800 */
[----:B------:R-:W3:Y:S04]  /*1be80*/  LDL R25, [R1+0x658] ;  /* 0x0006580001197983 */ /* 0x000ee80000100800 */
        /* <DEDUP_REMOVED lines=9> */
[----:B------:R-:W2:Y:S04]  /*1bf20*/  LDL R14, [R1+0x6c8] ;  /* 0x0006c800010e7983 */ /* 0x000ea80000100800 */
[----:B------:R1:W-:Y:S01]  /*1bf30*/  STL.64 [R1+0x608], R6 ;  /* 0x0006080601007387 */ /* 0x0003e20000100a00 */
[----:B0-----:R-:W-:-:S04]  /*1bf40*/  IMAD.WIDE R8, R5, 0x2, R16 ;  /* 0x0000000205087825 */ /* 0x001fc800078e0210 */
[--C-:B------:R-:W-:Y:S01]  /*1bf50*/  IMAD.WIDE R26, R26, 0x2, R16.reuse ;  /* 0x000000021a1a7825 */ /* 0x100fe200078e0210 */
[----:B------:R0:W-:Y:S03]  /*1bf60*/  STL.64 [R1+0x620], R8 ;  /* 0x0006200801007387 */ /* 0x0001e60000100a00 */
[--C-:B-1----:R-:W-:Y:S01]  /*1bf70*/  IMAD.WIDE R6, R2, 0x2, R16.reuse ;  /* 0x0000000202067825 */ /* 0x102fe200078e0210 */
[----:B------:R-:W2:Y:S03]  /*1bf80*/  LDL R18, [R1+0x6d0] ;  /* 0x0006d00001127983 */ /* 0x000ea60000100800 */
[--C-:B------:R-:W-:Y:S01]  /*1bf90*/  IMAD.WIDE R2, R3, 0x2, R16.reuse ;  /* 0x0000000203027825 */ /* 0x100fe200078e0210 */
[----:B------:R1:W-:Y:S04]  /*1bfa0*/  STL.64 [R1+0x638], R6 ;  /* 0x0006380601007387 */ /* 0x0003e80000100a00 */
[----:B------:R-:W2:Y:S04]  /*1bfb0*/  LDL R19, [R1+0x6e0] ;  /* 0x0006e00001137983 */ /* 0x000ea80000100800 */
[----:B------:R0:W-:Y:S04]  /*1bfc0*/  STL.64 [R1+0x650], R2 ;  /* 0x0006500201007387 */ /* 0x0001e80000100a00 */
[----:B------:R-:W2:Y:S04]  /*1bfd0*/  LDL R12, [R1+0x6e8] ;  /* 0x0006e800010c7983 */ /* 0x000ea80000100800 */
[----:B------:R-:W2:Y:S04]  /*1bfe0*/  LDL R13, [R1+0x6f8] ;  /* 0x0006f800010d7983 */ /* 0x000ea80000100800 */
[----:B------:R-:W2:Y:S04]  /*1bff0*/  LDL R10, [R1+0x700] ;  /* 0x00070000010a7983 */ /* 0x000ea80000100800 */
        /* <DEDUP_REMOVED lines=12> */
[----:B0-----:R-:W-:-:S04]  /*1c0c0*/  IMAD.WIDE R26, R24, 0x2, R16 ;  /* 0x00000002181a7825 */ /* 0x001fc800078e0210 */
[--C-:B---3--:R-:W-:Y:S01]  /*1c0d0*/  IMAD.WIDE R24, R25, 0x2, R16.reuse ;  /* 0x0000000219187825 */ /* 0x108fe200078e0210 */
[----:B------:R4:W-:Y:S04]  /*1c0e0*/  STL.64 [R1+0x690], R26 ;  /* 0x0006901a01007387 */ /* 0x0009e80000100a00 */
[----:B------:R0:W-:Y:S01]  /*1c0f0*/  STL.64 [R1+0x6a8], R24 ;  /* 0x0006a81801007387 */ /* 0x0001e20000100a00 */
[----:B----4-:R-:W-:-:S04]  /*1c100*/  IMAD.WIDE R26, R22, 0x2, R16 ;  /* 0x00000002161a7825 */ /* 0x010fc800078e0210 */
[--C-:B0-----:R-:W-:Y:S01]  /*1c110*/  IMAD.WIDE R24, R23, 0x2, R16.reuse ;  /* 0x0000000217187825 */ /* 0x101fe200078e0210 */
        /* <DEDUP_REMOVED lines=12> */
[----:B------:R-:W3:Y:S04]  /*1c1e0*/  LDL R29, [R1+0x780] ;  /* 0x00078000011d7983 */ /* 0x000ee80000100800 */
[----:B------:R1:W-:Y:S01]  /*1c1f0*/  STL.64 [R1+0x748], R20 ;  /* 0x0007481401007387 */ /* 0x0003e20000100a00 */
[----:B0-----:R-:W-:-:S03]  /*1c200*/  IMAD.WIDE R22, R15, 0x2, R16 ;  /* 0x000000020f167825 */ /* 0x001fc600078e0210 */
[----:B------:R-:W4:Y:S04]  /*1c210*/  LDL R4, [R1+0x788] ;  /* 0x0007880001047983 */ /* 0x000f280000100800 */
[----:B------:R0:W-:Y:S01]  /*1c220*/  STL.64 [R1+0x760], R22 ;  /* 0x0007601601007387 */ /* 0x0001e20000100a00 */
[----:B-1----:R-:W-:-:S03]  /*1c230*/  IMAD.WIDE R20, R14, 0x2, R16 ;  /* 0x000000020e147825 */ /* 0x002fc600078e0210 */
[----:B------:R-:W4:Y:S04]  /*1c240*/  LDL R15, [R1+0x798] ;  /* 0x00079800010f7983 */ /* 0x000f280000100800 */
[----:B------:R1:W-:Y:S04]  /*1c250*/  STL.64 [R1+0x778], R20 ;  /* 0x0007781401007387 */ /* 0x0003e80000100a00 */
[----:B------:R-:W4:Y:S01]  /*1c260*/  LDL R14, [R1+0x7a8] ;  /* 0x0007a800010e7983 */ /* 0x000f220000100800 */
[----:B0-----:R-:W-:-:S04]  /*1c270*/  IMAD.WIDE R22, R12, 0x2, R16 ;  /* 0x000000020c167825 */ /* 0x001fc800078e0210 */
[----:B-1----:R-:W-:-:S04]  /*1c280*/  IMAD.WIDE R20, R18, 0x2, R16 ;  /* 0x0000000212147825 */ /* 0x002fc800078e0210 */
[--C-:B------:R-:W-:Y:S01]  /*1c290*/  IMAD.WIDE R18, R19, 0x2, R16.reuse ;  /* 0x0000000213127825 */ /* 0x100fe200078e0210 */
        /* <DEDUP_REMOVED lines=16> */
[--C-:B------:R-:W-:Y:S01]  /*1c3a0*/  IMAD.WIDE R8, R5, 0x2, R16.reuse ;  /* 0x0000000205087825 */ /* 0x100fe200078e0210 */
[----:B------:R-:W-:Y:S03]  /*1c3b0*/  STL.64 [R1+0x858], R10 ;  /* 0x0008580a01007387 */ /* 0x000fe60000100a00 */
[--C-:B------:R-:W-:Y:S01]  /*1c3c0*/  IMAD.WIDE R6, R2, 0x2, R16.reuse ;  /* 0x0000000202067825 */ /* 0x100fe200078e0210 */
[----:B------:R2:W-:Y:S04]  /*1c3d0*/  STL.64 [R1+0x870], R8 ;  /* 0x0008700801007387 */ /* 0x0005e80000100a00 */
[----:B------:R-:W4:Y:S04]  /*1c3e0*/  LDL R26, [R1+0x7b0] ;  /* 0x0007b000011a7983 */ /* 0x000f280000100800 */
[----:B------:R3:W-:Y:S04]  /*1c3f0*/  STL.64 [R1+0x888], R6 ;  /* 0x0008880601007387 */ /* 0x0007e80000100a00 */
[----:B------:R-:W4:Y:S01]  /*1c400*/  LDL R27, [R1+0x7c0] ;  /* 0x0007c000011b7983 */ /* 0x000f220000100800 */
[----:B------:R-:W-:-:S05]  /*1c410*/  IMAD.WIDE R2, R3, 0x2, R16 ;  /* 0x0000000203027825 */ /* 0x000fca00078e0210 */
[----:B------:R0:W-:Y:S01]  /*1c420*/  STL.64 [R1+0x8a0], R2 ;  /* 0x0008a00201007387 */ /* 0x0001e20000100a00 */
[----:B--2---:R-:W-:-:S04]  /*1c430*/  IMAD.WIDE R8, R28, 0x2, R16 ;  /* 0x000000021c087825 */ /* 0x004fc800078e0210 */
[----:B---3--:R-:W-:-:S04]  /*1c440*/  IMAD.WIDE R6, R29, 0x2, R16 ;  /* 0x000000021d067825 */ /* 0x008fc800078e0210 */
[--C-:B----4-:R-:W-:Y:S01]  /*1c450*/  IMAD.WIDE R10, R4, 0x2, R16.reuse ;  /* 0x00000002040a7825 */ /* 0x110fe200078e0210 */
[----:B------:R1:W-:Y:S04]  /*1c460*/  STL [R1+0x2b14], R27 ;  /* 0x002b141b01007387 */ /* 0x0003e80000100800 */
[----:B------:R-:W2:Y:S04]  /*1c470*/  LDL R24, [R1+0x7c8] ;  /* 0x0007c80001187983 */ /* 0x000ea80000100800 */
[----:B------:R-:W3:Y:S04]  /*1c480*/  LDL R25, [R1+0x7d8] ;  /* 0x0007d80001197983 */ /* 0x000ee80000100800 */
[----:B------:R-:W4:Y:S04]  /*1c490*/  LDL R22, [R1+0x7e0] ;  /* 0x0007e00001167983 */ /* 0x000f280000100800 */
[----:B------:R-:W2:Y:S04]  /*1c4a0*/  LDL R23, [R1+0x7f0] ;  /* 0x0007f00001177983 */ /* 0x000ea80000100800 */
[----:B------:R-:W2:Y:S04]  /*1c4b0*/  LDL R20, [R1+0x7f8] ;  /* 0x0007f80001147983 */ /* 0x000ea80000100800 */
[----:B------:R-:W2:Y:S04]  /*1c4c0*/  LDL R5, [R1+0x808] ;  /* 0x0008080001057983 */ /* 0x000ea80000100800 */
[----:B0-----:R-:W2:Y:S04]  /*1c4d0*/  LDL R2, [R1+0x810] ;  /* 0x0008100001027983 */ /* 0x001ea80000100800 */
[----:B------:R-:W2:Y:S04]  /*1c4e0*/  LDL R3, [R1+0x820] ;  /* 0x0008200001037983 */ /* 0x000ea80000100800 */
[----:B------:R-:W2:Y:S04]  /*1c4f0*/  LDL R28, [R1+0x830] ;  /* 0x00083000011c7983 */ /* 0x000ea80000100800 */
[----:B------:R0:W-:Y:S04]  /*1c500*/  STL.64 [R1+0x8b0], R8 ;  /* 0x0008b00801007387 */ /* 0x0001e80000100a00 */
[----:B------:R-:W2:Y:S01]  /*1c510*/  LDL R29, [R1+0x838] ;  /* 0x00083800011d7983 */ /* 0x000ea20000100800 */
[----:B-1----:R-:W-:-:S03]  /*1c520*/  IMAD.WIDE R26, R26, 0x2, R16 ;  /* 0x000000021a1a7825 */ /* 0x002fc600078e0210 */
[----:B------:R1:W-:Y:S01]  /*1c530*/  STL.64 [R1+0x8c8], R6 ;  /* 0x0008c80601007387 */ /* 0x0003e20000100a00 */
[----:B0-----:R-:W-:-:S03]  /*1c540*/  IMAD.WIDE R8, R15, 0x2, R16 ;  /* 0x000000020f087825 */ /* 0x001fc600078e0210 */
[----:B------:R0:W-:Y:S04]  /*1c550*/  STL.64 [R1+0x8e0], R10 ;  /* 0x0008e00a01007387 */ /* 0x0001e80000100a00 */
[----:B------:R-:W2:Y:S01]  /*1c560*/  LDL R21, [R1+0x848] ;  /* 0x0008480001157983 */ /* 0x000ea20000100800 */
[----:B-1----:R-:W-:-:S03]  /*1c570*/  IMAD.WIDE R6, R14, 0x2, R16 ;  /* 0x000000020e067825 */ /* 0x002fc600078e0210 */
[----:B------:R1:W-:Y:S04]  /*1c580*/  STL.64 [R1+0x8f8], R8 ;  /* 0x0008f80801007387 */ /* 0x0003e80000100a00 */
[----:B------:R-:W2:Y:S04]  /*1c590*/  LDL R18, [R1+0x850] ;  /* 0x0008500001127983 */ /* 0x000ea80000100800 */
[----:B------:R0:W-:Y:S04]  /*1c5a0*/  STL.64 [R1+0x910], R6 ;  /* 0x0009100601007387 */ /* 0x0001e80000100a00 */
        /* <DEDUP_REMOVED lines=39> */
[----:B------:R1:W-:Y:S01]  /*1c820*/  STL.64 [R1+0xa20], R22 ;  /* 0x000a201601007387 */ /* 0x0003e20000100a00 */
[----:B0-----:R-:W-:-:S03]  /*1c830*/  IMAD.WIDE R24, R21, 0x2, R16 ;  /* 0x0000000215187825 */ /* 0x001fc600078e0210 */
[----:B------:R-:W4:Y:S01]  /*1c840*/  LDL R29, [R1+0x920] ;  /* 0x00092000011d7983 */ /* 0x000f220000100800 */
[----:B------:R-:W-:-:S04]  /*1c850*/  IMAD.WIDE R20, R19, 0x2, R16 ;  /* 0x0000000213147825 */ /* 0x000fc800078e0210 */
[--C-:B-1----:R-:W-:Y:S01]  /*1c860*/  IMAD.WIDE R22, R18, 0x2, R16.reuse ;  /* 0x0000000212167825 */ /* 0x102fe200078e0210 */
[----:B------:R-:W-:Y:S03]  /*1c870*/  STL.64 [R1+0xa38], R24 ;  /* 0x000a381801007387 */ /* 0x000fe60000100a00 */
[--C-:B------:R-:W-:Y:S01]  /*1c880*/  IMAD.WIDE R18, R12, 0x2, R16.reuse ;  /* 0x000000020c127825 */ /* 0x100fe200078e0210 */
[----:B------:R-:W-:Y:S03]  /*1c890*/  STL.64 [R1+0xa48], R22 ;  /* 0x000a481601007387 */ /* 0x000fe60000100a00 */
[--C-:B------:R-:W-:Y:S01]  /*1c8a0*/  IMAD.WIDE R12, R13, 0x2, R16.reuse ;  /* 0x000000020d0c7825 */ /* 0x100fe200078e0210 */
[----:B------:R0:W-:Y:S04]  /*1c8b0*/  STL.64 [R1+0xa60], R20 ;  /* 0x000a601401007387 */ /* 0x0001e80000100a00 */
        /* <DEDUP_REMOVED lines=34> */
[----:B------:R1:W-:Y:S04]  /*1cae0*/  STL.64 [R1+0xb50], R8 ;  /* 0x000b500801007387 */ /* 0x0003e80000100a00 */
[----:B------:R-:W2:Y:S01]  /*1caf0*/  LDL R2, [R1+0x9a8] ;  /* 0x0009a80001027983 */ /* 0x000ea20000100800 */
[----:B0-----:R-:W-:-:S03]  /*1cb00*/  IMAD.WIDE R26, R26, 0x2, R16 ;  /* 0x000000021a1a7825 */ /* 0x001fc600078e0210 */
[----:B------:R0:W-:Y:S01]  /*1cb10*/  STL.64 [R1+0xb58], R6 ;  /* 0x000b580601007387 */ /* 0x0001e20000100a00 */
[----:B-1----:R-:W-:-:S03]  /*1cb20*/  IMAD.WIDE R8, R28, 0x2, R16 ;  /* 0x000000021c087825 */ /* 0x002fc600078e0210 */
[----:B------:R1:W-:Y:S04]  /*1cb30*/  STL.64 [R1+0xb68], R10 ;  /* 0x000b680a01007387 */ /* 0x0003e80000100a00 */
[----:B------:R-:W2:Y:S01]  /*1cb40*/  LDL R20, [R1+0x9b8] ;  /* 0x0009b80001147983 */ /* 0x000ea20000100800 */
[----:B0-----:R-:W-:-:S03]  /*1cb50*/  IMAD.WIDE R6, R29, 0x2, R16 ;  /* 0x000000021d067825 */ /* 0x001fc600078e0210 */
[----:B------:R0:W-:Y:S04]  /*1cb60*/  STL.64 [R1+0xb78], R8 ;  /* 0x000b780801007387 */ /* 0x0001e80000100a00 */
[----:B------:R-:W2:Y:S04]  /*1cb70*/  LDL R21, [R1+0x9c8] ;  /* 0x0009c80001157983 */ /* 0x000ea80000100800 */
[----:B------:R0:W-:Y:S04]  /*1cb80*/  STL.64 [R1+0xb88], R6 ;  /* 0x000b880601007387 */ /* 0x0001e80000100a00 */
[----:B------:R-:W2:Y:S04]  /*1cb90*/  LDL R18, [R1+0x9d0] ;  /* 0x0009d00001127983 */ /* 0x000ea80000100800 */
[----:B------:R-:W2:Y:S04]  /*1cba0*/  LDL R19, [R1+0x9e0] ;  /* 0x0009e00001137983 */ /* 0x000ea80000100800 */
[----:B------:R-:W2:Y:S04]  /*1cbb0*/  LDL R12, [R1+0x9e8] ;  /* 0x0009e800010c7983 */ /* 0x000ea80000100800 */
[----:B------:R-:W2:Y:S04]  /*1cbc0*/  LDL R13, [R1+0x9f8] ;  /* 0x0009f800010d7983 */ /* 0x000ea80000100800 */
[----:B-1----:R-:W2:Y:S04]  /*1cbd0*/  LDL R10, [R1+0xa00] ;  /* 0x000a0000010a7983 */ /* 0x002ea80000100800 */
[----:B------:R-:W2:Y:S04]  /*1cbe0*/  LDL R11, [R1+0xa10] ;  /* 0x000a1000010b7983 */ /* 0x000ea80000100800 */
[----:B0-----:R-:W2:Y:S04]  /*1cbf0*/  LDL R8, [R1+0xa18] ;  /* 0x000a180001087983 */ /* 0x001ea80000100800 */
        /* <DEDUP_REMOVED lines=12> */
[----:B---3--:R-:W-:-:S04]  /*1ccc0*/  IMAD.WIDE R26, R25, 0x2, R16 ;  /* 0x00000002191a7825 */ /* 0x008fc800078e0210 */
[--C-:B----4-:R-:W-:Y:S01]  /*1ccd0*/  IMAD.WIDE R24, R22, 0x2, R16.reuse ;  /* 0x0000000216187825 */ /* 0x110fe200078e0210 */
        /* <DEDUP_REMOVED lines=13> */
[----:B------:R-:W4:Y:S01]  /*1cdb0*/  LDL R4, [R1+0xa88] ;  /* 0x000a880001047983 */ /* 0x000f220000100800 */
[----:B------:R-:W-:-:S03]  /*1cdc0*/  IMAD.WIDE R26, R20, 0x2, R16 ;  /* 0x00000002141a7825 */ /* 0x000fc600078e0210 */
[----:B------:R0:W-:Y:S01]  /*1cdd0*/  STL.64 [R1+0xc10], R24 ;  /* 0x000c101801007387 */ /* 0x0001e20000100a00 */
[----:B-1----:R-:W-:-:S03]  /*1cde0*/  IMAD.WIDE R22, R2, 0x2, R16 ;  /* 0x0000000202167825 */ /* 0x002fc600078e0210 */
[----:B------:R-:W4:Y:S04]  /*1cdf0*/  LDL R5, [R1+0xa98] ;  /* 0x000a980001057983 */ /* 0x000f280000100800 */
[----:B------:R1:W-:Y:S01]  /*1ce00*/  STL.64 [R1+0xc18], R22 ;  /* 0x000c181601007387 */ /* 0x0003e20000100a00 */
[----:B0-----:R-:W-:-:S03]  /*1ce10*/  IMAD.WIDE R24, R21, 0x2, R16 ;  /* 0x0000000215187825 */ /* 0x001fc600078e0210 */
[----:B------:R-:W4:Y:S01]  /*1ce20*/  LDL R2, [R1+0xaa0] ;  /* 0x000aa00001027983 */ /* 0x000f220000100800 */
[----:B------:R-:W-:-:S03]  /*1ce30*/  IMAD.WIDE R20, R19, 0x2, R16 ;  /* 0x0000000213147825 */ /* 0x000fc600078e0210 */
[----:B------:R-:W-:Y:S01]  /*1ce40*/  STL.64 [R1+0xc28], R26 ;  /* 0x000c281a01007387 */ /* 0x000fe20000100a00 */
[----:B-1----:R-:W-:-:S03]  /*1ce50*/  IMAD.WIDE R22, R18, 0x2, R16 ;  /* 0x0000000212167825 */ /* 0x002fc600078e0210 */
[----:B------:R-:W-:Y:S01]  /*1ce60*/  STL.64 [R1+0xc38], R24 ;  /* 0x000c381801007387 */ /* 0x000fe20000100a00 */
[----:B------:R-:W-:-:S03]  /*1ce70*/  IMAD.WIDE R18, R12, 0x2, R16 ;  /* 0x000000020c127825 */ /* 0x000fc600078e0210 */
[----:B------:R-:W-:Y:S01]  /*1ce80*/  STL.64 [R1+0xc40], R22 ;  /* 0x000c401601007387 */ /* 0x000fe20000100a00 */
[----:B------:R-:W-:-:S03]  /*1ce90*/  IMAD.WIDE R12, R13, 0x2, R16 ;  /* 0x000000020d0c7825 */ /* 0x000fc600078e0210 */
        /* <DEDUP_REMOVED lines=24> */
[--C-:B---3--:R-:W-:Y:S01]  /*1d020*/  IMAD.WIDE R6, R14, 0x2, R16.reuse ;  /* 0x000000020e067825 */ /* 0x108fe200078e0210 */
[----:B----4-:R-:W-:Y:S04]  /*1d030*/  STL [R1+0x2b0c], R27 ;  /* 0x002b0c1b01007387 */ /* 0x010fe80000100800 */
[----:B------:R-:W2:Y:S04]  /*1d040*/  LDL R24, [R1+0xac8] ;  /* 0x000ac80001187983 */ /* 0x000ea80000100800 */
[----:B------:R-:W3:Y:S04]  /*1d050*/  LDL R25, [R1+0xad8] ;  /* 0x000ad80001197983 */ /* 0x000ee80000100800 */
[----:B------:R-:W4:Y:S04]  /*1d060*/  LDL R22, [R1+0xae0] ;  /* 0x000ae00001167983 */ /* 0x000f280000100800 */
        /* <DEDUP_REMOVED lines=40> */
[----:B------:R0:W-:Y:S04]  /*1d2f0*/  STL.64 [R1+0xd68], R26 ;  /* 0x000d681a01007387 */ /* 0x0001e80000100a00 */
[----:B------:R1:W-:Y:S04]  /*1d300*/  STL.64 [R1+0xd78], R24 ;  /* 0x000d781801007387 */ /* 0x0003e80000100a00 */
[----:B------:R-:W2:Y:S01]  /*1d310*/  LDL R3, [R1+0x354] ;  /* 0x0003540001037983 */ /* 0x000ea20000100800 */
[----:B0-----:R-:W-:-:S04]  /*1d320*/  IMAD.WIDE R26, R28, 0x2, R16 ;  /* 0x000000021c1a7825 */ /* 0x001fc800078e0210 */
[--C-:B-1----:R-:W-:Y:S01]  /*1d330*/  IMAD.WIDE R24, R29, 0x2, R16.reuse ;  /* 0x000000021d187825 */ /* 0x102fe200078e0210 */
        /* <DEDUP_REMOVED lines=48> */
[----:B------:R-:W3:Y:S04]  /*1d640*/  LDL R24, [R1+0x2e8] ;  /* 0x0002e80001187983 */ /* 0x000ee80000100800 */
[----:B------:R-:W4:Y:S04]  /*1d650*/  LDL R25, [R1+0x2e4] ;  /* 0x0002e40001197983 */ /* 0x000f280000100800 */
[----:B0-----:R-:W3:Y:S04]  /*1d660*/  LDL R7, [R1+0x2e0] ;  /* 0x0002e00001077983 */ /* 0x001ee80000100800 */
[----:B-1----:R-:W3:Y:S04]  /*1d670*/  LDL R4, [R1+0x2dc] ;  /* 0x0002dc0001047983 */ /* 0x002ee80000100800 */
[----:B------:R-:W3:Y:S04]  /*1d680*/  LDL R5, [R1+0x2d8] ;  /* 0x0002d80001057983 */ /* 0x000ee80000100800 */
[----:B------:R-:W3:Y:S04]  /*1d690*/  LDL R2, [R1+0x2d4] ;  /* 0x0002d40001027983 */ /* 0x000ee80000100800 */
[----:B------:R0:W-:Y:S04]  /*1d6a0*/  STL.64 [R1+0x1878], R10 ;  /* 0x0018780a01007387 */ /* 0x0001e80000100a00 */
[----:B------:R-:W3:Y:S01]  /*1d6b0*/  LDL R3, [R1+0x2d0] ;  /* 0x0002d00001037983 */ /* 0x000ee20000100800 */
[----:B--2---:R-:W-:-:S03]  /*1d6c0*/  IMAD.WIDE R26, R26, 0x2, R16 ;  /* 0x000000021a1a7825 */ /* 0x004fc600078e0210 */
        /* <DEDUP_REMOVED lines=27> */
[----:B---3--:R-:W-:-:S05]  /*1d880*/  IMAD.WIDE R26, R24, 0x2, R16 ;  /* 0x00000002181a7825 */ /* 0x008fca00078e0210 */
[----:B------:R4:W-:Y:S02]  /*1d890*/  STL.64 [R1+0x18e8], R26 ;  /* 0x0018e81a01007387 */ /* 0x0009e40000100a00 */
[----:B----4-:R-:W-:-:S04]  /*1d8a0*/  IMAD.WIDE R26, R25, 0x2, R16 ;  /* 0x00000002191a7825 */ /* 0x010fc800078e0210 */
[--C-:B------:R-:W-:Y:S01]  /*1d8b0*/  IMAD.WIDE R24, R7, 0x2, R16.reuse ;  /* 0x0000000207187825 */ /* 0x100fe200078e0210 */
        /* <DEDUP_REMOVED lines=16> */
[----:B-1----:R-:W-:-:S03]  /*1d9c0*/  IMAD.WIDE R24, R23, 0x2, R16 ;  /* 0x0000000217187825 */ /* 0x002fc600078e0210 */
[----:B------:R-:W-:Y:S01]  /*1d9d0*/  STL.64 [R1+0x1958], R26 ;  /* 0x0019581a01007387 */ /* 0x000fe20000100a00 */
[----:B------:R-:W-:-:S03]  /*1d9e0*/  IMAD.WIDE R22, R20, 0x2, R16 ;  /* 0x0000000214167825 */ /* 0x000fc600078e0210 */
[----:B------:R0:W-:Y:S01]  /*1d9f0*/  STL.64 [R1+0x1968], R24 ;  /* 0x0019681801007387 */ /* 0x0001e20000100a00 */
[----:B------:R-:W-:-:S03]  /*1da00*/  IMAD.WIDE R20, R21, 0x2, R16 ;  /* 0x0000000215147825 */ /* 0x000fc600078e0210 */
        /* <DEDUP_REMOVED lines=26> */
[----:B------:R-:W4:Y:S04]  /*1dbb0*/  LDL R26, [R1+0x274] ;  /* 0x00027400011a7983 */ /* 0x000f280000100800 */
[----:B------:R-:W-:Y:S04]  /*1dbc0*/  STL.64 [R1+0x1a48], R10 ;  /* 0x001a480a01007387 */ /* 0x000fe80000100a00 */
[----:B------:R-:W4:Y:S04]  /*1dbd0*/  LDL R28, [R1+0x270] ;  /* 0x00027000011c7983 */ /* 0x000f280000100800 */
[----:B------:R2:W-:Y:S04]  /*1dbe0*/  STL.64 [R1+0x1a58], R8 ;  /* 0x001a580801007387 */ /* 0x0005e80000100a00 */
[----:B------:R-:W4:Y:S01]  /*1dbf0*/  LDL R29, [R1+0x26c] ;  /* 0x00026c00011d7983 */ /* 0x000f220000100800 */
[----:B--2---:R-:W-:-:S04]  /*1dc00*/  IMAD.WIDE R8, R7, 0x2, R16 ;  /* 0x0000000207087825 */ /* 0x004fc800078e0210 */
[--C-:B---3--:R-:W-:Y:S01]  /*1dc10*/  IMAD.WIDE R6, R4, 0x2, R16.reuse ;  /* 0x0000000204067825 */ /* 0x108fe200078e0210 */
[----:B----4-:R-:W-:Y:S04]  /*1dc20*/  STL [R1+0x2b00], R29 ;  /* 0x002b001d01007387 */ /* 0x010fe80000100800 */
[----:B------:R-:W-:Y:S04]  /*1dc30*/  STL [R1+0x2b04], R28 ;  /* 0x002b041c01007387 */ /* 0x000fe80000100800 */
[----:B------:R-:W2:Y:S04]  /*1dc40*/  LDL R15, [R1+0x268] ;  /* 0x00026800010f7983 */ /* 0x000ea80000100800 */
[----:B------:R-:W3:Y:S04]  /*1dc50*/  LDL R14, [R1+0x264] ;  /* 0x00026400010e7983 */ /* 0x000ee80000100800 */
[----:B------:R-:W4:Y:S04]  /*1dc60*/  LDL R27, [R1+0x258] ;  /* 0x00025800011b7983 */ /* 0x000f280000100800 */
[----:B------:R-:W-:Y:S04]  /*1dc70*/  STL.64 [R1+0x1a68], R8 ;  /* 0x001a680801007387 */ /* 0x000fe80000100a00 */
[----:B------:R-:W2:Y:S04]  /*1dc80*/  LDL R24, [R1+0x41c] ;  /* 0x00041c0001187983 */ /* 0x000ea80000100800 */
[----:B------:R0:W-:Y:S02]  /*1dc90*/  STL.64 [R1+0x1a78], R6 ;  /* 0x001a780601007387 */ /* 0x0001e40000100a00 */
[----:B0-----:R-:W-:-:S04]  /*1dca0*/  IMAD.WIDE R6, R5, 0x2, R16 ;  /* 0x0000000205067825 */ /* 0x001fc800078e0210 */
[--C-:B------:R-:W-:Y:S01]  /*1dcb0*/  IMAD.WIDE R4, R2, 0x2, R16.reuse ;  /* 0x0000000202047825 */ /* 0x100fe200078e0210 */
[----:B------:R0:W-:Y:S03]  /*1dcc0*/  STL.64 [R1+0x1a88], R6 ;  /* 0x001a880601007387 */ /* 0x0001e60000100a00 */
[--C-:B------:R-:W-:Y:S01]  /*1dcd0*/  IMAD.WIDE R2, R3, 0x2, R16.reuse ;  /* 0x0000000203027825 */ /* 0x100fe200078e0210 */
[----:B------:R-:W2:Y:S04]  /*1dce0*/  LDL.LU R25, [R1+0x44] ;  /* 0x0000440001197983 */ /* 0x000ea80000300800 */
[----:B------:R1:W-:Y:S04]  /*1dcf0*/  STL.64 [R1+0x1a98], R4 ;  /* 0x001a980401007387 */ /* 0x0003e80000100a00 */
[----:B------:R-:W2:Y:S04]  /*1dd00*/  LDL.LU R22, [R1+0xd0] ;  /* 0x0000d00001167983 */ /* 0x000ea80000300800 */
[----:B------:R0:W-:Y:S04]  /*1dd10*/  STL.64 [R1+0x1aa8], R2 ;  /* 0x001aa80201007387 */ /* 0x0001e80000100a00 */
        /* <DEDUP_REMOVED lines=8> */
[----:B------:R-:W2:Y:S01]  /*1dda0*/  LDL.LU R11, [R1+0x3b0] ;  /* 0x0003b000010b7983 */ /* 0x000ea20000300800 */
[----:B------:R-:W-:-:S03]  /*1ddb0*/  IMAD.WIDE R28, R26, 0x2, R16 ;  /* 0x000000021a1c7825 */ /* 0x000fc600078e0210 */
[----:B------:R-:W2:Y:S04]  /*1ddc0*/  LDL.LU R8, [R1+0x400] ;  /* 0x0004000001087983 */ /* 0x000ea80000300800 */
[----:B------:R-:W2:Y:S04]  /*1ddd0*/  LDL.LU R9, [R1+0x404] ;  /* 0x0004040001097983 */ /* 0x000ea80000300800 */
[----:B0-----:R-:W2:Y:S04]  /*1dde0*/  LDL.LU R6, [R1+0x410] ;  /* 0x0004100001067983 */ /* 0x001ea80000300800 */
[----:B------:R-:W2:Y:S04]  /*1ddf0*/  LDL.LU R7, [R1+0x414] ;  /* 0x0004140001077983 */ /* 0x000ea80000300800 */
[----:B-1----:R-:W2:Y:S04]  /*1de00*/  LDL.LU R4, [R1+0x39c] ;  /* 0x00039c0001047983 */ /* 0x002ea80000300800 */
        /* <DEDUP_REMOVED lines=9> */
[----:B------:R0:W-:Y:S02]  /*1dea0*/  STL.64 [R1+0x1ad8], R28 ;  /* 0x001ad81c01007387 */ /* 0x0001e40000100a00 */
[----:B0-----:R-:W-:-:S04]  /*1deb0*/  IMAD.WIDE R28, R15, 0x2, R16 ;  /* 0x000000020f1c7825 */ /* 0x001fc800078e0210 */
[--C-:B---3--:R-:W-:Y:S01]  /*1dec0*/  IMAD.WIDE R14, R14, 0x2, R16.reuse ;  /* 0x000000020e0e7825 */ /* 0x108fe200078e0210 */
[----:B------:R0:W-:Y:S04]  /*1ded0*/  STL.64 [R1+0x1ae8], R28 ;  /* 0x001ae81c01007387 */ /* 0x0001e80000100a00 */
[----:B0-----:R-:W2:Y:S04]  /*1dee0*/  LDL.LU.64 R28, [R1+0x2af8] ;  /* 0x002af800011c7983 */ /* 0x001ea80000300a00 */
[----:B------:R0:W-:Y:S04]  /*1def0*/  STL.64 [R1+0x1af8], R14 ;  /* 0x001af80e01007387 */ /* 0x0001e80000100a00 */
[----:B0-----:R-:W3:Y:S02]  /*1df00*/  LDL.LU R15, [R1+0x2af4] ;  /* 0x002af400010f7983 */ /* 0x001ee40000300800 */
[----:B---3--:R-:W-:-:S05]  /*1df10*/  IMAD.WIDE R14, R15, 0x2, R16 ;  /* 0x000000020f0e7825 */ /* 0x008fca00078e0210 */
[----:B------:R0:W-:Y:S04]  /*1df20*/  STL.64 [R1+0x1b08], R14 ;  /* 0x001b080e01007387 */ /* 0x0001e80000100a00 */
[----:B0-----:R-:W3:Y:S01]  /*1df30*/  LDL.LU R14, [R1+0x2af0] ;  /* 0x002af000010e7983 */ /* 0x001ee20000300800 */
[----:B----4-:R-:W-:-:S04]  /*1df40*/  IMAD.WIDE R26, R27, 0x2, R16 ;  /* 0x000000021b1a7825 */ /* 0x010fc800078e0210 */
[----:B---3--:R-:W-:-:S05]  /*1df50*/  IMAD.WIDE R14, R14, 0x2, R16 ;  /* 0x000000020e0e7825 */ /* 0x008fca00078e0210 */
[----:B------:R0:W-:Y:S04]  /*1df60*/  STL.64 [R1+0x1b18], R14 ;  /* 0x001b180e01007387 */ /* 0x0001e80000100a00 */
[----:B0-----:R-:W2:Y:S01]  /*1df70*/  LDL.LU.64 R14, [R1+0x2ae8] ;  /* 0x002ae800010e7983 */ /* 0x001ea20000300a00 */
[----:B------:R-:W-:-:S03]  /*1df80*/  IMAD R0, R0, c[0x0][0x190], RZ ;  /* 0x0000640000007a24 */ /* 0x000fc600078e02ff */
[----:B------:R0:W-:Y:S02]  /*1df90*/  STL.64 [R1+0x1b28], R26 ;  /* 0x001b281a01007387 */ /* 0x0001e40000100a00 */
[----:B0-----:R-:W-:-:S05]  /*1dfa0*/  IMAD.WIDE R26, R24, 0x2, R16 ;  /* 0x00000002181a7825 */ /* 0x001fca00078e0210 */
[----:B------:R0:W-:Y:S02]  /*1dfb0*/  STL.64 [R1+0x1b48], R26 ;  /* 0x001b481a01007387 */ /* 0x0001e40000100a00 */
[----:B0-----:R-:W-:Y:S02]  /*1dfc0*/  IMAD.WIDE R26, R0, 0x2, R16 ;  /* 0x00000002001a7825 */ /* 0x001fe400078e0210 */
[----:B------:R-:W3:Y:S04]  /*1dfd0*/  LDL.LU R17, [R1+0x38c] ;  /* 0x00038c0001117983 */ /* 0x000ee80000300800 */
[----:B------:R2:W-:Y:S02]  /*1dfe0*/  STL.64 [R1+0x1b38], R26 ;  /* 0x001b381a01007387 */ /* 0x0005e40000100a00 */
[----:B--2---:R-:W-:-:S04]  /*1dff0*/  IMAD.WIDE R26, R29, 0x2, R14 ;  /* 0x000000021d1a7825 */ /* 0x004fc800078e020e */
[--C-:B------:R-:W-:Y:S01]  /*1e000*/  IMAD.WIDE R24, R25, 0x2, R14.reuse ;  /* 0x0000000219187825 */ /* 0x100fe200078e020e */
[----:B------:R0:W-:Y:S04]  /*1e010*/  STL.64 [R1+0xf0], R26 ;  /* 0x0000f01a01007387 */ /* 0x0001e80000100a00 */
[----:B0-----:R-:W2:Y:S04]  /*1e020*/  LDL.LU.64 R26, [R1+0x2ae0] ;  /* 0x002ae000011a7983 */ /* 0x001ea80000300a00 */
[----:B------:R0:W-:Y:S02]  /*1e030*/  STL.64 [R1+0xe8], R24 ;  /* 0x0000e81801007387 */ /* 0x0001e40000100a00 */
[----:B0-----:R-:W-:-:S04]  /*1e040*/  IMAD.WIDE R24, R22, 0x2, R14 ;  /* 0x0000000216187825 */ /* 0x001fc800078e020e */
[--C-:B------:R-:W-:Y:S01]  /*1e050*/  IMAD.WIDE R22, R23, 0x2, R14.reuse ;  /* 0x0000000217167825 */ /* 0x100fe200078e020e */
[----:B------:R0:W-:Y:S04]  /*1e060*/  STL.64 [R1+0xe0], R24 ;  /* 0x0000e01801007387 */ /* 0x0001e80000100a00 */
[----:B0-----:R-:W4:Y:S04]  /*1e070*/  LDL.LU.64 R24, [R1+0x2ad8] ;  /* 0x002ad80001187983 */ /* 0x001f280000300a00 */
        /* <DEDUP_REMOVED lines=19> */
[----:B0-----:R-:W4:Y:S01]  /*1e1b0*/  LDL.LU.64 R12, [R1+0x2ab8] ;  /* 0x002ab800010c7983 */ /* 0x001f220000300a00 */
        /* <DEDUP_REMOVED lines=20> */
[----:B------:R0:W-:Y:S03]  /*1e300*/  STL.64 [R1+0x58], R2 ;  /* 0x0000580201007387 */ /* 0x0001e60000100a00 */
[----:B0-----:R-:W4:Y:S01]  /*1e310*/  LDL.LU.64 R2, [R1+0x2a90] ;  /* 0x002a900001027983 */ /* 0x001f220000300a00 */
[----:B---3--:R-:W-:-:S04]  /*1e320*/  IMAD.WIDE R16, R17, 0x2, R14 ;  /* 0x0000000211107825 */ /* 0x008fc800078e020e */
[--C-:B------:R-:W-:Y:S01]  /*1e330*/  IMAD.WIDE R28, R28, 0x2, R14.reuse ;  /* 0x000000021c1c7825 */ /* 0x100fe200078e020e */
[----:B------:R2:W-:Y:S04]  /*1e340*/  STL.64 [R1+0x50], R16 ;  /* 0x0000501001007387 */ /* 0x0005e80000100a00 */
[----:B------:R4:W-:Y:S02]  /*1e350*/  STL.64 [R1+0x48], R28 ;  /* 0x0000481c01007387 */ /* 0x0009e40000100a00 */
[----:B--2---:R-:W-:-:S05]  /*1e360*/  IMAD.WIDE R16, R27, 0x2, R14 ;  /* 0x000000021b107825 */ /* 0x004fca00078e020e */
[----:B------:R0:W-:Y:S01]  /*1e370*/  STL.64 [R1+0x40], R16 ;  /* 0x0000401001007387 */ /* 0x0001e20000100a00 */
[----:B----4-:R-:W-:-:S05]  /*1e380*/  IMAD.WIDE R28, R25, 0x2, R14 ;  /* 0x00000002191c7825 */ /* 0x010fca00078e020e */
[----:B------:R1:W-:Y:S01]  /*1e390*/  STL.64 [R1+0x38], R28 ;  /* 0x0000381c01007387 */ /* 0x0003e20000100a00 */
[----:B0-----:R-:W-:-:S05]  /*1e3a0*/  IMAD.WIDE R16, R23, 0x2, R14 ;  /* 0x0000000217107825 */ /* 0x001fca00078e020e */
[----:B------:R0:W-:Y:S01]  /*1e3b0*/  STL.64 [R1+0x30], R16 ;  /* 0x0000301001007387 */ /* 0x0001e20000100a00 */
[----:B-1----:R-:W-:-:S05]  /*1e3c0*/  IMAD.WIDE R28, R21, 0x2, R14 ;  /* 0x00000002151c7825 */ /* 0x002fca00078e020e */
[----:B------:R1:W-:Y:S01]  /*1e3d0*/  STL.64 [R1+0x28], R28 ;  /* 0x0000281c01007387 */ /* 0x0003e20000100a00 */
[----:B------:R-:W-:-:S04]  /*1e3e0*/  IMAD.WIDE R20, R20, 0x2, R14 ;  /* 0x0000000214147825 */ /* 0x000fc800078e020e */
[----:B------:R-:W-:-:S04]  /*1e3f0*/  IMAD.WIDE R22, R22, 0x2, R14 ;  /* 0x0000000216167825 */ /* 0x000fc800078e020e */
[----:B0-----:R-:W-:-:S05]  /*1e400*/  IMAD.WIDE R16, R13, 0x2, R14 ;  /* 0x000000020d107825 */ /* 0x001fca00078e020e */
[----:B------:R0:W-:Y:S01]  /*1e410*/  STL.64 [R1+0x20], R16 ;  /* 0x0000201001007387 */ /* 0x0001e20000100a00 */
[----:B------:R-:W-:-:S04]  /*1e420*/  IMAD.WIDE R12, R12, 0x2, R14 ;  /* 0x000000020c0c7825 */ /* 0x000fc800078e020e */
[----:B-1----:R-:W-:-:S05]  /*1e430*/  IMAD.WIDE R28, R11, 0x2, R14 ;  /* 0x000000020b1c7825 */ /* 0x002fca00078e020e */
[----:B------:R1:W-:Y:S01]  /*1e440*/  STL.64 [R1+0x18], R28 ;  /* 0x0000181c01007387 */ /* 0x0003e20000100a00 */
[----:B------:R-:W-:-:S04]  /*1e450*/  IMAD.WIDE R10, R10, 0x2, R14 ;  /* 0x000000020a0a7825 */ /* 0x000fc800078e020e */
[----:B0-----:R-:W-:-:S05]  /*1e460*/  IMAD.WIDE R16, R9, 0x2, R14 ;  /* 0x0000000209107825 */ /* 0x001fca00078e020e */
[----:B------:R0:W-:Y:S01]  /*1e470*/  STL.64 [R1+0x10], R16 ;  /* 0x0000101001007387 */ /* 0x0001e20000100a00 */
[----:B------:R-:W-:-:S04]  /*1e480*/  IMAD.WIDE R8, R8, 0x2, R14 ;  /* 0x0000000208087825 */ /* 0x000fc800078e020e */
[----:B-1----:R-:W-:-:S05]  /*1e490*/  IMAD.WIDE R28, R7, 0x2, R14 ;  /* 0x00000002071c7825 */ /* 0x002fca00078e020e */
[----:B------:R1:W-:Y:S01]  /*1e4a0*/  STL.64 [R1+0x8], R28 ;  /* 0x0000081c01007387 */ /* 0x0003e20000100a00 */
[----:B------:R-:W-:-:S04]  /*1e4b0*/  IMAD.WIDE R6, R6, 0x2, R14 ;  /* 0x0000000206067825 */ /* 0x000fc800078e020e */
[----:B0-----:R-:W-:-:S04]  /*1e4c0*/  IMAD.WIDE R16, R5, 0x2, R14 ;  /* 0x0000000205107825 */ /* 0x001fc800078e020e */
[----:B------:R-:W-:-:S04]  /*1e4d0*/  IMAD.WIDE R4, R4, 0x2, R14 ;  /* 0x0000000204047825 */ /* 0x000fc800078e020e */
[----:B-1----:R-:W-:-:S04]  /*1e4e0*/  IMAD.WIDE R28, R3, 0x2, R14 ;  /* 0x00000002031c7825 */ /* 0x002fc800078e020e */
[--C-:B------:R-:W-:Y:S01]  /*1e4f0*/  IMAD.WIDE R2, R2, 0x2, R14.reuse ;  /* 0x0000000202027825 */ /* 0x100fe200078e020e */
[----:B------:R0:W-:Y:S03]  /*1e500*/  STL.64 [R1+0x2a30], R28 ;  /* 0x002a301c01007387 */ /* 0x0001e60000100a00 */
[----:B------:R1:W-:Y:S02]  /*1e510*/  STL.64 [R1], R16 ;  /* 0x0000001001007387 */ /* 0x0003e40000100a00 */
[----:B------:R-:W-:Y:S02]  /*1e520*/  STL.64 [R1+0x2a38], R2 ;  /* 0x002a380201007387 */ /* 0x000fe40000100a00 */
[----:B------:R-:W-:Y:S01]  /*1e530*/  STL.64 [R1+0x2a28], R4 ;  /* 0x002a280401007387 */ /* 0x000fe20000100a00 */
[----:B------:R-:W-:Y:S01]  /*1e540*/  STL.64 [R1+0x2a40], R6 ;  /* 0x002a400601007387 */ /* 0x000fe20000100a00 */
[----:B------:R2:W-:Y:S02]  /*1e550*/  STL.64 [R1+0x2a20], R8 ;  /* 0x002a200801007387 */ /* 0x0005e40000100a00 */
[----:B------:R-:W-:Y:S01]  /*1e560*/  STL.64 [R1+0x2a48], R10 ;  /* 0x002a480a01007387 */ /* 0x000fe20000100a00 */
[----:B0-----:R-:W3:Y:S01]  /*1e570*/  LDL.LU R29, [R1+0x4c8] ;  /* 0x0004c800011d7983 */ /* 0x001ee20000300800 */
[----:B------:R-:W-:Y:S02]  /*1e580*/  STL.64 [R1+0x2a50], R12 ;  /* 0x002a500c01007387 */ /* 0x000fe40000100a00 */
[----:B-1----:R-:W-:-:S04]  /*1e590*/  IMAD.WIDE R16, R19, 0x2, R14 ;  /* 0x0000000213107825 */ /* 0x002fc800078e020e */
[--C-:B------:R-:W-:Y:S01]  /*1e5a0*/  IMAD.WIDE R18, R18, 0x2, R14.reuse ;  /* 0x0000000212127825 */ /* 0x100fe200078e020e */
[----:B--2---:R-:W2:Y:S03]  /*1e5b0*/  LDL.LU R8, [R1+0x4cc] ;  /* 0x0004cc0001087983 */ /* 0x004ea60000300800 */
[----:B------:R-:W-:Y:S02]  /*1e5c0*/  STL.64 [R1+0x2a58], R16 ;  /* 0x002a581001007387 */ /* 0x000fe40000100a00 */
[----:B------:R-:W4:Y:S02]  /*1e5d0*/  LDL.LU R9, [R1+0x324] ;  /* 0x0003240001097983 */ /* 0x000f240000300800 */
[----:B------:R-:W-:Y:S01]  /*1e5e0*/  STL.64 [R1+0x2a60], R18 ;  /* 0x002a601201007387 */ /* 0x000fe20000100a00 */
[----:B------:R-:W4:Y:S01]  /*1e5f0*/  LDL.LU R4, [R1+0x4ec] ;  /* 0x0004ec0001047983 */ /* 0x000f220000300800 */
[----:B------:R0:W-:Y:S03]  /*1e600*/  STL.64 [R1+0x2a68], R20 ;  /* 0x002a681401007387 */ /* 0x0001e60000100a00 */
[----:B0-----:R-:W4:Y:S01]  /*1e610*/  LDL.LU R20, [R1+0x4e8] ;  /* 0x0004e80001147983 */ /* 0x001f220000300800 */
[----:B------:R-:W4:Y:S02]  /*1e620*/  LDL.LU R21, [R1+0x4f8] ;  /* 0x0004f80001157983 */ /* 0x000f240000300800 */
[----:B------:R-:W4:Y:S02]  /*1e630*/  LDL.LU R5, [R1+0x4fc] ;  /* 0x0004fc0001057983 */ /* 0x000f240000300800 */
[----:B------:R-:W4:Y:S01]  /*1e640*/  LDL.LU R18, [R1+0x508] ;  /* 0x0005080001127983 */ /* 0x000f220000300800 */
[----:B------:R-:W4:Y:S01]  /*1e650*/  LDL.LU R6, [R1+0x50c] ;  /* 0x00050c0001067983 */ /* 0x000f220000300800 */
[----:B------:R0:W-:Y:S03]  /*1e660*/  STL.64 [R1+0x2a70], R22 ;  /* 0x002a701601007387 */ /* 0x0001e60000100a00 */
[----:B0-----:R-:W4:Y:S01]  /*1e670*/  LDL.LU R22, [R1+0x4d8] ;  /* 0x0004d80001167983 */ /* 0x001f220000300800 */
[----:B------:R-:W4:Y:S02]  /*1e680*/  LDL.LU R23, [R1+0x4dc] ;  /* 0x0004dc0001177983 */ /* 0x000f240000300800 */
[----:B------:R-:W4:Y:S02]  /*1e690*/  LDL.LU R19, [R1+0x518] ;  /* 0x0005180001137983 */ /* 0x000f240000300800 */
[----:B------:R-:W4:Y:S02]  /*1e6a0*/  LDL.LU R7, [R1+0x51c] ;  /* 0x00051c0001077983 */ /* 0x000f240000300800 */
[--C-:B------:R-:W-:Y:S01]  /*1e6b0*/  IMAD.WIDE R24, R24, 0x2, R14.reuse ;  /* 0x0000000218187825 */ /* 0x100fe200078e020e */
[----:B------:R-:W4:Y:S03]  /*1e6c0*/  LDL.LU R16, [R1+0x528] ;  /* 0x0005280001107983 */ /* 0x000f260000300800 */
[----:B------:R-:W4:Y:S01]  /*1e6d0*/  LDL.LU R2, [R1+0x52c] ;  /* 0x00052c0001027983 */ /* 0x000f220000300800 */
[----:B------:R2:W-:Y:S01]  /*1e6e0*/  STL.64 [R1+0x2a78], R24 ;  /* 0x002a781801007387 */ /* 0x0005e20000100a00 */
[----:B------:R-:W4:Y:S02]  /*1e6f0*/  LDL.LU R17, [R1+0x538] ;  /* 0x0005380001117983 */ /* 0x000f240000300800 */
[----:B------:R-:W4:Y:S02]  /*1e700*/  LDL.LU R3, [R1+0x53c] ;  /* 0x00053c0001037983 */ /* 0x000f240000300800 */
[--C-:B------:R-:W-:Y:S01]  /*1e710*/  IMAD.WIDE R26, R26, 0x2, R14.reuse ;  /* 0x000000021a1a7825 */ /* 0x100fe200078e020e */
[----:B------:R-:W4:Y:S03]  /*1e720*/  LDL.LU R12, [R1+0x548] ;  /* 0x00054800010c7983 */ /* 0x000f260000300800 */
[----:B------:R-:W4:Y:S01]  /*1e730*/  LDL.LU R28, [R1+0x54c] ;  /* 0x00054c00011c7983 */ /* 0x000f220000300800 */
[----:B------:R-:W-:Y:S01]  /*1e740*/  STL.64 [R1+0x2a80], R26 ;  /* 0x002a801a01007387 */ /* 0x000fe20000100a00 */
[----:B------:R-:W4:Y:S02]  /*1e750*/  LDL.LU R13, [R1+0x558] ;  /* 0x00055800010d7983 */ /* 0x000f240000300800 */
[----:B---3--:R-:W-:-:S02]  /*1e760*/  IMAD.WIDE R10, R29, 0x2, R14 ;  /* 0x000000021d0a7825 */ /* 0x008fc400078e020e */
[----:B------:R-:W3:Y:S03]  /*1e770*/  LDL.LU R29, [R1+0x55c] ;  /* 0x00055c00011d7983 */ /* 0x000ee60000300800 */
[----:B------:R0:W-:Y:S02]  /*1e780*/  STL.64 [R1+0x300], R10 ;  /* 0x0003000a01007387 */ /* 0x0001e40000100a00 */
[--C-:B--2---:R-:W-:Y:S01]  /*1e790*/  IMAD.WIDE R24, R8, 0x2, R14.reuse ;  /* 0x0000000208187825 */ /* 0x104fe200078e020e */
[----:B0-----:R-:W2:Y:S03]  /*1e7a0*/  LDL.LU R10, [R1+0x568] ;  /* 0x00056800010a7983 */ /* 0x001ea60000300800 */
[----:B------:R-:W2:Y:S02]  /*1e7b0*/  LDL.LU R8, [R1+0x56c] ;  /* 0x00056c0001087983 */ /* 0x000ea40000300800 */
[----:B------:R4:W-:Y:S02]  /*1e7c0*/  STL.64 [R1+0x310], R24 ;  /* 0x0003101801007387 */ /* 0x0009e40000100a00 */
[----:B------:R-:W2:Y:S02]  /*1e7d0*/  LDL.LU R11, [R1+0x578] ;  /* 0x00057800010b7983 */ /* 0x000ea40000300800 */
[----:B----4-:R-:W-:-:S02]  /*1e7e0*/  IMAD.WIDE R24, R9, 0x2, R14 ;  /* 0x0000000209187825 */ /* 0x010fc400078e020e */
[----:B------:R-:W4:Y:S03]  /*1e7f0*/  LDL.LU R9, [R1+0x57c] ;  /* 0x00057c0001097983 */ /* 0x000f260000300800 */
[----:B------:R0:W-:Y:S02]  /*1e800*/  STL.64 [R1+0x320], R24 ;  /* 0x0003201801007387 */ /* 0x0001e40000100a00 */
[----:B------:R-:W-:-:S04]  /*1e810*/  IMAD.WIDE R26, R23, 0x2, R14 ;  /* 0x00000002171a7825 */ /* 0x000fc800078e020e */
[----:B0-----:R-:W-:-:S04]  /*1e820*/  IMAD.WIDE R24, R22, 0x2, R14 ;  /* 0x0000000216187825 */ /* 0x001fc800078e020e */
[--C-:B------:R-:W-:Y:S01]  /*1e830*/  IMAD.WIDE R22, R20, 0x2, R14.reuse ;  /* 0x0000000214167825 */ /* 0x100fe200078e020e */
[----:B------:R0:W-:Y:S03]  /*1e840*/  STL.64 [R1+0x338], R24 ;  /* 0x0003381801007387 */ /* 0x0001e60000100a00 */
[----:B------:R-:W-:Y:S02]  /*1e850*/  STL.64 [R1+0x348], R26 ;  /* 0x0003481a01007387 */ /* 0x000fe40000100a00 */
[--C-:B0-----:R-:W-:Y:S02]  /*1e860*/  IMAD.WIDE R24, R4, 0x2, R14.reuse ;  /* 0x0000000204187825 */ /* 0x101fe400078e020e */
[----:B------:R-:W4:Y:S02]  /*1e870*/  LDL.LU R4, [R1+0x588] ;  /* 0x0005880001047983 */ /* 0x000f240000300800 */
[----:B------:R0:W-:Y:S02]  /*1e880*/  STL.64 [R1+0x360], R22 ;  /* 0x0003601601007387 */ /* 0x0001e40000100a00 */
[----:B------:R-:W-:Y:S02]  /*1e890*/  STL.64 [R1+0x370], R24 ;  /* 0x0003701801007387 */ /* 0x000fe40000100a00 */
[----:B0-----:R-:W-:-:S04]  /*1e8a0*/  IMAD.WIDE R22, R21, 0x2, R14 ;  /* 0x0000000215167825 */ /* 0x001fc800078e020e */
[--C-:B------:R-:W-:Y:S02]  /*1e8b0*/  IMAD.WIDE R20, R5, 0x2, R14.reuse ;  /* 0x0000000205147825 */ /* 0x100fe400078e020e */
[----:B------:R-:W4:Y:S02]  /*1e8c0*/  LDL.LU R5, [R1+0x58c] ;  /* 0x00058c0001057983 */ /* 0x000f240000300800 */
[----:B------:R0:W-:Y:S02]  /*1e8d0*/  STL.64 [R1+0x388], R22 ;  /* 0x0003881601007387 */ /* 0x0001e40000100a00 */
[----:B------:R1:W-:Y:S02]  /*1e8e0*/  STL.64 [R1+0x398], R20 ;  /* 0x0003981401007387 */ /* 0x0003e40000100a00 */
[----:B0-----:R-:W-:-:S04]  /*1e8f0*/  IMAD.WIDE R22, R18, 0x2, R14 ;  /* 0x0000000212167825 */ /* 0x001fc800078e020e */
[--C-:B-1----:R-:W-:Y:S02]  /*1e900*/  IMAD.WIDE R20, R6, 0x2, R14.reuse ;  /* 0x0000000206147825 */ /* 0x102fe400078e020e */
[----:B------:R-:W4:Y:S02]  /*1e910*/  LDL.LU R6, [R1+0x598] ;  /* 0x0005980001067983 */ /* 0x000f240000300800 */
[----:B------:R-:W-:Y:S02]  /*1e920*/  STL.64 [R1+0x3b0], R22 ;  /* 0x0003b01601007387 */ /* 0x000fe40000100a00 */
[----:B------:R-:W-:-:S04]  /*1e930*/  IMAD.WIDE R18, R19, 0x2, R14 ;  /* 0x0000000213127825 */ /* 0x000fc800078e020e */
[----:B------:R0:W-:Y:S02]  /*1e940*/  STL.64 [R1+0x3c0], R20 ;  /* 0x0003c01401007387 */ /* 0x0001e40000100a00 */
[--C-:B0-----:R-:W-:Y:S02]  /*1e950*/  IMAD.WIDE R20, R7, 0x2, R14.reuse ;  /* 0x0000000207147825 */ /* 0x101fe400078e020e */
[----:B------:R-:W4:Y:S02]  /*1e960*/  LDL.LU R7, [R1+0x59c] ;  /* 0x00059c0001077983 */ /* 0x000f240000300800 */
[----:B------:R0:W-:Y:S02]  /*1e970*/  STL.64 [R1+0x3d8], R18 ;  /* 0x0003d81201007387 */ /* 0x0001e40000100a00 */
[----:B------:R1:W-:Y:S02]  /*1e980*/  STL.64 [R1+0x3e8], R20 ;  /* 0x0003e81401007387 */ /* 0x0003e40000100a00 */
[----:B0-----:R-:W-:-:S04]  /*1e990*/  IMAD.WIDE R18, R16, 0x2, R14 ;  /* 0x0000000210127825 */ /* 0x001fc800078e020e */
[--C-:B-1----:R-:W-:Y:S02]  /*1e9a0*/  IMAD.WIDE R20, R2, 0x2, R14.reuse ;  /* 0x0000000202147825 */ /* 0x102fe400078e020e */
        /* <DEDUP_REMOVED lines=14> */
[--C-:B---3--:R-:W-:Y:S02]  /*1ea90*/  IMAD.WIDE R16, R29, 0x2, R14.reuse ;  /* 0x000000021d107825 */ /* 0x108fe400078e020e */
[----:B------:R-:W3:Y:S02]  /*1eaa0*/  LDL.LU R29, [R1+0x5bc] ;  /* 0x0005bc00011d7983 */ /* 0x000ee40000300800 */
[----:B------:R2:W-:Y:S02]  /*1eab0*/  STL.64 [R1+0x478], R12 ;  /* 0x0004780c01007387 */ /* 0x0005e40000100a00 */
[----:B------:R0:W-:Y:S02]  /*1eac0*/  STL.64 [R1+0x488], R16 ;  /* 0x0004881001007387 */ /* 0x0001e40000100a00 */
[----:B--2---:R-:W-:-:S04]  /*1ead0*/  IMAD.WIDE R12, R10, 0x2, R14 ;  /* 0x000000020a0c7825 */ /* 0x004fc800078e020e */
[--C-:B0-----:R-:W-:Y:S02]  /*1eae0*/  IMAD.WIDE R16, R8, 0x2, R14.reuse ;  /* 0x0000000208107825 */ /* 0x101fe400078e020e */
[----:B------:R-:W2:Y:S02]  /*1eaf0*/  LDL.LU R8, [R1+0x5c8] ;  /* 0x0005c80001087983 */ /* 0x000ea40000300800 */
[----:B------:R0:W-:Y:S02]  /*1eb00*/  STL.64 [R1+0x4a0], R12 ;  /* 0x0004a00c01007387 */ /* 0x0001e40000100a00 */
[----:B------:R-:W-:Y:S02]  /*1eb10*/  STL.64 [R1+0x4b0], R16 ;  /* 0x0004b01001007387 */ /* 0x000fe40000100a00 */
[----:B------:R-:W2:Y:S02]  /*1eb20*/  LDL.LU R22, [R1+0x5cc] ;  /* 0x0005cc0001167983 */ /* 0x000ea40000300800 */
[----:B0-----:R-:W-:-:S04]  /*1eb30*/  IMAD.WIDE R12, R11, 0x2, R14 ;  /* 0x000000020b0c7825 */ /* 0x001fc800078e020e */
[--C-:B----4-:R-:W-:Y:S01]  /*1eb40*/  IMAD.WIDE R10, R9, 0x2, R14.reuse ;  /* 0x00000002090a7825 */ /* 0x110fe200078e020e */
[----:B------:R-:W-:Y:S03]  /*1eb50*/  STL.64 [R1+0x4c8], R12 ;  /* 0x0004c80c01007387 */ /* 0x000fe60000100a00 */
[----:B------:R-:W4:Y:S01]  /*1eb60*/  LDL.LU R23, [R1+0x5d8] ;  /* 0x0005d80001177983 */ /* 0x000f220000300800 */
[----:B------:R0:W-:Y:S01]  /*1eb70*/  STL.64 [R1+0x4d8], R10 ;  /* 0x0004d80a01007387 */ /* 0x0001e20000100a00 */
[----:B------:R-:W4:Y:S03]  /*1eb80*/  LDL.LU R20, [R1+0x5dc] ;  /* 0x0005dc0001147983 */ /* 0x000f260000300800 */
[----:B------:R-:W4:Y:S01]  /*1eb90*/  LDL.LU R9, [R1+0x5e8] ;  /* 0x0005e80001097983 */ /* 0x000f220000300800 */
[----:B------:R-:W4:Y:S02]  /*1eba0*/  LDL.LU R21, [R1+0x5ec] ;  /* 0x0005ec0001157983 */ /* 0x000f240000300800 */
[----:B0-----:R-:W-:-:S02]  /*1ebb0*/  IMAD.WIDE R10, R4, 0x2, R14 ;  /* 0x00000002040a7825 */ /* 0x001fc400078e020e */
[----:B------:R-:W4:Y:S03]  /*1ebc0*/  LDL.LU R4, [R1+0x5f0] ;  /* 0x0005f00001047983 */ /* 0x000f260000300800 */
[----:B------:R0:W-:Y:S02]  /*1ebd0*/  STL.64 [R1+0x4e8], R10 ;  /* 0x0004e80a01007387 */ /* 0x0001e40000100a00 */
[----:B------:R-:W4:Y:S02]  /*1ebe0*/  LDL.LU R18, [R1+0x5f4] ;  /* 0x0005f40001127983 */ /* 0x000f240000300800 */
[--C-:B0-----:R-:W-:Y:S02]  /*1ebf0*/  IMAD.WIDE R10, R5, 0x2, R14.reuse ;  /* 0x00000002050a7825 */ /* 0x101fe400078e020e */
[----:B------:R-:W4:Y:S03]  /*1ec00*/  LDL.LU R5, [R1+0x600] ;  /* 0x0006000001057983 */ /* 0x000f260000300800 */
[----:B------:R0:W-:Y:S02]  /*1ec10*/  STL.64 [R1+0x4f8], R10 ;  /* 0x0004f80a01007387 */ /* 0x0001e40000100a00 */
        /* <DEDUP_REMOVED lines=20> */
[----:B0-----:R-:W4:Y:S01]  /*1ed60*/  LDL.LU R10, [R1+0x670] ;  /* 0x00067000010a7983 */ /* 0x001f220000300800 */
[----:B---3--:R-:W-:-:S03]  /*1ed70*/  IMAD.WIDE R24, R29, 0x2, R14 ;  /* 0x000000021d187825 */ /* 0x008fc600078e020e */
[----:B------:R-:W3:Y:S04]  /*1ed80*/  LDL.LU R29, [R1+0x678] ;  /* 0x00067800011d7983 */ /* 0x000ee80000300800 */
[----:B------:R2:W-:Y:S01]  /*1ed90*/  STL.64 [R1+0x558], R24 ;  /* 0x0005581801007387 */ /* 0x0005e20000100a00 */
[----:B------:R-:W3:Y:S02]  /*1eda0*/  LDL.LU R11, [R1+0x688] ;  /* 0x00068800010b7983 */ /* 0x000ee40000300800 */
[--C-:B--2---:R-:W-:Y:S02]  /*1edb0*/  IMAD.WIDE R24, R8, 0x2, R14.reuse ;  /* 0x0000000208187825 */ /* 0x104fe400078e020e */
[----:B------:R-:W2:Y:S03]  /*1edc0*/  LDL.LU R8, [R1+0x698] ;  /* 0x0006980001087983 */ /* 0x000ea60000300800 */
[----:B------:R0:W-:Y:S02]  /*1edd0*/  STL.64 [R1+0x568], R24 ;  /* 0x0005681801007387 */ /* 0x0001e40000100a00 */
[----:B0-----:R-:W-:-:S04]  /*1ede0*/  IMAD.WIDE R24, R22, 0x2, R14 ;  /* 0x0000000216187825 */ /* 0x001fc800078e020e */
[----:B----4-:R-:W-:-:S04]  /*1edf0*/  IMAD.WIDE R26, R23, 0x2, R14 ;  /* 0x00000002171a7825 */ /* 0x010fc800078e020e */
        /* <DEDUP_REMOVED lines=10> */
[----:B------:R-:W-:Y:S02]  /*1eea0*/  STL.64 [R1+0x5b8], R22 ;  /* 0x0005b81601007387 */ /* 0x000fe40000100a00 */
[----:B------:R0:W-:Y:S02]  /*1eeb0*/  STL.64 [R1+0x5c8], R20 ;  /* 0x0005c81401007387 */ /* 0x0001e40000100a00 */
[--C-:B0-----:R-:W-:Y:S02]  /*1eec0*/  IMAD.WIDE R20, R5, 0x2, R14.reuse ;  /* 0x0000000205147825 */ /* 0x101fe400078e020e */
[----:B------:R-:W4:Y:S02]  /*1eed0*/  LDL.LU R5, [R1+0x6b8] ;  /* 0x0006b80001057983 */ /* 0x000f240000300800 */
[----:B------:R-:W-:-:S04]  /*1eee0*/  IMAD.WIDE R22, R18, 0x2, R14 ;  /* 0x0000000212167825 */ /* 0x000fc800078e020e */
[--C-:B------:R-:W-:Y:S01]  /*1eef0*/  IMAD.WIDE R18, R19, 0x2, R14.reuse ;  /* 0x0000000213127825 */ /* 0x100fe200078e020e */
[----:B------:R-:W-:Y:S03]  /*1ef00*/  STL.64 [R1+0x5d8], R22 ;  /* 0x0005d81601007387 */ /* 0x000fe60000100a00 */
        /* <DEDUP_REMOVED lines=26> */
[--C-:B---3--:R-:W-:Y:S02]  /*1f0b0*/  IMAD.WIDE R16, R29, 0x2, R14.reuse ;  /* 0x000000021d107825 */ /* 0x108fe400078e020e */
[----:B------:R-:W3:Y:S02]  /*1f0c0*/  LDL.LU R29, [R1+0x700] ;  /* 0x00070000011d7983 */ /* 0x000ee40000300800 */
[----:B------:R0:W-:Y:S02]  /*1f0d0*/  STL.64 [R1+0x670], R12 ;  /* 0x0006700c01007387 */ /* 0x0001e40000100a00 */
[----:B------:R-:W-:Y:S02]  /*1f0e0*/  STL.64 [R1+0x678], R16 ;  /* 0x0006781001007387 */ /* 0x000fe40000100a00 */
[----:B------:R-:W3:Y:S02]  /*1f0f0*/  LDL.LU R22, [R1+0x710] ;  /* 0x0007100001167983 */ /* 0x000ee40000300800 */
[----:B0-----:R-:W-:-:S04]  /*1f100*/  IMAD.WIDE R12, R11, 0x2, R14 ;  /* 0x000000020b0c7825 */ /* 0x001fc800078e020e */
[--C-:B--2---:R-:W-:Y:S01]  /*1f110*/  IMAD.WIDE R10, R8, 0x2, R14.reuse ;  /* 0x00000002080a7825 */ /* 0x104fe200078e020e */
[----:B------:R-:W-:Y:S03]  /*1f120*/  STL.64 [R1+0x688], R12 ;  /* 0x0006880c01007387 */ /* 0x000fe60000100a00 */
[----:B------:R-:W2:Y:S02]  /*1f130*/  LDL.LU R23, [R1+0x720] ;  /* 0x0007200001177983 */ /* 0x000ea40000300800 */
[----:B------:R4:W-:Y:S02]  /*1f140*/  STL.64 [R1+0x698], R10 ;  /* 0x0006980a01007387 */ /* 0x0009e40000100a00 */
[----:B------:R-:W2:Y:S01]  /*1f150*/  LDL.LU R20, [R1+0x728] ;  /* 0x0007280001147983 */ /* 0x000ea20000300800 */
[----:B------:R-:W2:Y:S01]  /*1f160*/  LDL.LU R8, [R1+0x738] ;  /* 0x0007380001087983 */ /* 0x000ea20000300800 */
[----:B------:R-:W2:Y:S02]  /*1f170*/  LDL.LU R21, [R1+0x740] ;  /* 0x0007400001157983 */ /* 0x000ea40000300800 */
[----:B----4-:R-:W-:-:S02]  /*1f180*/  IMAD.WIDE R10, R9, 0x2, R14 ;  /* 0x00000002090a7825 */ /* 0x010fc400078e020e */
        /* <DEDUP_REMOVED lines=27> */
[----:B------:R-:W-:-:S03]  /*1f340*/  IMAD.WIDE R24, R28, 0x2, R14 ;  /* 0x000000021c187825 */ /* 0x000fc600078e020e */
[----:B------:R-:W4:Y:S04]  /*1f350*/  LDL.LU R28, [R1+0x7f8] ;  /* 0x0007f800011c7983 */ /* 0x000f280000300800 */
[----:B------:R3:W-:Y:S01]  /*1f360*/  STL.64 [R1+0x6f8], R24 ;  /* 0x0006f81801007387 */ /* 0x0007e20000100a00 */
[----:B------:R-:W4:Y:S02]  /*1f370*/  LDL.LU R11, [R1+0x808] ;  /* 0x00080800010b7983 */ /* 0x000f240000300800 */
[--C-:B---3--:R-:W-:Y:S02]  /*1f380*/  IMAD.WIDE R24, R29, 0x2, R14.reuse ;  /* 0x000000021d187825 */ /* 0x108fe400078e020e */
[----:B------:R-:W3:Y:S03]  /*1f390*/  LDL.LU R29, [R1+0x810] ;  /* 0x00081000011d7983 */ /* 0x000ee60000300800 */
[----:B------:R0:W-:Y:S02]  /*1f3a0*/  STL.64 [R1+0x700], R24 ;  /* 0x0007001801007387 */ /* 0x0001e40000100a00 */
[----:B0-----:R-:W-:-:S04]  /*1f3b0*/  IMAD.WIDE R24, R22, 0x2, R14 ;  /* 0x0000000216187825 */ /* 0x001fc800078e020e */
[----:B--2---:R-:W-:-:S04]  /*1f3c0*/  IMAD.WIDE R26, R23, 0x2, R14 ;  /* 0x00000002171a7825 */ /* 0x004fc800078e020e */
[--C-:B------:R-:W-:Y:S01]  /*1f3d0*/  IMAD.WIDE R22, R20, 0x2, R14.reuse ;  /* 0x0000000214167825 */ /* 0x100fe200078e020e */
[----:B------:R0:W-:Y:S03]  /*1f3e0*/  STL.64 [R1+0x710], R24 ;  /* 0x0007101801007387 */ /* 0x0001e60000100a00 */
[----:B------:R-:W-:Y:S02]  /*1f3f0*/  STL.64 [R1+0x720], R26 ;  /* 0x0007201a01007387 */ /* 0x000fe40000100a00 */
[--C-:B0-----:R-:W-:Y:S02]  /*1f400*/  IMAD.WIDE R24, R8, 0x2, R14.reuse ;  /* 0x0000000208187825 */ /* 0x101fe400078e020e */
[----:B------:R-:W2:Y:S02]  /*1f410*/  LDL.LU R8, [R1+0x820] ;  /* 0x0008200001087983 */ /* 0x000ea40000300800 */
[----:B------:R0:W-:Y:S02]  /*1f420*/  STL.64 [R1+0x728], R22 ;  /* 0x0007281601007387 */ /* 0x0001e40000100a00 */
[----:B------:R-:W-:Y:S02]  /*1f430*/  STL.64 [R1+0x738], R24 ;  /* 0x0007381801007387 */ /* 0x000fe40000100a00 */
[----:B0-----:R-:W-:-:S04]  /*1f440*/  IMAD.WIDE R22, R21, 0x2, R14 ;  /* 0x0000000215167825 */ /* 0x001fc800078e020e */
[--C-:B----4-:R-:W-:Y:S02]  /*1f450*/  IMAD.WIDE R20, R9, 0x2, R14.reuse ;  /* 0x0000000209147825 */ /* 0x110fe400078e020e */
[----:B------:R-:W4:Y:S02]  /*1f460*/  LDL.LU R9, [R1+0x830] ;  /* 0x0008300001097983 */ /* 0x000f240000300800 */
[----:B------:R0:W-:Y:S02]  /*1f470*/  STL.64 [R1+0x740], R22 ;  /* 0x0007401601007387 */ /* 0x0001e40000100a00 */
[----:B------:R1:W-:Y:S02]  /*1f480*/  STL.64 [R1+0x750], R20 ;  /* 0x0007501401007387 */ /* 0x0003e40000100a00 */
[----:B0-----:R-:W-:-:S04]  /*1f490*/  IMAD.WIDE R22, R18, 0x2, R14 ;  /* 0x0000000212167825 */ /* 0x001fc800078e020e */
[--C-:B-1----:R-:W-:Y:S02]  /*1f4a0*/  IMAD.WIDE R20, R4, 0x2, R14.reuse ;  /* 0x0000000204147825 */ /* 0x102fe400078e020e */
[----:B------:R-:W4:Y:S02]  /*1f4b0*/  LDL.LU R4, [R1+0x838] ;  /* 0x0008380001047983 */ /* 0x000f240000300800 */
[----:B------:R-:W-:Y:S02]  /*1f4c0*/  STL.64 [R1+0x758], R22 ;  /* 0x0007581601007387 */ /* 0x000fe40000100a00 */
[----:B------:R0:W-:Y:S02]  /*1f4d0*/  STL.64 [R1+0x768], R20 ;  /* 0x0007681401007387 */ /* 0x0001e40000100a00 */
[--C-:B0-----:R-:W-:Y:S02]  /*1f4e0*/  IMAD.WIDE R20, R5, 0x2, R14.reuse ;  /* 0x0000000205147825 */ /* 0x101fe400078e020e */
[----:B------:R-:W4:Y:S02]  /*1f4f0*/  LDL.LU R5, [R1+0x848] ;  /* 0x0008480001057983 */ /* 0x000f240000300800 */
[----:B------:R-:W-:-:S05]  /*1f500*/  IMAD.WIDE R18, R19, 0x2, R14 ;  /* 0x0000000213127825 */ /* 0x000fca00078e020e */
[----:B------:R0:W-:Y:S01]  /*1f510*/  STL.64 [R1+0x770], R18 ;  /* 0x0007701201007387 */ /* 0x0001e20000100a00 */
        /* <DEDUP_REMOVED lines=26> */
[----:B------:R-:W4:Y:S02]  /*1f6c0*/  LDL.LU R22, [R1+0x890] ;  /* 0x0008900001167983 */ /* 0x000f240000300800 */
[----:B0-----:R-:W-:-:S05]  /*1f6d0*/  IMAD.WIDE R12, R11, 0x2, R14 ;  /* 0x000000020b0c7825 */ /* 0x001fca00078e020e */
[----:B------:R-:W-:Y:S01]  /*1f6e0*/  STL.64 [R1+0x808], R12 ;  /* 0x0008080c01007387 */ /* 0x000fe20000100a00 */
[----:B------:R-:W4:Y:S02]  /*1f6f0*/  LDL.LU R23, [R1+0x898] ;  /* 0x0008980001177983 */ /* 0x000f240000300800 */
[----:B---3--:R-:W-:-:S05]  /*1f700*/  IMAD.WIDE R10, R29, 0x2, R14 ;  /* 0x000000021d0a7825 */ /* 0x008fca00078e020e */
[----:B------:R2:W-:Y:S01]  /*1f710*/  STL.64 [R1+0x810], R10 ;  /* 0x0008100a01007387 */ /* 0x0005e20000100a00 */
[----:B------:R-:W3:Y:S02]  /*1f720*/  LDL.LU R20, [R1+0x8a8] ;  /* 0x0008a80001147983 */ /* 0x000ee40000300800 */
[----:B------:R-:W3:Y:S02]  /*1f730*/  LDL.LU R29, [R1+0x8b8] ;  /* 0x0008b800011d7983 */ /* 0x000ee40000300800 */
[----:B------:R-:W3:Y:S02]  /*1f740*/  LDL.LU R21, [R1+0x8c0] ;  /* 0x0008c00001157983 */ /* 0x000ee40000300800 */
[--C-:B--2---:R-:W-:Y:S02]  /*1f750*/  IMAD.WIDE R10, R8, 0x2, R14.reuse ;  /* 0x00000002080a7825 */ /* 0x104fe400078e020e */
[----:B------:R-:W2:Y:S03]  /*1f760*/  LDL.LU R8, [R1+0x8d0] ;  /* 0x0008d00001087983 */ /* 0x000ea60000300800 */
[----:B------:R4:W-:Y:S02]  /*1f770*/  STL.64 [R1+0x820], R10 ;  /* 0x0008200a01007387 */ /* 0x0009e40000100a00 */
        /* <DEDUP_REMOVED lines=24> */
[----:B0-----:R-:W4:Y:S01]  /*1f900*/  LDL.LU R10, [R1+0x970] ;  /* 0x00097000010a7983 */ /* 0x001f220000300800 */
[----:B------:R-:W-:-:S03]  /*1f910*/  IMAD.WIDE R24, R3, 0x2, R14 ;  /* 0x0000000203187825 */ /* 0x000fc600078e020e */
[----:B------:R-:W4:Y:S04]  /*1f920*/  LDL.LU R3, [R1+0x978] ;  /* 0x0009780001037983 */ /* 0x000f280000300800 */
[----:B------:R0:W-:Y:S01]  /*1f930*/  STL.64 [R1+0x878], R24 ;  /* 0x0008781801007387 */ /* 0x0001e20000100a00 */
[----:B------:R-:W4:Y:S02]  /*1f940*/  LDL.LU R11, [R1+0x988] ;  /* 0x00098800010b7983 */ /* 0x000f240000300800 */
[--C-:B0-----:R-:W-:Y:S02]  /*1f950*/  IMAD.WIDE R24, R28, 0x2, R14.reuse ;  /* 0x000000021c187825 */ /* 0x101fe400078e020e */
[----:B------:R-:W4:Y:S03]  /*1f960*/  LDL.LU R28, [R1+0x990] ;  /* 0x00099000011c7983 */ /* 0x000f260000300800 */
[----:B------:R0:W-:Y:S02]  /*1f970*/  STL.64 [R1+0x880], R24 ;  /* 0x0008801801007387 */ /* 0x0001e40000100a00 */
[----:B0-----:R-:W-:-:S04]  /*1f980*/  IMAD.WIDE R24, R22, 0x2, R14 ;  /* 0x0000000216187825 */ /* 0x001fc800078e020e */
[--C-:B------:R-:W-:Y:S01]  /*1f990*/  IMAD.WIDE R26, R23, 0x2, R14.reuse ;  /* 0x00000002171a7825 */ /* 0x100fe200078e020e */
[----:B------:R0:W-:Y:S04]  /*1f9a0*/  STL.64 [R1+0x890], R24 ;  /* 0x0008901801007387 */ /* 0x0001e80000100a00 */
[----:B------:R-:W-:Y:S01]  /*1f9b0*/  STL.64 [R1+0x898], R26 ;  /* 0x0008981a01007387 */ /* 0x000fe20000100a00 */
[----:B---3--:R-:W-:-:S04]  /*1f9c0*/  IMAD.WIDE R22, R20, 0x2, R14 ;  /* 0x0000000214167825 */ /* 0x008fc800078e020e */
[--C-:B0-----:R-:W-:Y:S02]  /*1f9d0*/  IMAD.WIDE R24, R29, 0x2, R14.reuse ;  /* 0x000000021d187825 */ /* 0x101fe400078e020e */
[----:B------:R-:W3:Y:S02]  /*1f9e0*/  LDL.LU R29, [R1+0x9a0] ;  /* 0x0009a000011d7983 */ /* 0x000ee40000300800 */
[----:B------:R0:W-:Y:S02]  /*1f9f0*/  STL.64 [R1+0x8a8], R22 ;  /* 0x0008a81601007387 */ /* 0x0001e40000100a00 */
[----:B------:R-:W-:Y:S02]  /*1fa00*/  STL.64 [R1+0x8b8], R24 ;  /* 0x0008b81801007387 */ /* 0x000fe40000100a00 */
[----:B0-----:R-:W-:-:S04]  /*1fa10*/  IMAD.WIDE R22, R21, 0x2, R14 ;  /* 0x0000000215167825 */ /* 0x001fc800078e020e */
[--C-:B--2---:R-:W-:Y:S02]  /*1fa20*/  IMAD.WIDE R20, R8, 0x2, R14.reuse ;  /* 0x0000000208147825 */ /* 0x104fe400078e020e */
[----:B------:R-:W2:Y:S02]  /*1fa30*/  LDL.LU R8, [R1+0x9a8] ;  /* 0x0009a80001087983 */ /* 0x000ea40000300800 */
[----:B------:R0:W-:Y:S02]  /*1fa40*/  STL.64 [R1+0x8c0], R22 ;  /* 0x0008c01601007387 */ /* 0x0001e40000100a00 */
[----:B------:R4:W-:Y:S02]  /*1fa50*/  STL.64 [R1+0x8d0], R20 ;  /* 0x0008d01401007387 */ /* 0x0009e40000100a00 */
[----:B0-----:R-:W-:-:S04]  /*1fa60*/  IMAD.WIDE R22, R18, 0x2, R14 ;  /* 0x0000000212167825 */ /* 0x001fc800078e020e */
[--C-:B----4-:R-:W-:Y:S02]  /*1fa70*/  IMAD.WIDE R20, R9, 0x2, R14.reuse ;  /* 0x0000000209147825 */ /* 0x110fe400078e020e */
[----:B------:R-:W4:Y:S02]  /*1fa80*/  LDL.LU R9, [R1+0x9b8] ;  /* 0x0009b80001097983 */ /* 0x000f240000300800 */
[----:B------:R-:W-:Y:S02]  /*1fa90*/  STL.64 [R1+0x8d8], R22 ;  /* 0x0008d81601007387 */ /* 0x000fe40000100a00 */
[----:B------:R-:W-:-:S04]  /*1faa0*/  IMAD.WIDE R18, R19, 0x2, R14 ;  /* 0x0000000213127825 */ /* 0x000fc800078e020e */
[----:B------:R0:W-:Y:S02]  /*1fab0*/  STL.64 [R1+0x8e8], R20 ;  /* 0x0008e81401007387 */ /* 0x0001e40000100a00 */
[--C-:B0-----:R-:W-:Y:S02]  /*1fac0*/  IMAD.WIDE R20, R4, 0x2, R14.reuse ;  /* 0x0000000204147825 */ /* 0x101fe400078e020e */
[----:B------:R-:W4:Y:S02]  /*1fad0*/  LDL.LU R4, [R1+0x9c8] ;  /* 0x0009c80001047983 */ /* 0x000f240000300800 */
[----:B------:R-:W-:Y:S02]  /*1fae0*/  STL.64 [R1+0x8f0], R18 ;  /* 0x0008f01201007387 */ /* 0x000fe40000100a00 */
[----:B------:R0:W-:Y:S02]  /*1faf0*/  STL.64 [R1+0x900], R20 ;  /* 0x0009001401007387 */ /* 0x0001e40000100a00 */
[----:B0-----:R-:W-:-:S02]  /*1fb00*/  IMAD.WIDE R20, R5, 0x2, R14 ;  /* 0x0000000205147825 */ /* 0x001fc400078e020e */
[----:B------:R-:W4:Y:S02]  /*1fb10*/  LDL.LU R5, [R1+0x9d0] ;  /* 0x0009d00001057983 */ /* 0x000f240000300800 */
[----:B------:R-:W-:-:S05]  /*1fb20*/  IMAD.WIDE R18, R16, 0x2, R14 ;  /* 0x0000000210127825 */ /* 0x000fca00078e020e */
[----:B------:R0:W-:Y:S01]  /*1fb30*/  STL.64 [R1+0x908], R18 ;  /* 0x0009081201007387 */ /* 0x0001e20000100a00 */
        /* <DEDUP_REMOVED lines=22> */
[----:B0-----:R-:W-:-:S04]  /*1fca0*/  IMAD.WIDE R12, R11, 0x2, R14 ;  /* 0x000000020b0c7825 */ /* 0x001fc800078e020e */
[--C-:B------:R-:W-:Y:S01]  /*1fcb0*/  IMAD.WIDE R10, R28, 0x2, R14.reuse ;  /* 0x000000021c0a7825 */ /* 0x100fe200078e020e */
[----:B------:R-:W-:Y:S03]  /*1fcc0*/  STL.64 [R1+0x988], R12 ;  /* 0x0009880c01007387 */ /* 0x000fe60000100a00 */
[----:B------:R-:W4:Y:S02]  /*1fcd0*/  LDL.LU R23, [R1+0xa18] ;  /* 0x000a180001177983 */ /* 0x000f240000300800 */
[----:B------:R3:W-:Y:S02]  /*1fce0*/  STL.64 [R1+0x990], R10 ;  /* 0x0009900a01007387 */ /* 0x0007e40000100a00 */
[----:B------:R-:W4:Y:S01]  /*1fcf0*/  LDL.LU R20, [R1+0xa28] ;  /* 0x000a280001147983 */ /* 0x000f220000300800 */
[----:B------:R-:W4:Y:S01]  /*1fd00*/  LDL.LU R28, [R1+0xa30] ;  /* 0x000a3000011c7983 */ /* 0x000f220000300800 */
[----:B------:R-:W4:Y:S02]  /*1fd10*/  LDL.LU R21, [R1+0xa40] ;  /* 0x000a400001157983 */ /* 0x000f240000300800 */
[----:B---3--:R-:W-:-:S02]  /*1fd20*/  IMAD.WIDE R10, R29, 0x2, R14 ;  /* 0x000000021d0a7825 */ /* 0x008fc400078e020e */
[----:B------:R-:W3:Y:S03]  /*1fd30*/  LDL.LU R29, [R1+0xa50] ;  /* 0x000a5000011d7983 */ /* 0x000ee60000300800 */
[----:B------:R2:W-:Y:S02]  /*1fd40*/  STL.64 [R1+0x9a0], R10 ;  /* 0x0009a00a01007387 */ /* 0x0005e40000100a00 */
        /* <DEDUP_REMOVED lines=33> */
[----:B------:R-:W-:-:S04]  /*1ff60*/  IMAD.WIDE R26, R23, 0x2, R14 ;  /* 0x00000002171a7825 */ /* 0x000fc800078e020e */
        /* <DEDUP_REMOVED lines=8> */
[--C-:B---3--:R-:W-:Y:S02]  /*1fff0*/  IMAD.WIDE R20, R29, 0x2, R14.reuse ;  /* 0x000000021d147825 */ /* 0x108fe400078e020e */
[----:B------:R-:W3:Y:S02]  /*20000*/  LDL.LU R29, [R1+0x4b8] ;  /* 0x0004b800011d7983 */ /* 0x000ee40000300800 */
[----:B------:R0:W-:Y:S02]  /*20010*/  STL.64 [R1+0xa40], R22 ;  /* 0x000a401601007387 */ /* 0x0001e40000100a00 */
[----:B------:R2:W-:Y:S02]  /*20020*/  STL.64 [R1+0xa50], R20 ;  /* 0x000a501401007387 */ /* 0x0005e40000100a00 */
[----:B0-----:R-:W-:-:S04]  /*20030*/  IMAD.WIDE R22, R18, 0x2, R14 ;  /* 0x0000000212167825 */ /* 0x001fc800078e020e */
[--C-:B--2---:R-:W-:Y:S02]  /*20040*/  IMAD.WIDE R20, R8, 0x2, R14.reuse ;  /* 0x0000000208147825 */ /* 0x104fe400078e020e */
[----:B------:R-:W2:Y:S02]  /*20050*/  LDL.LU R8, [R1+0x494] ;  /* 0x0004940001087983 */ /* 0x000ea40000300800 */
[----:B------:R-:W-:Y:S02]  /*20060*/  STL.64 [R1+0xa58], R22 ;  /* 0x000a581601007387 */ /* 0x000fe40000100a00 */
[----:B------:R-:W-:-:S04]  /*20070*/  IMAD.WIDE R18, R19, 0x2, R14 ;  /* 0x0000000213127825 */ /* 0x000fc800078e020e */
[----:B------:R4:W-:Y:S02]  /*20080*/  STL.64 [R1+0xa68], R20 ;  /* 0x000a681401007387 */ /* 0x0009e40000100a00 */
[--C-:B----4-:R-:W-:Y:S02]  /*20090*/  IMAD.WIDE R20, R9, 0x2, R14.reuse ;  /* 0x0000000209147825 */ /* 0x110fe400078e020e */
        /* <DEDUP_REMOVED lines=37> */
[----:B0-----:R-:W-:-:S02]  /*202f0*/  IMAD.WIDE R10, R28, 0x2, R14 ;  /* 0x000000021c0a7825 */ /* 0x001fc400078e020e */
[----:B------:R-:W4:Y:S03]  /*20300*/  LDL.LU R28, [R1+0x3a0] ;  /* 0x0003a000011c7983 */ /* 0x000f260000300800 */
[----:B------:R3:W-:Y:S02]  /*20310*/  STL.64 [R1+0xb20], R10 ;  /* 0x000b200a01007387 */ /* 0x0007e40000100a00 */
[----:B------:R-:W4:Y:S02]  /*20320*/  LDL.LU R18, [R1+0x37c] ;  /* 0x00037c0001127983 */ /* 0x000f240000300800 */
[--C-:B---3--:R-:W-:Y:S02]  /*20330*/  IMAD.WIDE R10, R29, 0x2, R14.reuse ;  /* 0x000000021d0a7825 */ /* 0x108fe400078e020e */
[----:B------:R-:W3:Y:S03]  /*20340*/  LDL.LU R29, [R1+0x378] ;  /* 0x00037800011d7983 */ /* 0x000ee60000300800 */
[----:B------:R2:W-:Y:S02]  /*20350*/  STL.64 [R1+0x4b8], R10 ;  /* 0x0004b80a01007387 */ /* 0x0005e40000100a00 */
[----:B------:R-:W3:Y:S02]  /*20360*/  LDL.LU R19, [R1+0x354] ;  /* 0x0003540001137983 */ /* 0x000ee40000300800 */
[----:B------:R-:W3:Y:S02]  /*20370*/  LDL.LU R12, [R1+0x350] ;  /* 0x00035000010c7983 */ /* 0x000ee40000300800 */
[----:B--2---:R-:W-:-:S05]  /*20380*/  IMAD.WIDE R10, R8, 0x2, R14 ;  /* 0x00000002080a7825 */ /* 0x004fca00078e020e */
[----:B------:R-:W-:Y:S01]  /*20390*/  STL.64 [R1+0xb38], R10 ;  /* 0x000b380a01007387 */ /* 0x000fe20000100a00 */
[----:B------:R-:W2:Y:S02]  /*203a0*/  LDL.LU R16, [R1+0x32c] ;  /* 0x00032c0001107983 */ /* 0x000ea40000300800 */
[----:B------:R-:W2:Y:S02]  /*203b0*/  LDL.LU R13, [R1+0x328] ;  /* 0x00032800010d7983 */ /* 0x000ea40000300800 */
[----:B----4-:R-:W-:-:S05]  /*203c0*/  IMAD.WIDE R8, R9, 0x2, R14 ;  /* 0x0000000209087825 */ /* 0x010fca00078e020e */
[----:B------:R0:W-:Y:S01]  /*203d0*/  STL.64 [R1+0x490], R8 ;  /* 0x0004900801007387 */ /* 0x0001e20000100a00 */
        /* <DEDUP_REMOVED lines=8> */
[----:B------:R-:W4:Y:S01]  /*20460*/  LDL.LU R11, [R1+0x2e4] ;  /* 0x0002e400010b7983 */ /* 0x000f220000300800 */
[----:B0-----:R-:W4:Y:S01]  /*20470*/  LDL.LU R8, [R1+0x2e0] ;  /* 0x0002e00001087983 */ /* 0x001f220000300800 */
[----:B------:R-:W-:-:S05]  /*20480*/  IMAD.WIDE R24, R6, 0x2, R14 ;  /* 0x0000000206187825 */ /* 0x000fca00078e020e */
[----:B------:R0:W-:Y:S01]  /*20490*/  STL.64 [R1+0xb60], R24 ;  /* 0x000b601801007387 */ /* 0x0001e20000100a00 */
[----:B------:R-:W4:Y:S02]  /*204a0*/  LDL.LU R9, [R1+0x2dc] ;  /* 0x0002dc0001097983 */ /* 0x000f240000300800 */
[----:B------:R-:W4:Y:S02]  /*204b0*/  LDL.LU R6, [R1+0x2d8] ;  /* 0x0002d80001067983 */ /* 0x000f240000300800 */
[----:B0-----:R-:W-:-:S05]  /*204c0*/  IMAD.WIDE R24, R7, 0x2, R14 ;  /* 0x0000000207187825 */ /* 0x001fca00078e020e */
        /* <DEDUP_REMOVED lines=20> */
[--C-:B---3--:R-:W-:Y:S02]  /*20610*/  IMAD.WIDE R20, R29, 0x2, R14.reuse ;  /* 0x000000021d147825 */ /* 0x108fe400078e020e */
[----:B------:R-:W3:Y:S02]  /*20620*/  LDL.LU R29, [R1+0x2c4] ;  /* 0x0002c400011d7983 */ /* 0x000ee40000300800 */
[----:B------:R-:W-:Y:S02]  /*20630*/  STL.64 [R1+0xbb8], R22 ;  /* 0x000bb81601007387 */ /* 0x000fe40000100a00 */
[----:B------:R-:W-:-:S04]  /*20640*/  IMAD.WIDE R18, R19, 0x2, R14 ;  /* 0x0000000213127825 */ /* 0x000fc800078e020e */
[----:B------:R0:W-:Y:S02]  /*20650*/  STL.64 [R1+0x378], R20 ;  /* 0x0003781401007387 */ /* 0x0001e40000100a00 */
[--C-:B0-----:R-:W-:Y:S02]  /*20660*/  IMAD.WIDE R20, R12, 0x2, R14.reuse ;  /* 0x000000020c147825 */ /* 0x101fe400078e020e */
        /* <DEDUP_REMOVED lines=8> */
[----:B----4-:R-:W-:-:S04]  /*206f0*/  IMAD.WIDE R18, R17, 0x2, R14 ;  /* 0x0000000211127825 */ /* 0x010fc800078e020e */
[--C-:B------:R-:W-:Y:S02]  /*20700*/  IMAD.WIDE R16, R4, 0x2, R14.reuse ;  /* 0x0000000204107825 */ /* 0x100fe400078e020e */
        /* <DEDUP_REMOVED lines=8> */
[----:B------:R-:W4:Y:S02]  /*20790*/  LDL.LU R10, [R1+0x2b0] ;  /* 0x0002b000010a7983 */ /* 0x000f240000300800 */
[----:B0-----:R-:W-:-:S04]  /*207a0*/  IMAD.WIDE R18, R11, 0x2, R14 ;  /* 0x000000020b127825 */ /* 0x001fc800078e020e */
[----:B-1----:R-:W-:-:S04]  /*207b0*/  IMAD.WIDE R16, R8, 0x2, R14 ;  /* 0x0000000208107825 */ /* 0x002fc800078e020e */
[--C-:B------:R-:W-:Y:S01]  /*207c0*/  IMAD.WIDE R8, R9, 0x2, R14.reuse ;  /* 0x0000000209087825 */ /* 0x100fe200078e020e */
[----:B------:R-:W-:Y:S03]  /*207d0*/  STL.64 [R1+0xc20], R18 ;  /* 0x000c201201007387 */ /* 0x000fe60000100a00 */
[----:B------:R0:W-:Y:S02]  /*207e0*/  STL.64 [R1+0x2e0], R16 ;  /* 0x0002e01001007387 */ /* 0x0001e40000100a00 */
[----:B------:R-:W4:Y:S02]  /*207f0*/  LDL.LU R11, [R1+0x2ac] ;  /* 0x0002ac00010b7983 */ /* 0x000f240000300800 */
[----:B------:R1:W-:Y:S02]  /*20800*/  STL.64 [R1+0xc30], R8 ;  /* 0x000c300801007387 */ /* 0x0003e40000100a00 */
[----:B0-----:R-:W-:-:S04]  /*20810*/  IMAD.WIDE R16, R6, 0x2, R14 ;  /* 0x0000000206107825 */ /* 0x001fc800078e020e */
[--C-:B-1----:R-:W-:Y:S01]  /*20820*/  IMAD.WIDE R8, R7, 0x2, R14.reuse ;  /* 0x0000000207087825 */ /* 0x102fe200078e020e */
[----:B------:R-:W-:Y:S03]  /*20830*/  STL.64 [R1+0x2d8], R16 ;  /* 0x0002d81001007387 */ /* 0x000fe60000100a00 */
[----:B------:R-:W4:Y:S02]  /*20840*/  LDL.LU R22, [R1+0x2a8] ;  /* 0x0002a80001167983 */ /* 0x000f240000300800 */
[----:B------:R0:W-:Y:S02]  /*20850*/  STL.64 [R1+0xc48], R8 ;  /* 0x000c480801007387 */ /* 0x0001e40000100a00 */
[----:B------:R-:W4:Y:S02]  /*20860*/  LDL.LU R23, [R1+0x2a4] ;  /* 0x0002a40001177983 */ /* 0x000f240000300800 */
[----:B------:R-:W-:-:S05]  /*20870*/  IMAD.WIDE R6, R2, 0x2, R14 ;  /* 0x0000000202067825 */ /* 0x000fca00078e020e */
[----:B------:R1:W-:Y:S04]  /*20880*/  STL.64 [R1+0x2d0], R6 ;  /* 0x0002d00601007387 */ /* 0x0003e80000100a00 */
[----:B0-----:R-:W4:Y:S01]  /*20890*/  LDL.LU R8, [R1+0x2a0] ;  /* 0x0002a00001087983 */ /* 0x001f220000300800 */
[----:B------:R-:W4:Y:S03]  /*208a0*/  LDL.LU R9, [R1+0x29c] ;  /* 0x00029c0001097983 */ /* 0x000f260000300800 */
[----:B-1----:R-:W4:Y:S01]  /*208b0*/  LDL.LU R6, [R1+0x298] ;  /* 0x0002980001067983 */ /* 0x002f220000300800 */
[----:B------:R-:W4:Y:S02]  /*208c0*/  LDL.LU R7, [R1+0x294] ;  /* 0x0002940001077983 */ /* 0x000f240000300800 */
[----:B------:R-:W-:-:S05]  /*208d0*/  IMAD.WIDE R2, R3, 0x2, R14 ;  /* 0x0000000203027825 */ /* 0x000fca00078e020e */
[----:B------:R0:W-:Y:S01]  /*208e0*/  STL.64 [R1+0xc58], R2 ;  /* 0x000c580201007387 */ /* 0x0001e20000100a00 */
[----:B------:R-:W-:-:S03]  /*208f0*/  IMAD.WIDE R16, R28, 0x2, R14 ;  /* 0x000000021c107825 */ /* 0x000fc600078e020e */
[----:B0-----:R-:W4:Y:S01]  /*20900*/  LDL.LU R2, [R1+0x290] ;  /* 0x0002900001027983 */ /* 0x001f220000300800 */
[----:B------:R-:W4:Y:S03]  /*20910*/  LDL.LU R3, [R1+0x28c] ;  /* 0x00028c0001037983 */ /* 0x000f260000300800 */
[----:B------:R3:W-:Y:S01]  /*20920*/  STL.64 [R1+0x2c8], R16 ;  /* 0x0002c81001007387 */ /* 0x0007e20000100a00 */
[----:B------:R-:W4:Y:S02]  /*20930*/  LDL.LU R28, [R1+0x288] ;  /* 0x00028800011c7983 */ /* 0x000f240000300800 */
[--C-:B---3--:R-:W-:Y:S02]  /*20940*/  IMAD.WIDE R16, R29, 0x2, R14.reuse ;  /* 0x000000021d107825 */ /* 0x108fe400078e020e */
[----:B------:R-:W3:Y:S03]  /*20950*/  LDL.LU R29, [R1+0x284] ;  /* 0x00028400011d7983 */ /* 0x000ee60000300800 */
[----:B------:R0:W-:Y:S02]  /*20960*/  STL.64 [R1+0xc70], R16 ;  /* 0x000c701001007387 */ /* 0x0001e40000100a00 */
[----:B------:R-:W3:Y:S02]  /*20970*/  LDL.LU R18, [R1+0x280] ;  /* 0x0002800001127983 */ /* 0x000ee40000300800 */
[----:B------:R-:W3:Y:S02]  /*20980*/  LDL.LU R19, [R1+0x27c] ;  /* 0x00027c0001137983 */ /* 0x000ee40000300800 */
[----:B0-----:R-:W-:-:S05]  /*20990*/  IMAD.WIDE R16, R12, 0x2, R14 ;  /* 0x000000020c107825 */ /* 0x001fca00078e020e */
[----:B------:R0:W-:Y:S01]  /*209a0*/  STL.64 [R1+0x2c0], R16 ;  /* 0x0002c01001007387 */ /* 0x0001e20000100a00 */
[----:B--2---:R-:W-:-:S03]  /*209b0*/  IMAD.WIDE R12, R13, 0x2, R14 ;  /* 0x000000020d0c7825 */ /* 0x004fc600078e020e */
[----:B0-----:R-:W2:Y:S01]  /*209c0*/  LDL.LU R16, [R1+0x278] ;  /* 0x0002780001107983 */ /* 0x001ea20000300800 */
[----:B------:R-:W2:Y:S03]  /*209d0*/  LDL.LU R17, [R1+0x274] ;  /* 0x0002740001117983 */ /* 0x000ea60000300800 */
[----:B------:R4:W-:Y:S01]  /*209e0*/  STL.64 [R1+0xc80], R12 ;  /* 0x000c800c01007387 */ /* 0x0009e20000100a00 */
        /* <DEDUP_REMOVED lines=8> */
[--C-:B------:R-:W-:Y:S01]  /*20a70*/  IMAD.WIDE R24, R10, 0x2, R14.reuse ;  /* 0x000000020a187825 */ /* 0x100fe200078e020e */
[----:B0-----:R-:W4:Y:S03]  /*20a80*/  LDL.LU R12, [R1+0x260] ;  /* 0x00026000010c7983 */ /* 0x001f260000300800 */
[----:B------:R-:W4:Y:S02]  /*20a90*/  LDL.LU R13, [R1+0x25c] ;  /* 0x00025c00010d7983 */ /* 0x000f240000300800 */
[----:B------:R0:W-:Y:S02]  /*20aa0*/  STL.64 [R1+0x2b0], R24 ;  /* 0x0002b01801007387 */ /* 0x0001e40000100a00 */
[----:B------:R-:W4:Y:S02]  /*20ab0*/  LDL.LU R10, [R1+0x258] ;  /* 0x00025800010a7983 */ /* 0x000f240000300800 */
[----:B0-----:R-:W-:-:S02]  /*20ac0*/  IMAD.WIDE R24, R11, 0x2, R14 ;  /* 0x000000020b187825 */ /* 0x001fc400078e020e */
[----:B------:R-:W4:Y:S03]  /*20ad0*/  LDL.LU R11, [R1+0x41c] ;  /* 0x00041c00010b7983 */ /* 0x000f260000300800 */
[----:B------:R0:W-:Y:S02]  /*20ae0*/  STL.64 [R1+0xca8], R24 ;  /* 0x000ca81801007387 */ /* 0x0001e40000100a00 */
[----:B0-----:R-:W-:-:S04]  /*20af0*/  IMAD.WIDE R24, R22, 0x2, R14 ;  /* 0x0000000216187825 */ /* 0x001fc800078e020e */
[--C-:B------:R-:W-:Y:S01]  /*20b00*/  IMAD.WIDE R26, R23, 0x2, R14.reuse ;  /* 0x00000002171a7825 */ /* 0x100fe200078e020e */
[----:B------:R0:W-:Y:S04]  /*20b10*/  STL.64 [R1+0x2a8], R24 ;  /* 0x0002a81801007387 */ /* 0x0001e80000100a00 */
[----:B------:R-:W-:Y:S02]  /*20b20*/  STL.64 [R1+0xcc0], R26 ;  /* 0x000cc01a01007387 */ /* 0x000fe40000100a00 */
[----:B------:R-:W-:-:S04]  /*20b30*/  IMAD.WIDE R22, R8, 0x2, R14 ;  /* 0x0000000208167825 */ /* 0x000fc800078e020e */
[--C-:B0-----:R-:W-:Y:S02]  /*20b40*/  IMAD.WIDE R24, R9, 0x2, R14.reuse ;  /* 0x0000000209187825 */ /* 0x101fe400078e020e */
[----:B------:R-:W4:Y:S02]  /*20b50*/  LDL.LU.64 R8, [R1+0x250] ;  /* 0x0002500001087983 */ /* 0x000f240000300a00 */
[----:B------:R0:W-:Y:S02]  /*20b60*/  STL.64 [R1+0x2a0], R22 ;  /* 0x0002a01601007387 */ /* 0x0001e40000100a00 */
[----:B------:R1:W-:Y:S02]  /*20b70*/  STL.64 [R1+0xcd0], R24 ;  /* 0x000cd01801007387 */ /* 0x0003e40000100a00 */
[----:B0-----:R-:W-:-:S04]  /*20b80*/  IMAD.WIDE R22, R6, 0x2, R14 ;  /* 0x0000000206167825 */ /* 0x001fc800078e020e */
[--C-:B-1----:R-:W-:Y:S02]  /*20b90*/  IMAD.WIDE R24, R7, 0x2, R14.reuse ;  /* 0x0000000207187825 */ /* 0x102fe400078e020e */
        /* <DEDUP_REMOVED lines=9> */
[--C-:B---3--:R-:W-:Y:S02]  /*20c30*/  IMAD.WIDE R24, R29, 0x2, R14.reuse ;  /* 0x000000021d187825 */ /* 0x108fe400078e020e */
[----:B------:R-:W3:Y:S02]  /*20c40*/  LDL.LU.64 R28, [R1+0xe8] ;  /* 0x0000e800011c7983 */ /* 0x000ee40000300a00 */
[----:B------:R0:W-:Y:S02]  /*20c50*/  STL.64 [R1+0x288], R22 ;  /* 0x0002881601007387 */ /* 0x0001e40000100a00 */
[----:B------:R1:W-:Y:S02]  /*20c60*/  STL.64 [R1+0xd10], R24 ;  /* 0x000d101801007387 */ /* 0x0003e40000100a00 */
[----:B0-----:R-:W-:-:S04]  /*20c70*/  IMAD.WIDE R22, R18, 0x2, R14 ;  /* 0x0000000212167825 */ /* 0x001fc800078e020e */
[--C-:B-1----:R-:W-:Y:S02]  /*20c80*/  IMAD.WIDE R24, R19, 0x2, R14.reuse ;  /* 0x0000000213187825 */ /* 0x102fe400078e020e */
[----:B------:R-:W3:Y:S02]  /*20c90*/  LDL.LU.64 R18, [R1+0x240] ;  /* 0x0002400001127983 */ /* 0x000ee40000300a00 */
[----:B------:R2:W-:Y:S02]  /*20ca0*/  STL.64 [R1+0x280], R22 ;  /* 0x0002801601007387 */ /* 0x0005e40000100a00 */
[----:B------:R0:W-:Y:S02]  /*20cb0*/  STL.64 [R1+0xd20], R24 ;  /* 0x000d201801007387 */ /* 0x0001e40000100a00 */
[----:B--2---:R-:W-:-:S04]  /*20cc0*/  IMAD.WIDE R22, R16, 0x2, R14 ;  /* 0x0000000210167825 */ /* 0x004fc800078e020e */
[--C-:B0-----:R-:W-:Y:S02]  /*20cd0*/  IMAD.WIDE R24, R17, 0x2, R14.reuse ;  /* 0x0000000211187825 */ /* 0x101fe400078e020e */
[----:B------:R-:W2:Y:S02]  /*20ce0*/  LDL.LU.64 R16, [R1+0xe0] ;  /* 0x0000e00001107983 */ /* 0x000ea40000300a00 */
[----:B------:R0:W-:Y:S02]  /*20cf0*/  STL.64 [R1+0x278], R22 ;  /* 0x0002781601007387 */ /* 0x0001e40000100a00 */
[----:B------:R1:W-:Y:S02]  /*20d00*/  STL.64 [R1+0xd38], R24 ;  /* 0x000d381801007387 */ /* 0x0003e40000100a00 */
[----:B0-----:R-:W-:-:S04]  /*20d10*/  IMAD.WIDE R22, R20, 0x2, R14 ;  /* 0x0000000214167825 */ /* 0x001fc800078e020e */
[--C-:B-1----:R-:W-:Y:S02]  /*20d20*/  IMAD.WIDE R24, R21, 0x2, R14.reuse ;  /* 0x0000000215187825 */ /* 0x102fe400078e020e */
[----:B------:R-:W2:Y:S02]  /*20d30*/  LDL.LU.64 R20, [R1+0x238] ;  /* 0x0002380001147983 */ /* 0x000ea40000300a00 */
[----:B------:R4:W-:Y:S02]  /*20d40*/  STL.64 [R1+0x270], R22 ;  /* 0x0002701601007387 */ /* 0x0009e40000100a00 */
[----:B------:R0:W-:Y:S02]  /*20d50*/  STL.64 [R1+0xd48], R24 ;  /* 0x000d481801007387 */ /* 0x0001e40000100a00 */
[----:B----4-:R-:W-:-:S04]  /*20d60*/  IMAD.WIDE R22, R4, 0x2, R14 ;  /* 0x0000000204167825 */ /* 0x010fc800078e020e */
[--C-:B0-----:R-:W-:Y:S02]  /*20d70*/  IMAD.WIDE R24, R5, 0x2, R14.reuse ;  /* 0x0000000205187825 */ /* 0x101fe400078e020e */
[----:B------:R-:W4:Y:S02]  /*20d80*/  LDL.LU.64 R4, [R1+0xd8] ;  /* 0x0000d80001047983 */ /* 0x000f240000300a00 */
[----:B------:R-:W-:Y:S02]  /*20d90*/  STL.64 [R1+0x268], R22 ;  /* 0x0002681601007387 */ /* 0x000fe40000100a00 */
[----:B------:R0:W-:Y:S02]  /*20da0*/  STL.64 [R1+0xd60], R24 ;  /* 0x000d601801007387 */ /* 0x0001e40000100a00 */
[----:B0-----:R-:W4:Y:S01]  /*20db0*/  LDL.LU.64 R24, [R1+0x230] ;  /* 0x0002300001187983 */ /* 0x001f220000300a00 */
[----:B------:R-:W-:-:S04]  /*20dc0*/  IMAD.WIDE R22, R12, 0x2, R14 ;  /* 0x000000020c167825 */ /* 0x000fc800078e020e */
[--C-:B------:R-:W-:Y:S01]  /*20dd0*/  IMAD.WIDE R12, R13, 0x2, R14.reuse ;  /* 0x000000020d0c7825 */ /* 0x100fe200078e020e */
[----:B------:R-:W-:Y:S04]  /*20de0*/  STL.64 [R1+0x260], R22 ;  /* 0x0002601601007387 */ /* 0x000fe80000100a00 */
[----:B------:R0:W-:Y:S02]  /*20df0*/  STL.64 [R1+0xd70], R12 ;  /* 0x000d700c01007387 */ /* 0x0001e40000100a00 */
[--C-:B------:R-:W-:Y:S01]  /*20e00*/  IMAD.WIDE R26, R10, 0x2, R14.reuse ;  /* 0x000000020a1a7825 */ /* 0x100fe200078e020e */
[----:B0-----:R-:W4:Y:S03]  /*20e10*/  LDL.LU.64 R12, [R1+0xd0] ;  /* 0x0000d000010c7983 */ /* 0x001f260000300a00 */
[----:B------:R-:W-:-:S04]  /*20e20*/  IMAD.WIDE R22, R11, 0x2, R14 ;  /* 0x000000020b167825 */ /* 0x000fc800078e020e */
[----:B------:R-:W-:Y:S02]  /*20e30*/  STL.64 [R1+0x258], R26 ;  /* 0x0002581a01007387 */ /* 0x000fe40000100a00 */
[----:B------:R-:W-:Y:S01]  /*20e40*/  IMAD.WIDE R14, R0, 0x2, R14 ;  /* 0x00000002000e7825 */ /* 0x000fe200078e020e */
[----:B------:R-:W4:Y:S03]  /*20e50*/  LDL.LU.64 R10, [R1+0x228] ;  /* 0x00022800010a7983 */ /* 0x000f260000300a00 */
[----:B------:R-:W-:Y:S01]  /*20e60*/  STL.64 [R1+0x418], R22 ;  /* 0x0004181601007387 */ /* 0x000fe20000100a00 */
[----:B------:R-:W-:Y:S04]  /*20e70*/  STL.64 [R1+0x2a10], R14 ;  /* 0x002a100e01007387 */ /* 0x000fe80000100a00 */
[----:B------:R0:W-:Y:S01]  /*20e80*/  STL [R1+0x25f8], R8 ;  /* 0x0025f80801007387 */ /* 0x0001e20000100800 */
[----:B------:R-:W-:-:S03]  /*20e90*/  IMAD.MOV.U32 R0, RZ, RZ, R9 ;  /* 0x000000ffff007224 */ /* 0x000fc600078e0009 */
[----:B0-----:R-:W4:Y:S02]  /*20ea0*/  LDL.LU.64 R8, [R1+0xc8] ;  /* 0x0000c80001087983 */ /* 0x001f240000300a00 */
[----:B------:R0:W-:Y:S02]  /*20eb0*/  STL [R1+0x25f0], R0 ;  /* 0x0025f00001007387 */ /* 0x0001e40000100800 */
[----:B------:R1:W-:Y:S01]  /*20ec0*/  STL [R1+0x25f4], R6 ;  /* 0x0025f40601007387 */ /* 0x0003e20000100800 */
[----:B0-----:R-:W-:-:S03]  /*20ed0*/  IMAD.MOV.U32 R0, RZ, RZ, R7 ;  /* 0x000000ffff007224 */ /* 0x001fc600078e0007 */
[----:B-1----:R-:W4:Y:S02]  /*20ee0*/  LDL.LU.64 R6, [R1+0x220] ;  /* 0x0002200001067983 */ /* 0x002f240000300a00 */
[----:B------:R0:W-:Y:S02]  /*20ef0*/  STL [R1+0x25e8], R0 ;  /* 0x0025e80001007387 */ /* 0x0001e40000100800 */
[----:B------:R1:W-:Y:S01]  /*20f00*/  STL [R1+0x25ec], R2 ;  /* 0x0025ec0201007387 */ /* 0x0003e20000100800 */
[----:B0-----:R-:W-:-:S03]  /*20f10*/  IMAD.MOV.U32 R0, RZ, RZ, R3 ;  /* 0x000000ffff007224 */ /* 0x001fc600078e0003 */
[----:B-1----:R-:W4:Y:S02]  /*20f20*/  LDL.LU.64 R2, [R1+0xc0] ;  /* 0x0000c00001027983 */ /* 0x002f240000300a00 */
[----:B------:R3:W-:Y:S02]  /*20f30*/  STL [R1+0x25e0], R0 ;  /* 0x0025e00001007387 */ /* 0x0007e40000100800 */
[----:B---3--:R-:W-:Y:S01]  /*20f40*/  IMAD.MOV.U32 R0, RZ, RZ, R29 ;  /* 0x000000ffff007224 */ /* 0x008fe200078e001d */
[----:B------:R0:W-:Y:S04]  /*20f50*/  STL [R1+0x25e4], R28 ;  /* 0x0025e41c01007387 */ /* 0x0001e80000100800 */
[----:B0-----:R-:W3:Y:S01]  /*20f60*/  LDL.LU.64 R28, [R1+0x218] ;  /* 0x00021800011c7983 */ /* 0x001ee20000300a00 */
[----:B------:R0:W-:Y:S02]  /*20f70*/  STL [R1+0x25d8], R0 ;  /* 0x0025d80001007387 */ /* 0x0001e40000100800 */
[----:B------:R1:W-:Y:S02]  /*20f80*/  STL [R1+0x25dc], R18 ;  /* 0x0025dc1201007387 */ /* 0x0003e40000100800 */
[----:B0-----:R-:W-:-:S02]  /*20f90*/  IMAD.MOV.U32 R0, RZ, RZ, R19 ;  /* 0x000000ffff007224 */ /* 0x001fc400078e0013 */
[----:B-1----:R-:W3:Y:S03]  /*20fa0*/  LDL.LU.64 R18, [R1+0xb8] ;  /* 0x0000b80001127983 */ /* 0x002ee60000300a00 */
[----:B------:R0:W-:Y:S01]  /*20fb0*/  STL [R1+0x25d0], R0 ;  /* 0x0025d00001007387 */ /* 0x0001e20000100800 */
[----:B--2---:R1:W-:Y:S01]  /*20fc0*/  STL [R1+0x25d4], R16 ;  /* 0x0025d41001007387 */ /* 0x0043e20000100800 */
[----:B0-----:R-:W-:-:S03]  /*20fd0*/  IMAD.MOV.U32 R0, RZ, RZ, R17 ;  /* 0x000000ffff007224 */ /* 0x001fc600078e0011 */
[----:B-1----:R-:W2:Y:S02]  /*20fe0*/  LDL.LU.64 R16, [R1+0x210] ;  /* 0x0002100001107983 */ /* 0x002ea40000300a00 */
[----:B------:R0:W-:Y:S02]  /*20ff0*/  STL [R1+0x25c8], R0 ;  /* 0x0025c80001007387 */ /* 0x0001e40000100800 */
[----:B------:R1:W-:Y:S01]  /*21000*/  STL [R1+0x25cc], R20 ;  /* 0x0025cc1401007387 */ /* 0x0003e20000100800 */
[----:B------:R-:W2:Y:S02]  /*21010*/  LDL.LU.64 R22, [R1+0xb0] ;  /* 0x0000b00001167983 */ /* 0x000ea40000300a00 */
[----:B0-----:R-:W-:Y:S01]  /*21020*/  IMAD.MOV.U32 R0, RZ, RZ, R21 ;  /* 0x000000ffff007224 */ /* 0x001fe200078e0015 */
[----:B----4-:R-:W-:Y:S04]  /*21030*/  STL [R1+0x25c4], R4 ;  /* 0x0025c40401007387 */ /* 0x010fe80000100800 */
[----:B------:R0:W-:Y:S02]  /*21040*/  STL [R1+0x25c0], R0 ;  /* 0x0025c00001007387 */ /* 0x0001e40000100800 */
[----:B-1----:R-:W4:Y:S02]  /*21050*/  LDL.LU.64 R20, [R1+0x208] ;  /* 0x0002080001147983 */ /* 0x002f240000300a00 */
[----:B0-----:R-:W-:Y:S01]  /*21060*/  IMAD.MOV.U32 R0, RZ, RZ, R5 ;  /* 0x000000ffff007224 */ /* 0x001fe200078e0005 */
[----:B------:R-:W-:Y:S04]  /*21070*/  STL [R1+0x25bc], R24 ;  /* 0x0025bc1801007387 */ /* 0x000fe80000100800 */
[----:B------:R0:W-:Y:S01]  /*21080*/  STL [R1+0x25b8], R0 ;  /* 0x0025b80001007387 */ /* 0x0001e20000100800 */
[----:B------:R-:W4:Y:S02]  /*21090*/  LDL.LU.64 R4, [R1+0xa8] ;  /* 0x0000a80001047983 */ /* 0x000f240000300a00 */
[----:B0-----:R-:W-:Y:S01]  /*210a0*/  IMAD.MOV.U32 R0, RZ, RZ, R25 ;  /* 0x000000ffff007224 */ /* 0x001fe200078e0019 */
[----:B------:R-:W-:Y:S04]  /*210b0*/  STL [R1+0x25b4], R12 ;  /* 0x0025b40c01007387 */ /* 0x000fe80000100800 */
[----:B------:R0:W-:Y:S02]  /*210c0*/  STL [R1+0x25b0], R0 ;  /* 0x0025b00001007387 */ /* 0x0001e40000100800 */
[----:B0-----:R-:W-:-:S02]  /*210d0*/  IMAD.MOV.U32 R0, RZ, RZ, R13 ;  /* 0x000000ffff007224 */ /* 0x001fc400078e000d */
[----:B------:R-:W4:Y:S03]  /*210e0*/  LDL.LU.64 R12, [R1+0x200] ;  /* 0x00020000010c7983 */ /* 0x000f260000300a00 */
[----:B------:R0:W-:Y:S02]  /*210f0*/  STL [R1+0x25a8], R0 ;  /* 0x0025a80001007387 */ /* 0x0001e40000100800 */
[----:B------:R1:W-:Y:S02]  /*21100*/  STL [R1+0x25ac], R10 ;  /* 0x0025ac0a01007387 */ /* 0x0003e40000100800 */
[----:B0-----:R-:W-:Y:S02]  /*21110*/  IMAD.MOV.U32 R0, RZ, RZ, R11 ;  /* 0x000000ffff007224 */ /* 0x001fe400078e000b */
[----:B-1----:R-:W4:Y:S03]  /*21120*/  LDL.LU.64 R10, [R1+0xa0] ;  /* 0x0000a000010a7983 */ /* 0x002f260000300a00 */
[----:B------:R0:W-:Y:S02]  /*21130*/  STL [R1+0x25a0], R0 ;  /* 0x0025a00001007387 */ /* 0x0001e40000100800 */
[----:B0-----:R-:W-:Y:S01]  /*21140*/  IMAD.MOV.U32 R0, RZ, RZ, R9 ;  /* 0x000000ffff007224 */ /* 0x001fe200078e0009 */
[----:B------:R0:W-:Y:S04]  /*21150*/  STL [R1+0x25a4], R8 ;  /* 0x0025a40801007387 */ /* 0x0001e80000100800 */
[----:B0-----:R-:W4:Y:S01]  /*21160*/  LDL.LU.64 R8, [R1+0x1f8] ;  /* 0x0001f80001087983 */ /* 0x001f220000300a00 */
[----:B------:R0:W-:Y:S02]  /*21170*/  STL [R1+0x2598], R0 ;  /* 0x0025980001007387 */ /* 0x0001e40000100800 */
[----:B------:R1:W-:Y:S02]  /*21180*/  STL [R1+0x259c], R6 ;  /* 0x00259c0601007387 */ /* 0x0003e40000100800 */
[----:B0-----:R-:W-:-:S02]  /*21190*/  IMAD.MOV.U32 R0, RZ, RZ, R7 ;  /* 0x000000ffff007224 */ /* 0x001fc400078e0007 */
[----:B-1----:R-:W4:Y:S03]  /*211a0*/  LDL.LU.64 R6, [R1+0x98] ;  /* 0x0000980001067983 */ /* 0x002f260000300a00 */
[----:B------:R0:W-:Y:S01]  /*211b0*/  STL [R1+0x2590], R0 ;  /* 0x0025900001007387 */ /* 0x0001e20000100800 */
[----:B------:R1:W-:Y:S01]  /*211c0*/  STL [R1+0x2594], R2 ;  /* 0x0025940201007387 */ /* 0x0003e20000100800 */
[----:B0-----:R-:W-:-:S03]  /*211d0*/  IMAD.MOV.U32 R0, RZ, RZ, R3 ;  /* 0x000000ffff007224 */ /* 0x001fc600078e0003 */
[----:B-1----:R-:W4:Y:S02]  /*211e0*/  LDL.LU.64 R2, [R1+0x1f0] ;  /* 0x0001f00001027983 */ /* 0x002f240000300a00 */
[----:B------:R0:W-:Y:S02]  /*211f0*/  STL [R1+0x2588], R0 ;  /* 0x0025880001007387 */ /* 0x0001e40000100800 */
[----:B---3--:R1:W-:Y:S01]  /*21200*/  STL [R1+0x258c], R28 ;  /* 0x00258c1c01007387 */ /* 0x0083e20000100800 */
[----:B0-----:R-:W-:-:S03]  /*21210*/  IMAD.MOV.U32 R0, RZ, RZ, R29 ;  /* 0x000000ffff007224 */ /* 0x001fc600078e001d */
[----:B-1----:R-:W3:Y:S02]  /*21220*/  LDL.LU.64 R28, [R1+0x90] ;  /* 0x00009000011c7983 */ /* 0x002ee40000300a00 */
[----:B------:R0:W-:Y:S02]  /*21230*/  STL [R1+0x2580], R0 ;  /* 0x0025800001007387 */ /* 0x0001e40000100800 */
[----:B------:R1:W-:Y:S02]  /*21240*/  STL [R1+0x2584], R18 ;  /* 0x0025841201007387 */ /* 0x0003e40000100800 */
[----:B0-----:R-:W-:Y:S02]  /*21250*/  IMAD.MOV.U32 R0, RZ, RZ, R19 ;  /* 0x000000ffff007224 */ /* 0x001fe400078e0013 */
[----:B-1----:R-:W3:Y:S03]  /*21260*/  LDL.LU.64 R18, [R1+0x1e8] ;  /* 0x0001e80001127983 */ /* 0x002ee60000300a00 */
[----:B------:R0:W-:Y:S01]  /*21270*/  STL [R1+0x2578], R0 ;  /* 0x0025780001007387 */ /* 0x0001e20000100800 */
[----:B--2---:R1:W-:Y:S01]  /*21280*/  STL [R1+0x257c], R16 ;  /* 0x00257c1001007387 */ /* 0x0043e20000100800 */
[----:B0-----:R-:W-:-:S03]  /*21290*/  IMAD.MOV.U32 R0, RZ, RZ, R17 ;  /* 0x000000ffff007224 */ /* 0x001fc600078e0011 */
[----:B------:R-:W-:Y:S04]  /*212a0*/  STL [R1+0x2574], R22 ;  /* 0x0025741601007387 */ /* 0x000fe80000100800 */
[----:B------:R0:W-:Y:S01]  /*212b0*/  STL [R1+0x2570], R0 ;  /* 0x0025700001007387 */ /* 0x0001e20000100800 */
[----:B-1----:R-:W2:Y:S02]  /*212c0*/  LDL.LU.64 R16, [R1+0x88] ;  /* 0x0000880001107983 */ /* 0x002ea40000300a00 */
[----:B0-----:R-:W-:Y:S01]  /*212d0*/  IMAD.MOV.U32 R0, RZ, RZ, R23 ;  /* 0x000000ffff007224 */ /* 0x001fe200078e0017 */
[----:B----4-:R-:W-:Y:S04]  /*212e0*/  STL [R1+0x256c], R20 ;  /* 0x00256c1401007387 */ /* 0x010fe80000100800 */
[----:B------:R0:W-:Y:S02]  /*212f0*/  STL [R1+0x2568], R0 ;  /* 0x0025680001007387 */ /* 0x0001e40000100800 */
[----:B------:R-:W4:Y:S02]  /*21300*/  LDL.LU.64 R26, [R1+0x1e0] ;  /* 0x0001e000011a7983 */ /* 0x000f240000300a00 */
[----:B0-----:R-:W-:Y:S01]  /*21310*/  IMAD.MOV.U32 R0, RZ, RZ, R21 ;  /* 0x000000ffff007224 */ /* 0x001fe200078e0015 */
[----:B------:R-:W-:Y:S04]  /*21320*/  STL [R1+0x2564], R4 ;  /* 0x0025640401007387 */ /* 0x000fe80000100800 */
[----:B------:R0:W-:Y:S01]  /*21330*/  STL [R1+0x2560], R0 ;  /* 0x0025600001007387 */ /* 0x0001e20000100800 */
[----:B------:R-:W4:Y:S02]  /*21340*/  LDL.LU.64 R24, [R1+0x80] ;  /* 0x0000800001187983 */ /* 0x000f240000300a00 */
[----:B0-----:R-:W-:-:S02]  /*21350*/  IMAD.MOV.U32 R0, RZ, RZ, R5 ;  /* 0x000000ffff007224 */ /* 0x001fc400078e0005 */
[----:B------:R-:W4:Y:S03]  /*21360*/  LDL.LU.64 R4, [R1+0x1d8] ;  /* 0x0001d80001047983 */ /* 0x000f260000300a00 */
        /* <DEDUP_REMOVED lines=8> */
[----:B------:R0:W-:Y:S02]  /*213f0*/  STL [R1+0x2548], R0 ;  /* 0x0025480001007387 */ /* 0x0001e40000100800 */
[----:B0-----:R-:W-:Y:S01]  /*21400*/  IMAD.MOV.U32 R0, RZ, RZ, R9 ;  /* 0x000000ffff007224 */ /* 0x001fe200078e0009 */
[----:B------:R0:W-:Y:S04]  /*21410*/  STL [R1+0x254c], R8 ;  /* 0x00254c0801007387 */ /* 0x0001e80000100800 */
[----:B0-----:R-:W4:Y:S01]  /*21420*/  LDL.LU.64 R8, [R1+0x70] ;  /* 0x0000700001087983 */ /* 0x001f220000300a00 */
[----:B------:R0:W-:Y:S02]  /*21430*/  STL [R1+0x2540], R0 ;  /* 0x0025400001007387 */ /* 0x0001e40000100800 */
[----:B------:R1:W-:Y:S02]  /*21440*/  STL [R1+0x2544], R6 ;  /* 0x0025440601007387 */ /* 0x0003e40000100800 */
[----:B------:R-:W4:Y:S02]  /*21450*/  LDL.LU.64 R22, [R1+0x1c8] ;  /* 0x0001c80001167983 */ /* 0x000f240000300a00 */
[----:B0-----:R-:W-:Y:S01]  /*21460*/  IMAD.MOV.U32 R0, RZ, RZ, R7 ;  /* 0x000000ffff007224 */ /* 0x001fe200078e0007 */
[----:B------:R-:W-:Y:S04]  /*21470*/  STL [R1+0x253c], R2 ;  /* 0x00253c0201007387 */ /* 0x000fe80000100800 */
[----:B------:R0:W-:Y:S01]  /*21480*/  STL [R1+0x2538], R0 ;  /* 0x0025380001007387 */ /* 0x0001e20000100800 */
[----:B-1----:R-:W4:Y:S02]  /*21490*/  LDL.LU.64 R6, [R1+0x68] ;  /* 0x0000680001067983 */ /* 0x002f240000300a00 */
[----:B0-----:R-:W-:Y:S01]  /*214a0*/  IMAD.MOV.U32 R0, RZ, RZ, R3 ;  /* 0x000000ffff007224 */ /* 0x001fe200078e0003 */
[----:B---3--:R-:W-:Y:S04]  /*214b0*/  STL [R1+0x2534], R28 ;  /* 0x0025341c01007387 */ /* 0x008fe80000100800 */
[----:B------:R0:W-:Y:S01]  /*214c0*/  STL [R1+0x2530], R0 ;  /* 0x0025300001007387 */ /* 0x0001e20000100800 */
[----:B------:R-:W3:Y:S02]  /*214d0*/  LDL.LU.64 R2, [R1+0x1c0] ;  /* 0x0001c00001027983 */ /* 0x000ee40000300a00 */
[----:B0-----:R-:W-:Y:S01]  /*214e0*/  IMAD.MOV.U32 R0, RZ, RZ, R29 ;  /* 0x000000ffff007224 */ /* 0x001fe200078e001d */
[----:B------:R-:W-:Y:S04]  /*214f0*/  STL [R1+0x252c], R18 ;  /* 0x00252c1201007387 */ /* 0x000fe80000100800 */
[----:B------:R0:W-:Y:S01]  /*21500*/  STL [R1+0x2528], R0 ;  /* 0x0025280001007387 */ /* 0x0001e20000100800 */
[----:B------:R-:W3:Y:S02]  /*21510*/  LDL.LU.64 R28, [R1+0x60] ;  /* 0x00006000011c7983 */ /* 0x000ee40000300a00 */
[----:B------:R-:W3:Y:S02]  /*21520*/  LDL.LU.64 R20, [R1+0x1b8] ;  /* 0x0001b80001147983 */ /* 0x000ee40000300a00 */
[----:B0-----:R-:W-:-:S05]  /*21530*/  IMAD.MOV.U32 R0, RZ, RZ, R19 ;  /* 0x000000ffff007224 */ /* 0x001fca00078e0013 */
[----:B------:R0:W-:Y:S01]  /*21540*/  STL [R1+0x2520], R0 ;  /* 0x0025200001007387 */ /* 0x0001e20000100800 */
[----:B--2---:R1:W-:Y:S02]  /*21550*/  STL [R1+0x2524], R16 ;  /* 0x0025241001007387 */ /* 0x0043e40000100800 */
[----:B------:R-:W2:Y:S02]  /*21560*/  LDL.LU.64 R18, [R1+0x58] ;  /* 0x0000580001127983 */ /* 0x000ea40000300a00 */
[----:B0-----:R-:W-:-:S05]  /*21570*/  IMAD.MOV.U32 R0, RZ, RZ, R17 ;  /* 0x000000ffff007224 */ /* 0x001fca00078e0011 */
[----:B------:R0:W-:Y:S04]  /*21580*/  STL [R1+0x2518], R0 ;  /* 0x0025180001007387 */ /* 0x0001e80000100800 */
[----:B----4-:R-:W-:Y:S01]  /*21590*/  STL [R1+0x251c], R26 ;  /* 0x00251c1a01007387 */ /* 0x010fe20000100800 */
[----:B-1----:R-:W4:Y:S02]  /*215a0*/  LDL.LU.64 R16, [R1+0x1b0] ;  /* 0x0001b00001107983 */ /* 0x002f240000300a00 */
[----:B0-----:R-:W-:Y:S01]  /*215b0*/  IMAD.MOV.U32 R0, RZ, RZ, R27 ;  /* 0x000000ffff007224 */ /* 0x001fe200078e001b */
[----:B------:R-:W-:Y:S04]  /*215c0*/  STL [R1+0x2514], R24 ;  /* 0x0025141801007387 */ /* 0x000fe80000100800 */
[----:B------:R0:W-:Y:S02]  /*215d0*/  STL [R1+0x2510], R0 ;  /* 0x0025100001007387 */ /* 0x0001e40000100800 */
[----:B0-----:R-:W-:-:S02]  /*215e0*/  IMAD.MOV.U32 R0, RZ, RZ, R25 ;  /* 0x000000ffff007224 */ /* 0x001fc400078e0019 */
[----:B------:R-:W-:Y:S04]  /*215f0*/  STL [R1+0x250c], R4 ;  /* 0x00250c0401007387 */ /* 0x000fe80000100800 */
[----:B------:R0:W-:Y:S02]  /*21600*/  STL [R1+0x2508], R0 ;  /* 0x0025080001007387 */ /* 0x0001e40000100800 */
[----:B0-----:R-:W-:Y:S02]  /*21610*/  IMAD.MOV.U32 R0, RZ, RZ, R5 ;  /* 0x000000ffff007224 */ /* 0x001fe400078e0005 */
        /* <DEDUP_REMOVED lines=11> */
[----:B------:R0:W-:Y:S01]  /*216d0*/  STL [R1+0x24f4], R8 ;  /* 0x0024f40801007387 */ /* 0x0001e20000100800 */
[----:B------:R-:W-:Y:S03]  /*216e0*/  STL [R1+0x24ec], R22 ;  /* 0x0024ec1601007387 */ /* 0x000fe60000100800 */
[----:B------:R1:W-:Y:S04]  /*216f0*/  STL [R1+0x24e8], R0 ;  /* 0x0024e80001007387 */ /* 0x0003e80000100800 */
[----:B0-----:R-:W4:Y:S01]  /*21700*/  LDL.LU.64 R8, [R1+0x1a0] ;  /* 0x0001a00001087983 */ /* 0x001f220000300a00 */
[----:B-1----:R-:W-:-:S03]  /*21710*/  IMAD.MOV.U32 R0, RZ, RZ, R23 ;  /* 0x000000ffff007224 */ /* 0x002fc600078e0017 */
[----:B------:R-:W-:Y:S04]  /*21720*/  STL [R1+0x24e4], R6 ;  /* 0x0024e40601007387 */ /* 0x000fe80000100800 */
[----:B------:R0:W-:Y:S02]  /*21730*/  STL [R1+0x24e0], R0 ;  /* 0x0024e00001007387 */ /* 0x0001e40000100800 */
[----:B0-----:R-:W-:Y:S02]  /*21740*/  IMAD.MOV.U32 R0, RZ, RZ, R7 ;  /* 0x000000ffff007224 */ /* 0x001fe400078e0007 */
[----:B------:R-:W4:Y:S03]  /*21750*/  LDL.LU.64 R6, [R1+0x40] ;  /* 0x0000400001067983 */ /* 0x000f260000300a00 */
[----:B------:R3:W-:Y:S02]  /*21760*/  STL [R1+0x24d8], R0 ;  /* 0x0024d80001007387 */ /* 0x0007e40000100800 */
[----:B---3--:R-:W-:Y:S01]  /*21770*/  IMAD.MOV.U32 R0, RZ, RZ, R3 ;  /* 0x000000ffff007224 */ /* 0x008fe200078e0003 */
[----:B------:R0:W-:Y:S04]  /*21780*/  STL [R1+0x24dc], R2 ;  /* 0x0024dc0201007387 */ /* 0x0001e80000100800 */
[----:B0-----:R-:W3:Y:S01]  /*21790*/  LDL.LU.64 R2, [R1+0x198] ;  /* 0x0001980001027983 */ /* 0x001ee20000300a00 */
[----:B------:R0:W-:Y:S02]  /*217a0*/  STL [R1+0x24d0], R0 ;  /* 0x0024d00001007387 */ /* 0x0001e40000100800 */
[----:B------:R1:W-:Y:S02]  /*217b0*/  STL [R1+0x24d4], R28 ;  /* 0x0024d41c01007387 */ /* 0x0003e40000100800 */
[----:B------:R-:W-:Y:S02]  /*217c0*/  STL [R1+0x24cc], R20 ;  /* 0x0024cc1401007387 */ /* 0x000fe40000100800 */
[----:B0-----:R-:W-:-:S05]  /*217d0*/  IMAD.MOV.U32 R0, RZ, RZ, R29 ;  /* 0x000000ffff007224 */ /* 0x001fca00078e001d */
[----:B------:R0:W-:Y:S01]  /*217e0*/  STL [R1+0x24c8], R0 ;  /* 0x0024c80001007387 */ /* 0x0001e20000100800 */
[----:B-1----:R-:W3:Y:S02]  /*217f0*/  LDL.LU.64 R28, [R1+0x38] ;  /* 0x00003800011c7983 */ /* 0x002ee40000300a00 */
[----:B--2---:R-:W-:Y:S02]  /*21800*/  STL [R1+0x24c4], R18 ;  /* 0x0024c41201007387 */ /* 0x004fe40000100800 */
[----:B0-----:R-:W-:-:S05]  /*21810*/  IMAD.MOV.U32 R0, RZ, RZ, R21 ;  /* 0x000000ffff007224 */ /* 0x001fca00078e0015 */
[----:B------:R0:W-:Y:S02]  /*21820*/  STL [R1+0x24c0], R0 ;  /* 0x0024c00001007387 */ /* 0x0001e40000100800 */
[----:B0-----:R-:W-:Y:S02]  /*21830*/  IMAD.MOV.U32 R0, RZ, RZ, R19 ;  /* 0x000000ffff007224 */ /* 0x001fe400078e0013 */
[----:B----4-:R-:W-:Y:S03]  /*21840*/  STL [R1+0x24bc], R16 ;  /* 0x0024bc1001007387 */ /* 0x010fe60000100800 */
[----:B------:R0:W-:Y:S02]  /*21850*/  STL [R1+0x24b8], R0 ;  /* 0x0024b80001007387 */ /* 0x0001e40000100800 */
[----:B------:R-:W2:Y:S02]  /*21860*/  LDL.LU.64 R14, [R1+0x30] ;  /* 0x00003000010e7983 */ /* 0x000ea40000300a00 */
[----:B0-----:R-:W-:Y:S01]  /*21870*/  IMAD.MOV.U32 R0, RZ, RZ, R17 ;  /* 0x000000ffff007224 */ /* 0x001fe200078e0011 */
[----:B--2---:R0:W-:Y:S04]  /*21880*/  STL.64 [R1+0x2a88], R14 ;  /* 0x002a880e01007387 */ /* 0x0041e80000100a00 */
[----:B0-----:R-:W2:Y:S01]  /*21890*/  LDL.LU.64 R14, [R1+0x190] ;  /* 0x00019000010e7983 */ /* 0x001ea20000300a00 */
[----:B------:R-:W4:Y:S02]  /*218a0*/  LDL.LU.64 R26, [R1+0x188] ;  /* 0x00018800011a7983 */ /* 0x000f240000300a00 */
[----:B------:R0:W-:Y:S02]  /*218b0*/  STL [R1+0x24b0], R0 ;  /* 0x0024b00001007387 */ /* 0x0001e40000100800 */
[----:B------:R1:W-:Y:S01]  /*218c0*/  STL [R1+0x24b4], R4 ;  /* 0x0024b40401007387 */ /* 0x0003e20000100800 */
[----:B------:R-:W4:Y:S01]  /*218d0*/  LDL.LU.64 R24, [R1+0x28] ;  /* 0x0000280001187983 */ /* 0x000f220000300a00 */
[----:B0-----:R-:W-:-:S05]  /*218e0*/  IMAD.MOV.U32 R0, RZ, RZ, R5 ;  /* 0x000000ffff007224 */ /* 0x001fca00078e0005 */
[----:B------:R0:W-:Y:S01]  /*218f0*/  STL [R1+0x24a8], R0 ;  /* 0x0024a80001007387 */ /* 0x0001e20000100800 */
[----:B------:R-:W-:Y:S02]  /*21900*/  STL [R1+0x24ac], R12 ;  /* 0x0024ac0c01007387 */ /* 0x000fe40000100800 */
[----:B-1----:R-:W4:Y:S02]  /*21910*/  LDL.LU.64 R4, [R1+0x180] ;  /* 0x0001800001047983 */ /* 0x002f240000300a00 */
[----:B------:R-:W-:Y:S02]  /*21920*/  STL [R1+0x24a4], R10 ;  /* 0x0024a40a01007387 */ /* 0x000fe40000100800 */
[----:B0-----:R-:W-:-:S05]  /*21930*/  IMAD.MOV.U32 R0, RZ, RZ, R13 ;  /* 0x000000ffff007224 */ /* 0x001fca00078e000d */
[----:B------:R0:W-:Y:S01]  /*21940*/  STL [R1+0x24a0], R0 ;  /* 0x0024a00001007387 */ /* 0x0001e20000100800 */
[----:B------:R-:W4:Y:S02]  /*21950*/  LDL.LU.64 R22, [R1+0x20] ;  /* 0x0000200001167983 */ /* 0x000f240000300a00 */
[----:B------:R-:W4:Y:S02]  /*21960*/  LDL.LU.64 R20, [R1+0x178] ;  /* 0x0001780001147983 */ /* 0x000f240000300a00 */
[----:B0-----:R-:W-:-:S05]  /*21970*/  IMAD.MOV.U32 R0, RZ, RZ, R11 ;  /* 0x000000ffff007224 */ /* 0x001fca00078e000b */
[----:B------:R0:W-:Y:S01]  /*21980*/  STL [R1+0x2498], R0 ;  /* 0x0024980001007387 */ /* 0x0001e20000100800 */
[----:B------:R1:W-:Y:S02]  /*21990*/  STL [R1+0x249c], R8 ;  /* 0x00249c0801007387 */ /* 0x0003e40000100800 */
[----:B------:R-:W4:Y:S02]  /*219a0*/  LDL.LU.64 R18, [R1+0x18] ;  /* 0x0000180001127983 */ /* 0x000f240000300a00 */
[----:B0-----:R-:W-:Y:S02]  /*219b0*/  IMAD.MOV.U32 R0, RZ, RZ, R9 ;  /* 0x000000ffff007224 */ /* 0x001fe400078e0009 */
[----:B-1----:R-:W4:Y:S03]  /*219c0*/  LDL.LU.64 R8, [R1+0x170] ;  /* 0x0001700001087983 */ /* 0x002f260000300a00 */
[----:B------:R0:W-:Y:S02]  /*219d0*/  STL [R1+0x2490], R0 ;  /* 0x0024900001007387 */ /* 0x0001e40000100800 */
[----:B------:R-:W-:Y:S02]  /*219e0*/  STL [R1+0x2494], R6 ;  /* 0x0024940601007387 */ /* 0x000fe40000100800 */
[----:B------:R-:W4:Y:S02]  /*219f0*/  LDL.LU.64 R16, [R1+0x10] ;  /* 0x0000100001107983 */ /* 0x000f240000300a00 */
[----:B0-----:R-:W-:-:S05]  /*21a00*/  IMAD.MOV.U32 R0, RZ, RZ, R7 ;  /* 0x000000ffff007224 */ /* 0x001fca00078e0007 */
[----:B------:R0:W-:Y:S01]  /*21a10*/  STL [R1+0x2488], R0 ;  /* 0x0024880001007387 */ /* 0x0001e20000100800 */
[----:B---3--:R1:W-:Y:S02]  /*21a20*/  STL [R1+0x248c], R2 ;  /* 0x00248c0201007387 */ /* 0x0083e40000100800 */
[----:B------:R-:W3:Y:S02]  /*21a30*/  LDL.LU.64 R12, [R1+0x168] ;  /* 0x00016800010c7983 */ /* 0x000ee40000300a00 */
[----:B------:R-:W3:Y:S02]  /*21a40*/  LDL.LU.64 R10, [R1+0x8] ;  /* 0x00000800010a7983 */ /* 0x000ee40000300a00 */
[----:B0-----:R-:W-:-:S05]  /*21a50*/  IMAD.MOV.U32 R0, RZ, RZ, R3 ;  /* 0x000000ffff007224 */ /* 0x001fca00078e0003 */
[----:B------:R0:W-:Y:S01]  /*21a60*/  STL [R1+0x2480], R0 ;  /* 0x0024800001007387 */ /* 0x0001e20000100800 */
[----:B------:R2:W-:Y:S02]  /*21a70*/  STL [R1+0x2484], R28 ;  /* 0x0024841c01007387 */ /* 0x0005e40000100800 */
[----:B------:R-:W3:Y:S02]  /*21a80*/  LDL.LU.64 R6, [R1+0x160] ;  /* 0x0001600001067983 */ /* 0x000ee40000300a00 */
[----:B-1----:R-:W3:Y:S02]  /*21a90*/  LDL.LU.64 R2, [R1] ;  /* 0x0000000001027983 */ /* 0x002ee40000300a00 */
[----:B0-----:R-:W-:-:S05]  /*21aa0*/  IMAD.MOV.U32 R0, RZ, RZ, R29 ;  /* 0x000000ffff007224 */ /* 0x001fca00078e001d */
[----:B------:R0:W-:Y:S04]  /*21ab0*/  STL [R1+0x2478], R0 ;  /* 0x0024780001007387 */ /* 0x0001e80000100800 */
[----:B--2---:R1:W-:Y:S01]  /*21ac0*/  STL [R1+0x247c], R14 ;  /* 0x00247c0e01007387 */ /* 0x0043e20000100800 */
[----:B------:R-:W2:Y:S02]  /*21ad0*/  LDL.LU.64 R28, [R1+0x158] ;  /* 0x00015800011c7983 */ /* 0x000ea40000300a00 */
[----:B0-----:R-:W-:Y:S02]  /*21ae0*/  IMAD.MOV.U32 R0, RZ, RZ, R15 ;  /* 0x000000ffff007224 */ /* 0x001fe400078e000f */
[----:B-1----:R-:W2:Y:S04]  /*21af0*/  LDL.LU.64 R14, [R1+0x2a88] ;  /* 0x002a8800010e7983 */ /* 0x002ea80000300a00 */
[----:B--2---:R-:W-:Y:S01]  /*21b00*/  STL [R1+0x2474], R14 ;  /* 0x0024740e01007387 */ /* 0x004fe20000100800 */
[----:B------:R0:W-:Y:S02]  /*21b10*/  STL [R1+0x2470], R0 ;  /* 0x0024700001007387 */ /* 0x0001e40000100800 */
[----:B----4-:R-:W-:Y:S02]  /*21b20*/  STL [R1+0x246c], R26 ;  /* 0x00246c1a01007387 */ /* 0x010fe40000100800 */
[----:B0-----:R-:W-:-:S05]  /*21b30*/  IMAD.MOV.U32 R0, RZ, RZ, R15 ;  /* 0x000000ffff007224 */ /* 0x001fca00078e000f */
[----:B------:R0:W-:Y:S01]  /*21b40*/  STL [R1+0x2468], R0 ;  /* 0x0024680001007387 */ /* 0x0001e20000100800 */
[----:B------:R-:W2:Y:S02]  /*21b50*/  LDL.LU.64 R14, [R1+0x150] ;  /* 0x00015000010e7983 */ /* 0x000ea40000300a00 */
[----:B0-----:R-:W-:Y:S02]  /*21b60*/  IMAD.MOV.U32 R0, RZ, RZ, R27 ;  /* 0x000000ffff007224 */ /* 0x001fe400078e001b */
[----:B------:R-:W4:Y:S01]  /*21b70*/  LDL.LU.64 R26, [R1+0x2a80] ;  /* 0x002a8000011a7983 */ /* 0x000f220000300a00 */
[----:B------:R-:W-:Y:S02]  /*21b80*/  STL [R1+0x2464], R24 ;  /* 0x0024641801007387 */ /* 0x000fe40000100800 */
[----:B------:R0:W-:Y:S02]  /*21b90*/  STL [R1+0x2460], R0 ;  /* 0x0024600001007387 */ /* 0x0001e40000100800 */
[----:B0-----:R-:W-:-:S02]  /*21ba0*/  IMAD.MOV.U32 R0, RZ, RZ, R25 ;  /* 0x000000ffff007224 */ /* 0x001fc400078e0019 */
[----:B------:R-:W2:Y:S01]  /*21bb0*/  LDL.LU.64 R24, [R1+0x2a78] ;  /* 0x002a780001187983 */ /* 0x000ea20000300a00 */
[----:B------:R-:W-:Y:S02]  /*21bc0*/  STL [R1+0x245c], R4 ;  /* 0x00245c0401007387 */ /* 0x000fe40000100800 */
[----:B------:R0:W-:Y:S02]  /*21bd0*/  STL [R1+0x2458], R0 ;  /* 0x0024580001007387 */ /* 0x0001e40000100800 */
[----:B0-----:R-:W-:Y:S02]  /*21be0*/  IMAD.MOV.U32 R0, RZ, RZ, R5 ;  /* 0x000000ffff007224 */ /* 0x001fe400078e0005 */
[----:B------:R-:W2:Y:S03]  /*21bf0*/  LDL.LU.64 R4, [R1+0x148] ;  /* 0x0001480001047983 */ /* 0x000ea60000300a00 */
[----:B------:R0:W-:Y:S02]  /*21c00*/  STL [R1+0x2450], R0 ;  /* 0x0024500001007387 */ /* 0x0001e40000100800 */
[----:B------:R1:W-:Y:S02]  /*21c10*/  STL [R1+0x2454], R22 ;  /* 0x0024541601007387 */ /* 0x0003e40000100800 */
[----:B0-----:R-:W-:-:S02]  /*21c20*/  IMAD.MOV.U32 R0, RZ, RZ, R23 ;  /* 0x000000ffff007224 */ /* 0x001fc400078e0017 */
[----:B-1----:R-:W2:Y:S01]  /*21c30*/  LDL.LU.64 R22, [R1+0x2a70] ;  /* 0x002a700001167983 */ /* 0x002ea20000300a00 */
[----:B------:R-:W-:Y:S02]  /*21c40*/  STL [R1+0x244c], R20 ;  /* 0x00244c1401007387 */ /* 0x000fe40000100800 */
[----:B------:R0:W-:Y:S02]  /*21c50*/  STL [R1+0x2448], R0 ;  /* 0x0024480001007387 */ /* 0x0001e40000100800 */
[----:B0-----:R-:W-:Y:S02]  /*21c60*/  IMAD.MOV.U32 R0, RZ, RZ, R21 ;  /* 0x000000ffff007224 */ /* 0x001fe400078e0015 */
[----:B------:R-:W2:Y:S01]  /*21c70*/  LDL.LU.64 R20, [R1+0x2a68] ;  /* 0x002a680001147983 */ /* 0x000ea20000300a00 */
        /* <DEDUP_REMOVED lines=12> */
[----:B---3--:R-:W-:Y:S02]  /*21d40*/  STL [R1+0x242c], R12 ;  /* 0x00242c0c01007387 */ /* 0x008fe40000100800 */
[----:B------:R0:W-:Y:S02]  /*21d50*/  STL [R1+0x2428], R0 ;  /* 0x0024280001007387 */ /* 0x0001e40000100800 */
[----:B0-----:R-:W-:Y:S02]  /*21d60*/  IMAD.MOV.U32 R0, RZ, RZ, R13 ;  /* 0x000000ffff007224 */ /* 0x001fe400078e000d */
[----:B------:R-:W3:Y:S01]  /*21d70*/  LDL.LU.64 R12, [R1+0x2a50] ;  /* 0x002a5000010c7983 */ /* 0x000ee20000300a00 */
[----:B------:R-:W-:Y:S02]  /*21d80*/  STL [R1+0x2424], R10 ;  /* 0x0024240a01007387 */ /* 0x000fe40000100800 */
[----:B------:R0:W-:Y:S02]  /*21d90*/  STL [R1+0x2420], R0 ;  /* 0x0024200001007387 */ /* 0x0001e40000100800 */
[----:B0-----:R-:W-:-:S02]  /*21da0*/  IMAD.MOV.U32 R0, RZ, RZ, R11 ;  /* 0x000000ffff007224 */ /* 0x001fc400078e000b */
[----:B------:R-:W2:Y:S01]  /*21db0*/  LDL.LU.64 R10, [R1+0x2a48] ;  /* 0x002a4800010a7983 */ /* 0x000ea20000300a00 */
        /* <DEDUP_REMOVED lines=11> */
[----:B------:R-:W2:Y:S04]  /*21e70*/  LDL.LU.64 R28, [R1+0x2a30] ;  /* 0x002a3000011c7983 */ /* 0x000ea80000300a00 */
[----:B--2---:R-:W-:Y:S01]  /*21e80*/  STL [R1+0x2404], R28 ;  /* 0x0024041c01007387 */ /* 0x004fe20000100800 */
[----:B------:R0:W-:Y:S02]  /*21e90*/  STL [R1+0x2400], R0 ;  /* 0x0024000001007387 */ /* 0x0001e40000100800 */
[----:B------:R1:W-:Y:S02]  /*21ea0*/  STL [R1+0x23f8], R29 ;  /* 0x0023f81d01007387 */ /* 0x0003e40000100800 */
[----:B0-----:R-:W-:Y:S01]  /*21eb0*/  IMAD.MOV.U32 R0, RZ, RZ, R15 ;  /* 0x000000ffff007224 */ /* 0x001fe200078e000f */
[----:B-1----:R-:W2:Y:S01]  /*21ec0*/  LDL.LU.64 R28, [R1+0x140] ;  /* 0x00014000011c7983 */ /* 0x002ea20000300a00 */
[----:B------:R0:W-:Y:S02]  /*21ed0*/  STL [R1+0x23fc], R14 ;  /* 0x0023fc0e01007387 */ /* 0x0001e40000100800 */
[----:B------:R-:W-:Y:S01]  /*21ee0*/  STL [R1+0x23f4], R2 ;  /* 0x0023f40201007387 */ /* 0x000fe20000100800 */
[----:B------:R1:W-:Y:S04]  /*21ef0*/  STL [R1+0x23f0], R0 ;  /* 0x0023f00001007387 */ /* 0x0003e80000100800 */
[----:B0-----:R-:W2:Y:S01]  /*21f00*/  LDL.LU.64 R14, [R1+0x118] ;  /* 0x00011800010e7983 */ /* 0x001ea20000300a00 */
[----:B------:R0:W-:Y:S02]  /*21f10*/  STL [R1+0x23e8], R3 ;  /* 0x0023e80301007387 */ /* 0x0001e40000100800 */
[----:B-1----:R-:W-:Y:S01]  /*21f20*/  IMAD.MOV.U32 R0, RZ, RZ, R5 ;  /* 0x000000ffff007224 */ /* 0x002fe200078e0005 */
[----:B0-----:R-:W2:Y:S01]  /*21f30*/  LDL.LU.64 R2, [R1+0x128] ;  /* 0x0001280001027983 */ /* 0x001ea20000300a00 */
[----:B------:R0:W-:Y:S03]  /*21f40*/  STL [R1+0x23ec], R4 ;  /* 0x0023ec0401007387 */ /* 0x0001e60000100800 */
[----:B0-----:R-:W2:Y:S04]  /*21f50*/  LDL.LU.64 R4, [R1+0x2a28] ;  /* 0x002a280001047983 */ /* 0x001ea80000300a00 */
[----:B--2---:R-:W-:Y:S01]  /*21f60*/  STL [R1+0x23e4], R4 ;  /* 0x0023e40401007387 */ /* 0x004fe20000100800 */
[----:B------:R0:W-:Y:S02]  /*21f70*/  STL [R1+0x23e0], R0 ;  /* 0x0023e00001007387 */ /* 0x0001e40000100800 */
[----:B------:R1:W-:Y:S02]  /*21f80*/  STL [R1+0x23d8], R5 ;  /* 0x0023d80501007387 */ /* 0x0003e40000100800 */
[----:B0-----:R-:W-:Y:S01]  /*21f90*/  IMAD.MOV.U32 R0, RZ, RZ, R29 ;  /* 0x000000ffff007224 */ /* 0x001fe200078e001d */
[----:B-1----:R-:W2:Y:S01]  /*21fa0*/  LDL.LU.64 R4, [R1+0x120] ;  /* 0x0001200001047983 */ /* 0x002ea20000300a00 */
[----:B------:R-:W-:Y:S02]  /*21fb0*/  STL [R1+0x23dc], R28 ;  /* 0x0023dc1c01007387 */ /* 0x000fe40000100800 */
[----:B------:R-:W-:Y:S01]  /*21fc0*/  STL [R1+0x23d4], R6 ;  /* 0x0023d40601007387 */ /* 0x000fe20000100800 */
[----:B------:R-:W-:Y:S01]  /*21fd0*/  STL [R1+0x23d0], R0 ;  /* 0x0023d00001007387 */ /* 0x000fe20000100800 */
[----:B------:R0:W-:Y:S03]  /*21fe0*/  STL [R1+0x23c8], R7 ;  /* 0x0023c80701007387 */ /* 0x0001e60000100800 */
[----:B0-----:R-:W2:Y:S01]  /*21ff0*/  LDL.LU.64 R6, [R1+0x130] ;  /* 0x0001300001067983 */ /* 0x001ea20000300a00 */
[----:B------:R0:W-:Y:S02]  /*22000*/  STL [R1+0x23cc], R8 ;  /* 0x0023cc0801007387 */ /* 0x0001e40000100800 */
[----:B------:R-:W2:Y:S02]  /*22010*/  LDL.LU.64 R28, [R1+0x108] ;  /* 0x00010800011c7983 */ /* 0x000ea40000300a00 */
[----:B------:R-:W-:-:S02]  /*22020*/  IMAD.MOV.U32 R0, RZ, RZ, R9 ;  /* 0x000000ffff007224 */ /* 0x000fc400078e0009 */
[----:B0-----:R-:W2:Y:S04]  /*22030*/  LDL.LU.64 R8, [R1+0x2a20] ;  /* 0x002a200001087983 */ /* 0x001ea80000300a00 */
[----:B--2---:R-:W-:Y:S01]  /*22040*/  STL [R1+0x23c4], R8 ;  /* 0x0023c40801007387 */ /* 0x004fe20000100800 */
[----:B------:R-:W-:Y:S02]  /*22050*/  STL [R1+0x23c0], R0 ;  /* 0x0023c00001007387 */ /* 0x000fe40000100800 */
[----:B------:R0:W-:Y:S02]  /*22060*/  STL [R1+0x23b8], R9 ;  /* 0x0023b80901007387 */ /* 0x0001e40000100800 */
[----:B0-----:R-:W2:Y:S01]  /*22070*/  LDL.LU.64 R8, [R1+0x110] ;  /* 0x0001100001087983 */ /* 0x001ea20000300a00 */
[----:B------:R0:W-:Y:S02]  /*22080*/  STL [R1+0x23bc], R6 ;  /* 0x0023bc0601007387 */ /* 0x0001e40000100800 */
[----:B------:R-:W-:-:S02]  /*22090*/  IMAD.MOV.U32 R0, RZ, RZ, R7 ;  /* 0x000000ffff007224 */ /* 0x000fc400078e0007 */
[----:B0-----:R-:W4:Y:S03]  /*220a0*/  LDL.LU.64 R6, [R1+0x100] ;  /* 0x0001000001067983 */ /* 0x001f260000300a00 */
[----:B------:R0:W-:Y:S02]  /*220b0*/  STL [R1+0x23b0], R0 ;  /* 0x0023b00001007387 */ /* 0x0001e40000100800 */
[----:B------:R-:W-:Y:S02]  /*220c0*/  STL [R1+0x23b4], R10 ;  /* 0x0023b40a01007387 */ /* 0x000fe40000100800 */
[----:B------:R-:W-:Y:S01]  /*220d0*/  STL [R1+0x23a8], R11 ;  /* 0x0023a80b01007387 */ /* 0x000fe20000100800 */
[----:B------:R1:W-:Y:S01]  /*220e0*/  STL [R1+0x23ac], R2 ;  /* 0x0023ac0201007387 */ /* 0x0003e20000100800 */
[----:B---3--:R-:W-:Y:S02]  /*220f0*/  STL [R1+0x23a4], R12 ;  /* 0x0023a40c01007387 */ /* 0x008fe40000100800 */
[----:B0-----:R-:W-:-:S05]  /*22100*/  IMAD.MOV.U32 R0, RZ, RZ, R3 ;  /* 0x000000ffff007224 */ /* 0x001fca00078e0003 */
[----:B------:R0:W-:Y:S01]  /*22110*/  STL [R1+0x23a0], R0 ;  /* 0x0023a00001007387 */ /* 0x0001e20000100800 */
[----:B-1----:R-:W3:Y:S02]  /*22120*/  LDL.LU.64 R2, [R1+0xf8] ;  /* 0x0000f80001027983 */ /* 0x002ee40000300a00 */
[----:B------:R-:W-:Y:S02]  /*22130*/  STL [R1+0x2398], R13 ;  /* 0x0023980d01007387 */ /* 0x000fe40000100800 */
[----:B------:R1:W-:Y:S01]  /*22140*/  STL [R1+0x239c], R4 ;  /* 0x00239c0401007387 */ /* 0x0003e20000100800 */
[----:B------:R-:W-:Y:S01]  /*22150*/  STL [R1+0x2394], R16 ;  /* 0x0023941001007387 */ /* 0x000fe20000100800 */
[----:B0-----:R-:W-:-:S05]  /*22160*/  IMAD.MOV.U32 R0, RZ, RZ, R5 ;  /* 0x000000ffff007224 */ /* 0x001fca00078e0005 */
[----:B------:R0:W-:Y:S01]  /*22170*/  STL [R1+0x2390], R0 ;  /* 0x0023900001007387 */ /* 0x0001e20000100800 */
[----:B------:R-:W-:Y:S02]  /*22180*/  STL [R1+0x2388], R17 ;  /* 0x0023881101007387 */ /* 0x000fe40000100800 */
[----:B-1----:R-:W3:Y:S02]  /*22190*/  LDL.LU.64 R4, [R1+0x2f8] ;  /* 0x0002f80001047983 */ /* 0x002ee40000300a00 */
[----:B------:R1:W-:Y:S02]  /*221a0*/  STL [R1+0x238c], R14 ;  /* 0x00238c0e01007387 */ /* 0x0003e40000100800 */
[----:B0-----:R-:W-:Y:S02]  /*221b0*/  IMAD.MOV.U32 R0, RZ, RZ, R15 ;  /* 0x000000ffff007224 */ /* 0x001fe400078e000f */
[----:B-1----:R-:W3:Y:S03]  /*221c0*/  LDL.LU.64 R14, [R1+0x300] ;  /* 0x00030000010e7983 */ /* 0x002ee60000300a00 */
[----:B------:R0:W-:Y:S02]  /*221d0*/  STL [R1+0x2380], R0 ;  /* 0x0023800001007387 */ /* 0x0001e40000100800 */
[----:B------:R-:W-:Y:S02]  /*221e0*/  STL [R1+0x2384], R18 ;  /* 0x0023841201007387 */ /* 0x000fe40000100800 */
[----:B------:R-:W-:Y:S01]  /*221f0*/  STL [R1+0x2378], R19 ;  /* 0x0023781301007387 */ /* 0x000fe20000100800 */
[----:B------:R-:W3:Y:S04]  /*22200*/  LDL.LU.64 R16, [R1+0x308] ;  /* 0x0003080001107983 */ /* 0x000ee80000300a00 */
[----:B--2---:R-:W-:Y:S01]  /*22210*/  STL [R1+0x237c], R8 ;  /* 0x00237c0801007387 */ /* 0x004fe20000100800 */
[----:B------:R-:W2:Y:S02]  /*22220*/  LDL.LU.64 R12, [R1+0x310] ;  /* 0x00031000010c7983 */ /* 0x000ea40000300a00 */
[----:B0-----:R-:W-:-:S05]  /*22230*/  IMAD.MOV.U32 R0, RZ, RZ, R9 ;  /* 0x000000ffff007224 */ /* 0x001fca00078e0009 */
[----:B------:R-:W-:Y:S01]  /*22240*/  STL [R1+0x2370], R0 ;  /* 0x0023700001007387 */ /* 0x000fe20000100800 */
[----:B------:R-:W-:Y:S02]  /*22250*/  STL [R1+0x2374], R20 ;  /* 0x0023741401007387 */ /* 0x000fe40000100800 */
[----:B------:R0:W-:Y:S02]  /*22260*/  STL [R1+0x2368], R21 ;  /* 0x0023681501007387 */ /* 0x0001e40000100800 */
[----:B0-----:R-:W2:Y:S01]  /*22270*/  LDL.LU.64 R20, [R1+0x318] ;  /* 0x0003180001147983 */ /* 0x001ea20000300a00 */
[----:B------:R0:W-:Y:S02]  /*22280*/  STL [R1+0x236c], R28 ;  /* 0x00236c1c01007387 */ /* 0x0001e40000100800 */
[----:B------:R-:W-:Y:S02]  /*22290*/  IMAD.MOV.U32 R0, RZ, RZ, R29 ;  /* 0x000000ffff007224 */ /* 0x000fe400078e001d */
[----:B0-----:R-:W2:Y:S03]  /*222a0*/  LDL.LU.64 R28, [R1+0x320] ;  /* 0x00032000011c7983 */ /* 0x001ea60000300a00 */
[----:B------:R0:W-:Y:S02]  /*222b0*/  STL [R1+0x2360], R0 ;  /* 0x0023600001007387 */ /* 0x0001e40000100800 */
[----:B------:R-:W-:Y:S02]  /*222c0*/  STL [R1+0x2364], R22 ;  /* 0x0023641601007387 */ /* 0x000fe40000100800 */
[----:B------:R-:W-:Y:S01]  /*222d0*/  STL [R1+0x2358], R23 ;  /* 0x0023581701007387 */ /* 0x000fe20000100800 */
[----:B------:R-:W2:Y:S01]  /*222e0*/  LDL.LU.64 R10, [R1+0x330] ;  /* 0x00033000010a7983 */ /* 0x000ea20000300a00 */
[----:B----4-:R-:W-:Y:S02]  /*222f0*/  STL [R1+0x235c], R6 ;  /* 0x00235c0601007387 */ /* 0x010fe40000100800 */
[----:B------:R-:W4:Y:S02]  /*22300*/  LDL.LU.64 R8, [R1+0x338] ;  /* 0x0003380001087983 */ /* 0x000f240000300a00 */
[----:B0-----:R-:W-:-:S05]  /*22310*/  IMAD.MOV.U32 R0, RZ, RZ, R7 ;  /* 0x000000ffff007224 */ /* 0x001fca00078e0007 */
[----:B------:R0:W-:Y:S01]  /*22320*/  STL [R1+0x2350], R0 ;  /* 0x0023500001007387 */ /* 0x0001e20000100800 */
[----:B------:R-:W-:Y:S02]  /*22330*/  STL [R1+0x2354], R24 ;  /* 0x0023541801007387 */ /* 0x000fe40000100800 */
[----:B------:R-:W-:Y:S02]  /*22340*/  STL [R1+0x2348], R25 ;  /* 0x0023481901007387 */ /* 0x000fe40000100800 */
[----:B------:R-:W4:Y:S01]  /*22350*/  LDL.LU.64 R18, [R1+0x340] ;  /* 0x0003400001127983 */ /* 0x000f220000300a00 */
[----:B---3--:R1:W-:Y:S01]  /*22360*/  STL [R1+0x234c], R2 ;  /* 0x00234c0201007387 */ /* 0x0083e20000100800 */
[----:B0-----:R-:W-:-:S03]  /*22370*/  IMAD.MOV.U32 R0, RZ, RZ, R3 ;  /* 0x000000ffff007224 */ /* 0x001fc600078e0003 */
[----:B-1----:R-:W3:Y:S02]  /*22380*/  LDL.LU.64 R2, [R1+0x348] ;  /* 0x0003480001027983 */ /* 0x002ee40000300a00 */
[----:B------:R0:W-:Y:S02]  /*22390*/  STL [R1+0x2340], R0 ;  /* 0x0023400001007387 */ /* 0x0001e40000100800 */
[----:B------:R-:W-:Y:S02]  /*223a0*/  STL [R1+0x2344], R26 ;  /* 0x0023441a01007387 */ /* 0x000fe40000100800 */
[----:B------:R-:W-:Y:S01]  /*223b0*/  STL [R1+0xe0c], R27 ;  /* 0x000e0c1b01007387 */ /* 0x000fe20000100800 */
[----:B------:R-:W3:Y:S01]  /*223c0*/  LDL.LU.64 R6, [R1+0x358] ;  /* 0x0003580001067983 */ /* 0x000ee20000300a00 */
[----:B------:R1:W-:Y:S02]  /*223d0*/  STL [R1+0xe14], R4 ;  /* 0x000e140401007387 */ /* 0x0003e40000100800 */
[----:B0-----:R-:W-:-:S02]  /*223e0*/  IMAD.MOV.U32 R0, RZ, RZ, R5 ;  /* 0x000000ffff007224 */ /* 0x001fc400078e0005 */
[----:B-1----:R-:W3:Y:S03]  /*223f0*/  LDL.LU.64 R4, [R1+0x360] ;  /* 0x0003600001047983 */ /* 0x002ee60000300a00 */
[----:B------:R0:W-:Y:S02]  /*22400*/  STL [R1+0xe10], R0 ;  /* 0x000e100001007387 */ /* 0x0001e40000100800 */
[----:B------:R1:W-:Y:S02]  /*22410*/  STL [R1+0xe1c], R14 ;  /* 0x000e1c0e01007387 */ /* 0x0003e40000100800 */
[----:B0-----:R-:W-:Y:S02]  /*22420*/  IMAD.MOV.U32 R0, RZ, RZ, R15 ;  /* 0x000000ffff007224 */ /* 0x001fe400078e000f */
[----:B-1----:R-:W3:Y:S03]  /*22430*/  LDL.LU.64 R14, [R1+0x368] ;  /* 0x00036800010e7983 */ /* 0x002ee60000300a00 */
        /* <DEDUP_REMOVED lines=10> */
[----:B0-----:R-:W-:-:S03]  /*224e0*/  IMAD.MOV.U32 R0, RZ, RZ, R21 ;  /* 0x000000ffff007224 */ /* 0x001fc600078e0015 */
[----:B-1----:R-:W2:Y:S02]  /*224f0*/  LDL.LU.64 R20, [R1+0x388] ;  /* 0x0003880001147983 */ /* 0x002ea40000300a00 */
[----:B------:R0:W-:Y:S02]  /*22500*/  STL [R1+0xe30], R0 ;  /* 0x000e300001007387 */ /* 0x0001e40000100800 */
[----:B------:R1:W-:Y:S02]  /*22510*/  STL [R1+0xe3c], R28 ;  /* 0x000e3c1c01007387 */ /* 0x0003e40000100800 */
[----:B0-----:R-:W-:Y:S02]  /*22520*/  IMAD.MOV.U32 R0, RZ, RZ, R29 ;  /* 0x000000ffff007224 */ /* 0x001fe400078e001d */
[----:B-1----:R-:W2:Y:S03]  /*22530*/  LDL.LU.64 R28, [R1+0x390] ;  /* 0x00039000011c7983 */ /* 0x002ea60000300a00 */
[----:B------:R0:W-:Y:S02]  /*22540*/  STL [R1+0xe38], R0 ;  /* 0x000e380001007387 */ /* 0x0001e40000100800 */
[----:B------:R1:W-:Y:S02]  /*22550*/  STL [R1+0xe44], R10 ;  /* 0x000e440a01007387 */ /* 0x0003e40000100800 */
[----:B0-----:R-:W-:-:S02]  /*22560*/  IMAD.MOV.U32 R0, RZ, RZ, R11 ;  /* 0x000000ffff007224 */ /* 0x001fc400078e000b */
[----:B-1----:R-:W2:Y:S03]  /*22570*/  LDL.LU.64 R10, [R1+0x398] ;  /* 0x00039800010a7983 */ /* 0x002ea60000300a00 */
[----:B------:R0:W-:Y:S02]  /*22580*/  STL [R1+0xe40], R0 ;  /* 0x000e400001007387 */ /* 0x0001e40000100800 */
[----:B----4-:R1:W-:Y:S02]  /*22590*/  STL [R1+0xe4c], R8 ;  /* 0x000e4c0801007387 */ /* 0x0103e40000100800 */
[----:B0-----:R-:W-:Y:S02]  /*225a0*/  IMAD.MOV.U32 R0, RZ, RZ, R9 ;  /* 0x000000ffff007224 */ /* 0x001fe400078e0009 */
[----:B-1----:R-:W4:Y:S03]  /*225b0*/  LDL.LU.64 R8, [R1+0x3a8] ;  /* 0x0003a80001087983 */ /* 0x002f260000300a00 */
[----:B------:R0:W-:Y:S02]  /*225c0*/  STL [R1+0xe48], R0 ;  /* 0x000e480001007387 */ /* 0x0001e40000100800 */
[----:B------:R1:W-:Y:S02]  /*225d0*/  STL [R1+0xe54], R18 ;  /* 0x000e541201007387 */ /* 0x0003e40000100800 */
[----:B0-----:R-:W-:-:S02]  /*225e0*/  IMAD.MOV.U32 R0, RZ, RZ, R19 ;  /* 0x000000ffff007224 */ /* 0x001fc400078e0013 */
[----:B-1----:R-:W4:Y:S03]  /*225f0*/  LDL.LU.64 R18, [R1+0x3b0] ;  /* 0x0003b00001127983 */ /* 0x002f260000300a00 */
[----:B------:R0:W-:Y:S02]  /*22600*/  STL [R1+0xe50], R0 ;  /* 0x000e500001007387 */ /* 0x0001e40000100800 */
[----:B---3--:R1:W-:Y:S02]  /*22610*/  STL [R1+0xe5c], R2 ;  /* 0x000e5c0201007387 */ /* 0x0083e40000100800 */
[----:B0-----:R-:W-:Y:S02]  /*22620*/  IMAD.MOV.U32 R0, RZ, RZ, R3 ;  /* 0x000000ffff007224 */ /* 0x001fe400078e0003 */
[----:B-1----:R-:W3:Y:S03]  /*22630*/  LDL.LU.64 R2, [R1+0x3b8] ;  /* 0x0003b80001027983 */ /* 0x002ee60000300a00 */
[----:B------:R0:W-:Y:S02]  /*22640*/  STL [R1+0xe58], R0 ;  /* 0x000e580001007387 */ /* 0x0001e40000100800 */
        /* <DEDUP_REMOVED lines=215> */
[----:B------:R0:W-:Y:S01]  /*233c0*/  STL [R1+0x1008], R0 ;  /* 0x0010080001007387 */ /* 0x0001e20000100800 */
[----:B---3--:R1:W-:Y:S01]  /*233d0*/  STL [R1+0x1014], R2 ;  /* 0x0010140201007387 */ /* 0x0083e20000100800 */
[----:B0-----:R-:W-:-:S03]  /*233e0*/  IMAD.MOV.U32 R0, RZ, RZ, R3 ;  /* 0x000000ffff007224 */ /* 0x001fc600078e0003 */
[----:B-1----:R-:W3:Y:S02]  /*233f0*/  LDL.LU.64 R2, [R1+0x5a8] ;  /* 0x0005a80001027983 */ /* 0x002ee40000300a00 */
        /* <DEDUP_REMOVED lines=1165> */
[----:B------:R-:W-:Y:S01]  /*27cd0*/  STL [R1+0x1934], R20 ;  /* 0x0019341401007387 */ /* 0x000fe20000100800 */
[----:B------:R-:W2:Y:S02]  /*27ce0*/  LDL.LU.64 R22, [R1+0x2c0] ;  /* 0x0002c00001167983 */ /* 0x000ea40000300a00 */
[----:B0-----:R-:W-:-:S05]  /*27cf0*/  IMAD.MOV.U32 R0, RZ, RZ, R21 ;  /* 0x000000ffff007224 */ /* 0x001fca00078e0015 */
[----:B------:R0:W-:Y:S04]  /*27d00*/  STL [R1+0x1930], R0 ;  /* 0x0019300001007387 */ /* 0x0001e80000100800 */
        /* <DEDUP_REMOVED lines=8> */
[----:B----4-:R1:W-:Y:S02]  /*27d90*/  STL [R1+0x194c], R8 ;  /* 0x00194c0801007387 */ /* 0x0103e40000100800 */
[----:B0-----:R-:W-:-:S02]  /*27da0*/  IMAD.MOV.U32 R0, RZ, RZ, R9 ;  /* 0x000000ffff007224 */ /* 0x001fc400078e0009 */
[----:B-1----:R-:W4:Y:S03]  /*27db0*/  LDL.LU.64 R8, [R1+0x19a8] ;  /* 0x0019a80001087983 */ /* 0x002f260000300a00 */
[----:B------:R0:W-:Y:S02]  /*27dc0*/  STL [R1+0x1948], R0 ;  /* 0x0019480001007387 */ /* 0x0001e40000100800 */
[----:B------:R1:W-:Y:S02]  /*27dd0*/  STL [R1+0x1954], R18 ;  /* 0x0019541201007387 */ /* 0x0003e40000100800 */
[----:B0-----:R-:W-:Y:S02]  /*27de0*/  IMAD.MOV.U32 R0, RZ, RZ, R19 ;  /* 0x000000ffff007224 */ /* 0x001fe400078e0013 */
        /* <DEDUP_REMOVED lines=19> */
[----:B------:R-:W3:Y:S02]  /*27f20*/  LDL.LU.64 R20, [R1+0x19d8] ;  /* 0x0019d80001147983 */ /* 0x000ee40000300a00 */
[----:B0-----:R-:W-:Y:S01]  /*27f30*/  IMAD.MOV.U32 R0, RZ, RZ, R17 ;  /* 0x000000ffff007224 */ /* 0x001fe200078e0011 */
[----:B--2---:R-:W-:Y:S04]  /*27f40*/  STL [R1+0x1984], R12 ;  /* 0x0019840c01007387 */ /* 0x004fe80000100800 */
[----:B------:R0:W-:Y:S01]  /*27f50*/  STL [R1+0x1978], R0 ;  /* 0x0019780001007387 */ /* 0x0001e20000100800 */
[----:B-1----:R-:W2:Y:S02]  /*27f60*/  LDL.LU.64 R16, [R1+0xca8] ;  /* 0x000ca80001107983 */ /* 0x002ea40000300a00 */
[----:B0-----:R-:W-:Y:S01]  /*27f70*/  IMAD.MOV.U32 R0, RZ, RZ, R13 ;  /* 0x000000ffff007224 */ /* 0x001fe200078e000d */
[----:B------:R-:W-:Y:S04]  /*27f80*/  STL [R1+0x198c], R22 ;  /* 0x00198c1601007387 */ /* 0x000fe80000100800 */
[----:B------:R0:W-:Y:S01]  /*27f90*/  STL [R1+0x1980], R0 ;  /* 0x0019800001007387 */ /* 0x0001e20000100800 */
[----:B------:R-:W2:Y:S02]  /*27fa0*/  LDL.LU.64 R12, [R1+0x19e8] ;  /* 0x0019e800010c7983 */ /* 0x000ea40000300a00 */
[----:B0-----:R-:W-:Y:S01]  /*27fb0*/  IMAD.MOV.U32 R0, RZ, RZ, R23 ;  /* 0x000000ffff007224 */ /* 0x001fe200078e0017 */
[----:B------:R-:W-:Y:S04]  /*27fc0*/  STL [R1+0x1994], R28 ;  /* 0x0019941c01007387 */ /* 0x000fe80000100800 */
[----:B------:R0:W-:Y:S02]  /*27fd0*/  STL [R1+0x1988], R0 ;  /* 0x0019880001007387 */ /* 0x0001e40000100800 */
[----:B0-----:R-:W-:-:S02]  /*27fe0*/  IMAD.MOV.U32 R0, RZ, RZ, R29 ;  /* 0x000000ffff007224 */ /* 0x001fc400078e001d */
[----:B------:R-:W2:Y:S03]  /*27ff0*/  LDL.LU.64 R28, [R1+0x2a8] ;  /* 0x0002a800011c7983 */ /* 0x000ea60000300a00 */
        /* <DEDUP_REMOVED lines=25> */
[----:B------:R1:W-:Y:S01]  /*28190*/  STL [R1+0x19cc], R14 ;  /* 0x0019cc0e01007387 */ /* 0x0003e20000100800 */
[----:B------:R-:W-:Y:S01]  /*281a0*/  STL [R1+0x19d4], R20 ;  /* 0x0019d41401007387 */ /* 0x000fe20000100800 */
[----:B0-----:R-:W-:-:S05]  /*281b0*/  IMAD.MOV.U32 R0, RZ, RZ, R15 ;  /* 0x000000ffff007224 */ /* 0x001fca00078e000f */
[----:B------:R0:W-:Y:S01]  /*281c0*/  STL [R1+0x19c8], R0 ;  /* 0x0019c80001007387 */ /* 0x0001e20000100800 */
[----:B-1----:R-:W3:Y:S02]  /*281d0*/  LDL.LU.64 R14, [R1+0x1a28] ;  /* 0x001a2800010e7983 */ /* 0x002ee40000300a00 */
[----:B0-----:R-:W-:Y:S01]  /*281e0*/  IMAD.MOV.U32 R0, RZ, RZ, R21 ;  /* 0x000000ffff007224 */ /* 0x001fe200078e0015 */
[----:B--2---:R-:W-:Y:S04]  /*281f0*/  STL [R1+0x19dc], R16 ;  /* 0x0019dc1001007387 */ /* 0x004fe80000100800 */
[----:B------:R0:W-:Y:S02]  /*28200*/  STL [R1+0x19d0], R0 ;  /* 0x0019d00001007387 */ /* 0x0001e40000100800 */
[----:B------:R-:W2:Y:S02]  /*28210*/  LDL.LU.64 R24, [R1+0x298] ;  /* 0x0002980001187983 */ /* 0x000ea40000300a00 */
[----:B0-----:R-:W-:Y:S01]  /*28220*/  IMAD.MOV.U32 R0, RZ, RZ, R17 ;  /* 0x000000ffff007224 */ /* 0x001fe200078e0011 */
[----:B------:R-:W-:Y:S04]  /*28230*/  STL [R1+0x19e4], R12 ;  /* 0x0019e40c01007387 */ /* 0x000fe80000100800 */
[----:B------:R0:W-:Y:S01]  /*28240*/  STL [R1+0x19d8], R0 ;  /* 0x0019d80001007387 */ /* 0x0001e20000100800 */
[----:B------:R-:W2:Y:S02]  /*28250*/  LDL.LU.64 R16, [R1+0x1a38] ;  /* 0x001a380001107983 */ /* 0x000ea40000300a00 */
        /* <DEDUP_REMOVED lines=8> */
[----:B------:R-:W2:Y:S02]  /*282e0*/  LDL.LU.64 R12, [R1+0x290] ;  /* 0x00029000010c7983 */ /* 0x000ea40000300a00 */
[----:B0-----:R-:W-:-:S05]  /*282f0*/  IMAD.MOV.U32 R0, RZ, RZ, R11 ;  /* 0x000000ffff007224 */ /* 0x001fca00078e000b */
[----:B------:R0:W-:Y:S01]  /*28300*/  STL [R1+0x19f0], R0 ;  /* 0x0019f00001007387 */ /* 0x0001e20000100800 */
[----:B----4-:R4:W-:Y:S02]  /*28310*/  STL [R1+0x19fc], R8 ;  /* 0x0019fc0801007387 */ /* 0x0109e40000100800 */
[----:B-1----:R-:W2:Y:S02]  /*28320*/  LDL.LU.64 R10, [R1+0x1a58] ;  /* 0x001a5800010a7983 */ /* 0x002ea40000300a00 */
[----:B0-----:R-:W-:-:S05]  /*28330*/  IMAD.MOV.U32 R0, RZ, RZ, R9 ;  /* 0x000000ffff007224 */ /* 0x001fca00078e0009 */
[----:B------:R0:W-:Y:S01]  /*28340*/  STL [R1+0x19f8], R0 ;  /* 0x0019f80001007387 */ /* 0x0001e20000100800 */
[----:B------:R-:W-:Y:S02]  /*28350*/  STL [R1+0x1a04], R18 ;  /* 0x001a041201007387 */ /* 0x000fe40000100800 */
[----:B----4-:R-:W4:Y:S02]  /*28360*/  LDL.LU.64 R8, [R1+0xcf8] ;  /* 0x000cf80001087983 */ /* 0x010f240000300a00 */
[----:B0-----:R-:W-:Y:S01]  /*28370*/  IMAD.MOV.U32 R0, RZ, RZ, R19 ;  /* 0x000000ffff007224 */ /* 0x001fe200078e0013 */
[----:B---3--:R-:W-:Y:S04]  /*28380*/  STL [R1+0x1a0c], R2 ;  /* 0x001a0c0201007387 */ /* 0x008fe80000100800 */
[----:B------:R0:W-:Y:S02]  /*28390*/  STL [R1+0x1a00], R0 ;  /* 0x001a000001007387 */ /* 0x0001e40000100800 */
[----:B------:R-:W3:Y:S02]  /*283a0*/  LDL.LU.64 R20, [R1+0x1a68] ;  /* 0x001a680001147983 */ /* 0x000ee40000300a00 */
[----:B0-----:R-:W-:Y:S01]  /*283b0*/  IMAD.MOV.U32 R0, RZ, RZ, R3 ;  /* 0x000000ffff007224 */ /* 0x001fe200078e0003 */
[----:B------:R-:W-:Y:S04]  /*283c0*/  STL [R1+0x1a14], R6 ;  /* 0x001a140601007387 */ /* 0x000fe80000100800 */
        /* <DEDUP_REMOVED lines=9> */
[----:B------:R1:W-:Y:S02]  /*28460*/  STL [R1+0x1a24], R14 ;  /* 0x001a240e01007387 */ /* 0x0003e40000100800 */
[----:B------:R-:W3:Y:S02]  /*28470*/  LDL.LU.64 R4, [R1+0x1a88] ;  /* 0x001a880001047983 */ /* 0x000ee40000300a00 */
[----:B0-----:R-:W-:-:S05]  /*28480*/  IMAD.MOV.U32 R0, RZ, RZ, R15 ;  /* 0x000000ffff007224 */ /* 0x001fca00078e000f */
[----:B------:R0:W-:Y:S04]  /*28490*/  STL [R1+0x1a20], R0 ;  /* 0x001a200001007387 */ /* 0x0001e80000100800 */
[----:B--2---:R-:W-:Y:S01]  /*284a0*/  STL [R1+0x1a2c], R24 ;  /* 0x001a2c1801007387 */ /* 0x004fe20000100800 */
[----:B-1----:R-:W2:Y:S02]  /*284b0*/  LDL.LU.64 R14, [R1+0x280] ;  /* 0x00028000010e7983 */ /* 0x002ea40000300a00 */
[----:B0-----:R-:W-:Y:S01]  /*284c0*/  IMAD.MOV.U32 R0, RZ, RZ, R25 ;  /* 0x000000ffff007224 */ /* 0x001fe200078e0019 */
[----:B------:R-:W-:Y:S04]  /*284d0*/  STL [R1+0x1a34], R16 ;  /* 0x001a341001007387 */ /* 0x000fe80000100800 */
[----:B------:R0:W-:Y:S01]  /*284e0*/  STL [R1+0x1a28], R0 ;  /* 0x001a280001007387 */ /* 0x0001e20000100800 */
[----:B------:R-:W-:Y:S02]  /*284f0*/  STL [R1+0x1a3c], R22 ;  /* 0x001a3c1601007387 */ /* 0x000fe40000100800 */
[----:B0-----:R-:W-:-:S05]  /*28500*/  IMAD.MOV.U32 R0, RZ, RZ, R17 ;  /* 0x000000ffff007224 */ /* 0x001fca00078e0011 */
        /* <DEDUP_REMOVED lines=12> */
[----:B------:R1:W-:Y:S01]  /*285d0*/  STL [R1+0x1a54], R10 ;  /* 0x001a540a01007387 */ /* 0x0003e20000100800 */
[----:B----4-:R-:W-:Y:S01]  /*285e0*/  STL [R1+0x1a5c], R8 ;  /* 0x001a5c0801007387 */ /* 0x010fe20000100800 */
[----:B0-----:R-:W-:-:S05]  /*285f0*/  IMAD.MOV.U32 R0, RZ, RZ, R11 ;  /* 0x000000ffff007224 */ /* 0x001fca00078e000b */
[----:B------:R0:W-:Y:S01]  /*28600*/  STL [R1+0x1a50], R0 ;  /* 0x001a500001007387 */ /* 0x0001e20000100800 */
[----:B-1----:R-:W4:Y:S03]  /*28610*/  LDL.LU.64 R10, [R1+0x278] ;  /* 0x00027800010a7983 */ /* 0x002f260000300a00 */
[----:B---3--:R-:W-:Y:S01]  /*28620*/  STL [R1+0x1a64], R20 ;  /* 0x001a641401007387 */ /* 0x008fe20000100800 */
[----:B0-----:R-:W-:-:S05]  /*28630*/  IMAD.MOV.U32 R0, RZ, RZ, R9 ;  /* 0x000000ffff007224 */ /* 0x001fca00078e0009 */
[----:B------:R0:W-:Y:S01]  /*28640*/  STL [R1+0x1a58], R0 ;  /* 0x001a580001007387 */ /* 0x0001e20000100800 */
[----:B------:R-:W3:Y:S03]  /*28650*/  LDL.LU.64 R8, [R1+0x1ab8] ;  /* 0x001ab80001087983 */ /* 0x000ee60000300a00 */
[----:B------:R-:W-:Y:S01]  /*28660*/  STL [R1+0x1a6c], R2 ;  /* 0x001a6c0201007387 */ /* 0x000fe20000100800 */
[----:B0-----:R-:W-:-:S05]  /*28670*/  IMAD.MOV.U32 R0, RZ, RZ, R21 ;  /* 0x000000ffff007224 */ /* 0x001fca00078e0015 */
[----:B------:R0:W-:Y:S02]  /*28680*/  STL [R1+0x1a60], R0 ;  /* 0x001a600001007387 */ /* 0x0001e40000100800 */
[----:B0-----:R-:W-:Y:S02]  /*28690*/  IMAD.MOV.U32 R0, RZ, RZ, R3 ;  /* 0x000000ffff007224 */ /* 0x001fe400078e0003 */
[----:B------:R-:W3:Y:S03]  /*286a0*/  LDL.LU.64 R2, [R1+0xd38] ;  /* 0x000d380001027983 */ /* 0x000ee60000300a00 */
[----:B------:R0:W-:Y:S02]  /*286b0*/  STL [R1+0x1a68], R0 ;  /* 0x001a680001007387 */ /* 0x0001e40000100800 */
[----:B------:R1:W-:Y:S02]  /*286c0*/  STL [R1+0x1a74], R6 ;  /* 0x001a740601007387 */ /* 0x0003e40000100800 */
[----:B------:R-:W-:Y:S02]  /*286d0*/  STL [R1+0x1a7c], R18 ;  /* 0x001a7c1201007387 */ /* 0x000fe40000100800 */
[----:B0-----:R-:W-:-:S05]  /*286e0*/  IMAD.MOV.U32 R0, RZ, RZ, R7 ;  /* 0x000000ffff007224 */ /* 0x001fca00078e0007 */
[----:B------:R0:W-:Y:S01]  /*286f0*/  STL [R1+0x1a70], R0 ;  /* 0x001a700001007387 */ /* 0x0001e20000100800 */
[----:B-1----:R-:W3:Y:S02]  /*28700*/  LDL.LU.64 R6, [R1+0x1ac8] ;  /* 0x001ac80001067983 */ /* 0x002ee40000300a00 */
[----:B------:R-:W-:Y:S02]  /*28710*/  STL [R1+0x1a84], R4 ;  /* 0x001a840401007387 */ /* 0x000fe40000100800 */
[----:B0-----:R-:W-:-:S05]  /*28720*/  IMAD.MOV.U32 R0, RZ, RZ, R19 ;  /* 0x000000ffff007224 */ /* 0x001fca00078e0013 */
[----:B------:R0:W-:Y:S02]  /*28730*/  STL [R1+0x1a78], R0 ;  /* 0x001a780001007387 */ /* 0x0001e40000100800 */
[----:B0-----:R-:W-:Y:S02]  /*28740*/  IMAD.MOV.U32 R0, RZ, RZ, R5 ;  /* 0x000000ffff007224 */ /* 0x001fe400078e0005 */
[----:B--2---:R-:W-:Y:S03]  /*28750*/  STL [R1+0x1a8c], R14 ;  /* 0x001a8c0e01007387 */ /* 0x004fe60000100800 */
[----:B------:R0:W-:Y:S02]  /*28760*/  STL [R1+0x1a80], R0 ;  /* 0x001a800001007387 */ /* 0x0001e40000100800 */
[----:B0-----:R-:W-:Y:S02]  /*28770*/  IMAD.MOV.U32 R0, RZ, RZ, R15 ;  /* 0x000000ffff007224 */ /* 0x001fe400078e000f */
[----:B------:R-:W2:Y:S04]  /*28780*/  LDL.LU.64 R14, [R1+0x1ad8] ;  /* 0x001ad800010e7983 */ /* 0x000ea80000300a00 */
[----:B--2---:R0:W-:Y:S01]  /*28790*/  STL.64 [R1+0x2a18], R14 ;  /* 0x002a180e01007387 */ /* 0x0041e20000100a00 */
[----:B------:R1:W-:Y:S03]  /*287a0*/  STL [R1+0x1a88], R0 ;  /* 0x001a880001007387 */ /* 0x0003e60000100800 */
[----:B0-----:R-:W2:Y:S01]  /*287b0*/  LDL.LU.64 R14, [R1+0x270] ;  /* 0x00027000010e7983 */ /* 0x001ea20000300a00 */
[----:B-1----:R-:W-:-:S02]  /*287c0*/  IMAD.MOV.U32 R0, RZ, RZ, R17 ;  /* 0x000000ffff007224 */ /* 0x002fc400078e0011 */
[----:B------:R-:W-:Y:S02]  /*287d0*/  STL [R1+0x1a94], R16 ;  /* 0x001a941001007387 */ /* 0x000fe40000100800 */
[----:B------:R-:W2:Y:S01]  /*287e0*/  LDL.LU.64 R4, [R1+0xd48] ;  /* 0x000d480001047983 */ /* 0x000ea20000300a00 */
[----:B------:R-:W2:Y:S01]  /*287f0*/  LDL.LU.64 R26, [R1+0x1ae8] ;  /* 0x001ae800011a7983 */ /* 0x000ea20000300a00 */
[----:B------:R0:W-:Y:S02]  /*28800*/  STL [R1+0x1a90], R0 ;  /* 0x001a900001007387 */ /* 0x0001e40000100800 */
[----:B------:R1:W-:Y:S02]  /*28810*/  STL [R1+0x1a9c], R28 ;  /* 0x001a9c1c01007387 */ /* 0x0003e40000100800 */
[----:B------:R-:W2:Y:S02]  /*28820*/  LDL.LU.64 R24, [R1+0x268] ;  /* 0x0002680001187983 */ /* 0x000ea40000300a00 */
[----:B0-----:R-:W-:-:S05]  /*28830*/  IMAD.MOV.U32 R0, RZ, RZ, R29 ;  /* 0x000000ffff007224 */ /* 0x001fca00078e001d */
[----:B------:R0:W-:Y:S01]  /*28840*/  STL [R1+0x1a98], R0 ;  /* 0x001a980001007387 */ /* 0x0001e20000100800 */
[----:B------:R-:W-:Y:S02]  /*28850*/  STL [R1+0x1aa4], R12 ;  /* 0x001aa40c01007387 */ /* 0x000fe40000100800 */
[----:B-1----:R-:W2:Y:S02]  /*28860*/  LDL.LU.64 R28, [R1+0x1af8] ;  /* 0x001af800011c7983 */ /* 0x002ea40000300a00 */
[----:B------:R-:W2:Y:S02]  /*28870*/  LDL.LU.64 R22, [R1+0xd60] ;  /* 0x000d600001167983 */ /* 0x000ea40000300a00 */
[----:B0-----:R-:W-:-:S05]  /*28880*/  IMAD.MOV.U32 R0, RZ, RZ, R13 ;  /* 0x000000ffff007224 */ /* 0x001fca00078e000d */
[----:B------:R0:W-:Y:S01]  /*28890*/  STL [R1+0x1aa0], R0 ;  /* 0x001aa00001007387 */ /* 0x0001e20000100800 */
[----:B----4-:R-:W-:Y:S02]  /*288a0*/  STL [R1+0x1aac], R10 ;  /* 0x001aac0a01007387 */ /* 0x010fe40000100800 */
[----:B------:R-:W4:Y:S02]  /*288b0*/  LDL.LU.64 R20, [R1+0x1b08] ;  /* 0x001b080001147983 */ /* 0x000f240000300a00 */
[----:B0-----:R-:W-:-:S05]  /*288c0*/  IMAD.MOV.U32 R0, RZ, RZ, R11 ;  /* 0x000000ffff007224 */ /* 0x001fca00078e000b */
[----:B------:R0:W-:Y:S01]  /*288d0*/  STL [R1+0x1aa8], R0 ;  /* 0x001aa80001007387 */ /* 0x0001e20000100800 */
[----:B---3--:R-:W-:Y:S02]  /*288e0*/  STL [R1+0x1ab4], R8 ;  /* 0x001ab40801007387 */ /* 0x008fe40000100800 */
[----:B------:R-:W3:Y:S02]  /*288f0*/  LDL.LU.64 R18, [R1+0x260] ;  /* 0x0002600001127983 */ /* 0x000ee40000300a00 */
[----:B------:R-:W3:Y:S02]  /*28900*/  LDL.LU.64 R16, [R1+0x1b18] ;  /* 0x001b180001107983 */ /* 0x000ee40000300a00 */
[----:B0-----:R-:W-:-:S05]  /*28910*/  IMAD.MOV.U32 R0, RZ, RZ, R9 ;  /* 0x000000ffff007224 */ /* 0x001fca00078e0009 */
[----:B------:R0:W-:Y:S01]  /*28920*/  STL [R1+0x1ab0], R0 ;  /* 0x001ab00001007387 */ /* 0x0001e20000100800 */
[----:B------:R1:W-:Y:S02]  /*28930*/  STL [R1+0x1abc], R2 ;  /* 0x001abc0201007387 */ /* 0x0003e40000100800 */
[----:B------:R-:W3:Y:S02]  /*28940*/  LDL.LU.64 R12, [R1+0xd70] ;  /* 0x000d7000010c7983 */ /* 0x000ee40000300a00 */
[----:B------:R-:W3:Y:S02]  /*28950*/  LDL.LU.64 R10, [R1+0x1b28] ;  /* 0x001b2800010a7983 */ /* 0x000ee40000300a00 */
[----:B0-----:R-:W-:-:S05]  /*28960*/  IMAD.MOV.U32 R0, RZ, RZ, R3 ;  /* 0x000000ffff007224 */ /* 0x001fca00078e0003 */
[----:B------:R0:W-:Y:S01]  /*28970*/  STL [R1+0x1ab8], R0 ;  /* 0x001ab80001007387 */ /* 0x0001e20000100800 */
[----:B------:R0:W-:Y:S02]  /*28980*/  STL [R1+0x1ac4], R6 ;  /* 0x001ac40601007387 */ /* 0x0001e40000100800 */
[----:B-1----:R-:W3:Y:S02]  /*28990*/  LDL.LU R3, [R1+0xdc0] ;  /* 0x000dc00001037983 */ /* 0x002ee40000300800 */
[----:B------:R-:W3:Y:S02]  /*289a0*/  LDL.LU.64 R8, [R1+0x258] ;  /* 0x0002580001087983 */ /* 0x000ee40000300a00 */
[----:B0-----:R-:W-:Y:S02]  /*289b0*/  IMAD.MOV.U32 R0, RZ, RZ, R7 ;  /* 0x000000ffff007224 */ /* 0x001fe400078e0007 */
[----:B------:R-:W3:Y:S03]  /*289c0*/  LDL.LU.64 R6, [R1+0x1b38] ;  /* 0x001b380001067983 */ /* 0x000ee60000300a00 */
[----:B------:R0:W-:Y:S01]  /*289d0*/  STL [R1+0x1ac0], R0 ;  /* 0x001ac00001007387 */ /* 0x0001e20000100800 */
[----:B--2---:R1:W-:Y:S01]  /*289e0*/  STL [R1+0x1acc], R14 ;  /* 0x001acc0e01007387 */ /* 0x0043e20000100800 */
[----:B0-----:R-:W2:Y:S02]  /*289f0*/  LDL.LU R0, [R1+0xdcc] ;  /* 0x000dcc0001007983 */ /* 0x001ea40000300800 */
[----:B------:R-:W-:-:S02]  /*28a00*/  IMAD.MOV.U32 R2, RZ, RZ, R15 ;  /* 0x000000ffff027224 */ /* 0x000fc400078e000f */
[----:B-1----:R-:W2:Y:S04]  /*28a10*/  LDL.LU.64 R14, [R1+0x2a18] ;  /* 0x002a1800010e7983 */ /* 0x002ea80000300a00 */
[----:B--2---:R-:W-:Y:S01]  /*28a20*/  STL [R1+0x1ad4], R14 ;  /* 0x001ad40e01007387 */ /* 0x004fe20000100800 */
[----:B------:R0:W-:Y:S02]  /*28a30*/  STL [R1+0x1ac8], R2 ;  /* 0x001ac80201007387 */ /* 0x0001e40000100800 */
[----:B0-----:R-:W-:Y:S02]  /*28a40*/  IMAD.MOV.U32 R2, RZ, RZ, R15 ;  /* 0x000000ffff027224 */ /* 0x001fe400078e000f */
[----:B------:R-:W2:Y:S01]  /*28a50*/  LDL.LU.64 R14, [R1+0x2a10] ;  /* 0x002a1000010e7983 */ /* 0x000ea20000300a00 */
[----:B------:R-:W-:Y:S02]  /*28a60*/  STL [R1+0x1adc], R4 ;  /* 0x001adc0401007387 */ /* 0x000fe40000100800 */
[----:B------:R0:W-:Y:S02]  /*28a70*/  STL [R1+0x1ad0], R2 ;  /* 0x001ad00201007387 */ /* 0x0001e40000100800 */
[----:B------:R-:W-:Y:S02]  /*28a80*/  STL [R1+0x1ae4], R26 ;  /* 0x001ae41a01007387 */ /* 0x000fe40000100800 */
[----:B0-----:R-:W-:-:S05]  /*28a90*/  IMAD.MOV.U32 R2, RZ, RZ, R5 ;  /* 0x000000ffff027224 */ /* 0x001fca00078e0005 */
[----:B------:R0:W-:Y:S01]  /*28aa0*/  STL [R1+0x1ad8], R2 ;  /* 0x001ad80201007387 */ /* 0x0001e20000100800 */
[----:B------:R-:W2:Y:S02]  /*28ab0*/  LDL.LU.64 R4, [R1+0x1b48] ;  /* 0x001b480001047983 */ /* 0x000ea40000300a00 */
[----:B------:R-:W-:Y:S02]  /*28ac0*/  STL [R1+0x1aec], R24 ;  /* 0x001aec1801007387 */ /* 0x000fe40000100800 */
[----:B0-----:R-:W-:-:S05]  /*28ad0*/  IMAD.MOV.U32 R2, RZ, RZ, R27 ;  /* 0x000000ffff027224 */ /* 0x001fca00078e001b */
[----:B------:R0:W-:Y:S01]  /*28ae0*/  STL [R1+0x1ae0], R2 ;  /* 0x001ae00201007387 */ /* 0x0001e20000100800 */
[----:B------:R-:W-:Y:S02]  /*28af0*/  STL [R1+0x1af4], R28 ;  /* 0x001af41c01007387 */ /* 0x000fe40000100800 */
[----:B0-----:R-:W-:-:S05]  /*28b00*/  IMAD.MOV.U32 R2, RZ, RZ, R25 ;  /* 0x000000ffff027224 */ /* 0x001fca00078e0019 */
[----:B------:R0:W-:Y:S01]  /*28b10*/  STL [R1+0x1ae8], R2 ;  /* 0x001ae80201007387 */ /* 0x0001e20000100800 */
[----:B------:R-:W-:Y:S02]  /*28b20*/  STL [R1+0x1afc], R22 ;  /* 0x001afc1601007387 */ /* 0x000fe40000100800 */
[----:B0-----:R-:W-:-:S05]  /*28b30*/  IMAD.MOV.U32 R2, RZ, RZ, R29 ;  /* 0x000000ffff027224 */ /* 0x001fca00078e001d */
[----:B------:R0:W-:Y:S01]  /*28b40*/  STL [R1+0x1af0], R2 ;  /* 0x001af00201007387 */ /* 0x0001e20000100800 */
[----:B------:R-:W2:Y:S02]  /*28b50*/  LDL.LU.64 R28, [R1+0x418] ;  /* 0x00041800011c7983 */ /* 0x000ea40000300a00 */
[----:B----4-:R-:W-:Y:S02]  /*28b60*/  STL [R1+0x1b04], R20 ;  /* 0x001b041401007387 */ /* 0x010fe40000100800 */
[----:B0-----:R-:W-:-:S05]  /*28b70*/  IMAD.MOV.U32 R2, RZ, RZ, R23 ;  /* 0x000000ffff027224 */ /* 0x001fca00078e0017 */
[----:B------:R0:W-:Y:S01]  /*28b80*/  STL [R1+0x1af8], R2 ;  /* 0x001af80201007387 */ /* 0x0001e20000100800 */
[----:B---3--:R-:W-:Y:S02]  /*28b90*/  STL [R1+0x1b0c], R18 ;  /* 0x001b0c1201007387 */ /* 0x008fe40000100800 */
        /* <DEDUP_REMOVED lines=8> */
[----:B------:R1:W-:Y:S02]  /*28c20*/  STL [R1+0x1b24], R10 ;  /* 0x001b240a01007387 */ /* 0x0003e40000100800 */
[----:B0-----:R-:W-:Y:S02]  /*28c30*/  IMAD.MOV.U32 R2, RZ, RZ, R13 ;  /* 0x000000ffff027224 */ /* 0x001fe400078e000d */
[----:B-1----:R-:W-:-:S03]  /*28c40*/  IMAD.MOV.U32 R10, RZ, RZ, R11 ;  /* 0x000000ffff0a7224 */ /* 0x002fc600078e000b */
[----:B------:R0:W-:Y:S02]  /*28c50*/  STL [R1+0x1b18], R2 ;  /* 0x001b180201007387 */ /* 0x0001e40000100800 */
[----:B------:R-:W-:Y:S02]  /*28c60*/  STL [R1+0x1b20], R10 ;  /* 0x001b200a01007387 */ /* 0x000fe40000100800 */
[----:B------:R-:W-:Y:S02]  /*28c70*/  STL [R1+0x1b2c], R8 ;  /* 0x001b2c0801007387 */ /* 0x000fe40000100800 */
[----:B------:R1:W-:Y:S02]  /*28c80*/  STL [R1+0x1b34], R6 ;  /* 0x001b340601007387 */ /* 0x0003e40000100800 */
[----:B0-----:R-:W-:Y:S02]  /*28c90*/  IMAD R2, R3, c[0x0][0x184], RZ ;  /* 0x0000610003027a24 */ /* 0x001fe400078e02ff */
[----:B------:R-:W-:-:S02]  /*28ca0*/  IMAD.MOV.U32 R3, RZ, RZ, R9 ;  /* 0x000000ffff037224 */ /* 0x000fc400078e0009 */
[----:B-1----:R-:W-:-:S03]  /*28cb0*/  IMAD.MOV.U32 R6, RZ, RZ, R7 ;  /* 0x000000ffff067224 */ /* 0x002fc600078e0007 */
[----:B------:R0:W-:Y:S01]  /*28cc0*/  STL [R1+0x1b28], R3 ;  /* 0x001b280301007387 */ /* 0x0001e20000100800 */
[----:B------:R-:W-:-:S03]  /*28cd0*/  LEA R12, P1, R2, c[0x0][0x160], 0x1 ;  /* 0x00005800020c7a11 */ /* 0x000fc600078208ff */
[----:B------:R-:W-:Y:S01]  /*28ce0*/  STL [R1+0x1b30], R6 ;  /* 0x001b300601007387 */ /* 0x000fe20000100800 */
[----:B------:R-:W-:Y:S01]  /*28cf0*/  LEA.HI.X.SX32 R13, R2, c[0x0][0x164], 0x1, P1 ;  /* 0x00005900020d7a11 */ /* 0x000fe200008f0eff */
[----:B0-----:R-:W-:Y:S02]  /*28d00*/  IMAD R3, R0, c[0x0][0x184], RZ ;  /* 0x0000610000037a24 */ /* 0x001fe400078e02ff */
[----:B------:R-:W-:-:S03]  /*28d10*/  IMAD.MOV.U32 R0, RZ, RZ, c[0x0][0x188] ;  /* 0x00006200ff007624 */ /* 0x000fc600078e00ff */
[----:B------:R-:W-:-:S04]  /*28d20*/  LEA R10, P0, R3, c[0x0][0x160], 0x1 ;  /* 0x00005800030a7a11 */ /* 0x000fc800078008ff */
[----:B------:R-:W-:Y:S01]  /*28d30*/  LEA.HI.X.SX32 R11, R3, c[0x0][0x164], 0x1, P0 ;  /* 0x00005900030b7a11 */ /* 0x000fe200000f0eff */
[C---:B------:R-:W-:Y:S02]  /*28d40*/  IMAD R7, R0.reuse, 0x7e, RZ ;  /* 0x0000007e00077824 */ /* 0x040fe400078e02ff */
[C---:B------:R-:W-:Y:S01]  /*28d50*/  IMAD R8, R0.reuse, 0x7c, RZ ;  /* 0x0000007c00087824 */ /* 0x040fe200078e02ff */
[----:B--2---:R-:W-:Y:S01]  /*28d60*/  STL [R1+0x1b3c], R14 ;  /* 0x001b3c0e01007387 */ /* 0x004fe20000100800 */
[----:B------:R-:W-:Y:S02]  /*28d70*/  STL [R1+0x1b38], R15 ;  /* 0x001b380f01007387 */ /* 0x000fe40000100800 */
[----:B------:R-:W-:Y:S01]  /*28d80*/  IMAD.MOV.U32 R2, RZ, RZ, R5 ;  /* 0x000000ffff027224 */ /* 0x000fe200078e0005 */
[----:B------:R0:W-:Y:S01]  /*28d90*/  STL [R1+0x1b44], R4 ;  /* 0x001b440401007387 */ /* 0x0001e20000100800 */
[----:B------:R-:W-:Y:S03]  /*28da0*/  STL.64 [R1+0xdd0], R12 ;  /* 0x000dd00c01007387 */ /* 0x000fe60000100a00 */
[----:B------:R1:W-:Y:S01]  /*28db0*/  STL [R1+0x1b40], R2 ;  /* 0x001b400201007387 */ /* 0x0003e20000100800 */
[----:B0-----:R-:W-:-:S04]  /*28dc0*/  IMAD R4, R0, 0x7f, RZ ;  /* 0x0000007f00047824 */ /* 0x001fc800078e02ff */
[----:B-1----:R-:W-:-:S04]  /*28dd0*/  IMAD.WIDE R2, R4, 0x2, R12 ;  /* 0x0000000204027825 */ /* 0x002fc800078e020c */
[----:B------:R-:W-:-:S04]  /*28de0*/  IMAD.WIDE R4, R4, 0x2, R10 ;  /* 0x0000000204047825 */ /* 0x000fc800078e020a */
[----:B------:R-:W-:Y:S01]  /*28df0*/  IMAD.MOV.U32 R6, RZ, RZ, R29 ;  /* 0x000000ffff067224 */ /* 0x000fe200078e001d */
[----:B------:R-:W-:Y:S01]  /*28e00*/  STL [R1+0x1b4c], R28 ;  /* 0x001b4c1c01007387 */ /* 0x000fe20000100800 */
[----:B------:R-:W-:Y:S02]  /*28e10*/  STL.64 [R1+0xdd8], R10 ;  /* 0x000dd80a01007387 */ /* 0x000fe40000100a00 */
[----:B------:R-:W-:Y:S01]  /*28e20*/  STL [R1+0x1b54], R2 ;  /* 0x001b540201007387 */ /* 0x000fe20000100800 */
[----:B------:R-:W-:Y:S01]  /*28e30*/  STL [R1+0x1b48], R6 ;  /* 0x001b480601007387 */ /* 0x000fe20000100800 */
[----:B------:R0:W-:Y:S02]  /*28e40*/  STL [R1+0x1b50], R3 ;  /* 0x001b500301007387 */ /* 0x0001e40000100800 */
[----:B------:R-:W-:Y:S02]  /*28e50*/  STL [R1+0x1b5c], R4 ;  /* 0x001b5c0401007387 */ /* 0x000fe40000100800 */
[----:B------:R1:W-:Y:S02]  /*28e60*/  STL [R1+0x1b58], R5 ;  /* 0x001b580501007387 */ /* 0x0003e40000100800 */
[----:B0-----:R-:W-:-:S04]  /*28e70*/  IMAD.WIDE R2, R7, 0x2, R12 ;  /* 0x0000000207027825 */ /* 0x001fc800078e020c */
[----:B------:R-:W-:Y:S02]  /*28e80*/  IMAD R6, R0, 0x7d, RZ ;  /* 0x0000007d00067824 */ /* 0x000fe400078e02ff */
[----:B-1----:R-:W-:Y:S01]  /*28e90*/  IMAD.WIDE R4, R7, 0x2, R10 ;  /* 0x0000000207047825 */ /* 0x002fe200078e020a */
[----:B------:R-:W-:Y:S03]  /*28ea0*/  STL [R1+0x1b64], R2 ;  /* 0x001b640201007387 */ /* 0x000fe60000100800 */
[----:B------:R0:W-:Y:S02]  /*28eb0*/  STL [R1+0x1b60], R3 ;  /* 0x001b600301007387 */ /* 0x0001e40000100800 */
[----:B------:R-:W-:Y:S02]  /*28ec0*/  STL [R1+0x1b6c], R4 ;  /* 0x001b6c0401007387 */ /* 0x000fe40000100800 */
[----:B------:R1:W-:Y:S02]  /*28ed0*/  STL [R1+0x1b68], R5 ;  /* 0x001b680501007387 */ /* 0x0003e40000100800 */
[----:B0-----:R-:W-:-:S04]  /*28ee0*/  IMAD.WIDE R2, R6, 0x2, R12 ;  /* 0x0000000206027825 */ /* 0x001fc800078e020c */
[--C-:B------:R-:W-:Y:S01]  /*28ef0*/  IMAD.WIDE R6, R6, 0x2, R10.reuse ;  /* 0x0000000206067825 */ /* 0x100fe200078e020a */
[----:B------:R-:W-:Y:S03]  /*28f00*/  STL [R1+0x1b74], R2 ;  /* 0x001b740201007387 */ /* 0x000fe60000100800 */
[----:B------:R0:W-:Y:S02]  /*28f10*/  STL [R1+0x1b70], R3 ;  /* 0x001b700301007387 */ /* 0x0001e40000100800 */
[----:B------:R2:W-:Y:S02]  /*28f20*/  STL [R1+0x1b7c], R6 ;  /* 0x001b7c0601007387 */ /* 0x0005e40000100800 */
[----:B------:R-:W-:Y:S02]  /*28f30*/  STL [R1+0x1b78], R7 ;  /* 0x001b780701007387 */ /* 0x000fe40000100800 */
[----:B-1----:R-:W-:-:S04]  /*28f40*/  IMAD.WIDE R4, R8, 0x2, R10 ;  /* 0x0000000208047825 */ /* 0x002fc800078e020a */
[----:B0-----:R-:W-:-:S04]  /*28f50*/  IMAD.WIDE R2, R8, 0x2, R12 ;  /* 0x0000000208027825 */ /* 0x001fc800078e020c */
[C---:B--2---:R-:W-:Y:S01]  /*28f60*/  IMAD R6, R0.reuse, 0x7b, RZ ;  /* 0x0000007b00067824 */ /* 0x044fe200078e02ff */
[----:B------:R-:W-:Y:S01]  /*28f70*/  STL [R1+0x1b84], R2 ;  /* 0x001b840201007387 */ /* 0x000fe20000100800 */
[----:B------:R0:W-:Y:S02]  /*28f80*/  STL [R1+0x1b80], R3 ;  /* 0x001b800301007387 */ /* 0x0001e40000100800 */
[----:B------:R-:W-:Y:S02]  /*28f90*/  IMAD R8, R0, 0x7a, RZ ;  /* 0x0000007a00087824 */ /* 0x000fe400078e02ff */
[----:B------:R-:W-:Y:S01]  /*28fa0*/  STL [R1+0x1b8c], R4 ;  /* 0x001b8c0401007387 */ /* 0x000fe20000100800 */
[----:B------:R1:W-:Y:S01]  /*28fb0*/  STL [R1+0x1b88], R5 ;  /* 0x001b880501007387 */ /* 0x0003e20000100800 */
        /* <DEDUP_REMOVED lines=403> */
[----:B------:R-:W-:Y:S02]  /*2a8f0*/  IMAD.SHL.U32 R8, R0, 0x40, RZ ;  /* 0x0000004000087824 */ /* 0x000fe400078e00ff */
        /* <DEDUP_REMOVED lines=440> */
[----:B------:R-:W-:Y:S02]  /*2c480*/  STL [R1+0x231c], R6 ;  /* 0x00231c0601007387 */ /* 0x000fe40000100800 */
[C---:B-1----:R-:W-:Y:S01]  /*2c490*/  IMAD.WIDE R4, R8.reuse, 0x2, R10 ;  /* 0x0000000208047825 */ /* 0x042fe200078e020a */
[----:B------:R1:W-:Y:S03]  /*2c4a0*/  STL [R1+0x2318], R7 ;  /* 0x0023180701007387 */ /* 0x0003e60000100800 */
[----:B0-----:R-:W-:-:S04]  /*2c4b0*/  IMAD.WIDE R2, R8, 0x2, R12 ;  /* 0x0000000208027825 */ /* 0x001fc800078e020c */
[C---:B-1----:R-:W-:Y:S01]  /*2c4c0*/  IMAD.WIDE R6, R0.reuse, 0x2, R12 ;  /* 0x0000000200067825 */ /* 0x042fe200078e020c */
[----:B------:R-:W-:Y:S03]  /*2c4d0*/  STL [R1+0x2324], R2 ;  /* 0x0023240201007387 */ /* 0x000fe60000100800 */
[----:B------:R0:W-:Y:S02]  /*2c4e0*/  STL [R1+0x2320], R3 ;  /* 0x0023200301007387 */ /* 0x0001e40000100800 */
[----:B------:R-:W-:Y:S02]  /*2c4f0*/  STL [R1+0x232c], R4 ;  /* 0x00232c0401007387 */ /* 0x000fe40000100800 */
[----:B------:R-:W-:Y:S01]  /*2c500*/  STL [R1+0x2328], R5 ;  /* 0x0023280501007387 */ /* 0x000fe20000100800 */
[----:B------:R-:W-:Y:S01]  /*2c510*/  STL [R1+0x2334], R6 ;  /* 0x0023340601007387 */ /* 0x000fe20000100800 */
[----:B------:R-:W-:Y:S02]  /*2c520*/  STL [R1+0x2330], R7 ;  /* 0x0023300701007387 */ /* 0x000fe40000100800 */
[----:B0-----:R-:W-:-:S05]  /*2c530*/  IMAD.WIDE R2, R0, 0x2, R10 ;  /* 0x0000000200027825 */ /* 0x001fca00078e020a */
[----:B------:R-:W-:Y:S01]  /*2c540*/  STL [R1+0x233c], R2 ;  /* 0x00233c0201007387 */ /* 0x000fe20000100800 */
[----:B------:R0:W-:Y:S02]  /*2c550*/  STL [R1+0x2338], R3 ;  /* 0x0023380301007387 */ /* 0x0001e40000100800 */
[----:B------:R1:W-:Y:S02]  /*2c560*/  STL [R1+0xdec], RZ ;  /* 0x000decff01007387 */ /* 0x0003e40000100800 */
[----:B------:R1:W-:Y:S01]  /*2c570*/  STL [R1+0xb60], RZ ;  /* 0x000b60ff01007387 */ /* 0x0003e20000100800 */
[----:B------:R1:W-:Y:S01]  /*2c580*/  STL [R1+0xb64], RZ ;  /* 0x000b64ff01007387 */ /* 0x0003e20000100800 */
[----:B------:R1:W-:Y:S02]  /*2c590*/  STL [R1+0xb68], RZ ;  /* 0x000b68ff01007387 */ /* 0x0003e40000100800 */
        /* <DEDUP_REMOVED lines=364> */
[----:B------:R1:W-:Y:S01]  /*2dc60*/  STL [R1+0x40c], RZ ;  /* 0x00040cff01007387 */ /* 0x0003e20000100800 */
[----:B------:R-:W2:Y:S01]  /*2dc70*/  S2R R29, SR_TID.X ;  /* 0x00000000001d7919 */ /* 0x000ea20000002100 */
        /* <DEDUP_REMOVED lines=14> */
[----:B------:R1:W-:Y:S02]  /*2dd60*/  STL [R1+0x3c8], RZ ;  /* 0x0003c8ff01007387 */ /* 0x0003e40000100800 */
[----:B------:R-:W-:Y:S01]  /*2dd70*/  IMAD.SHL.U32 R0, R0, 0x80, RZ ;  /* 0x0000008000007824 */ /* 0x000fe200078e00ff */
[----:B--2---:R-:W-:-:S05]  /*2dd80*/  LOP3.LUT R29, R29, 0x3f, RZ, 0xc0, !PT ;  /* 0x0000003f1d1d7812 */ /* 0x004fca00078ec0ff */
[----:B0-----:R-:W-:Y:S02]  /*2dd90*/  IMAD.SHL.U32 R3, R29, 0x2, RZ ;  /* 0x000000021d037824 */ /* 0x001fe400078e00ff */
[----:B------:R-:W-:Y:S01]  /*2dda0*/  IMAD.MOV.U32 R29, RZ, RZ, c[0x0][0x18c] ;  /* 0x00006300ff1d7624 */ /* 0x000fe200078e00ff */
[----:B------:R-:W-:-:S03]  /*2ddb0*/  SHF.R.S32.HI R2, RZ, 0x1f, R0 ;  /* 0x0000001fff027819 */ /* 0x000fc60000011400 */
[----:B------:R-:W-:-:S04]  /*2ddc0*/  IMAD.SHL.U32 R4, R29, 0x80, RZ ;  /* 0x000000801d047824 */ /* 0x000fc800078e00ff */
[----:B-1----:R-:W2:Y:S01]  /*2ddd0*/  LDL R29, [R1+0xe08] ;  /* 0x000e0800011d7983 */ /* 0x002ea20000100800 */
[----:B------:R-:W-:Y:S02]  /*2dde0*/  SHF.R.S32.HI R5, RZ, 0x1f, R4 ;  /* 0x0000001fff057819 */ /* 0x000fe40000011404 */
[----:B------:R-:W-:Y:S01]  /*2ddf0*/  SHF.L.U64.HI R2, R0, 0x1, R2 ;  /* 0x0000000100027819 */ /* 0x000fe20000010202 */
[----:B------:R-:W0:Y:S01]  /*2de00*/  S2R R9, SR_TID.X ;  /* 0x0000000000097919 */ /* 0x000e220000002100 */
[----:B------:R-:W-:Y:S02]  /*2de10*/  SHF.L.U64.HI R0, R4, 0x1, R5 ;  /* 0x0000000104007819 */ /* 0x000fe40000010205 */
[C---:B------:R-:W-:Y:S02]  /*2de20*/  LOP3.LUT R4, R3.reuse, 0x30, RZ, 0x3c, !PT ;  /* 0x0000003003047812 */ /* 0x040fe400078e3cff */
[C---:B------:R-:W-:Y:S02]  /*2de30*/  LOP3.LUT R4, R3.reuse, 0x40, RZ, 0x3c, !PT ;  /* 0x0000004003047812 */ /* 0x040fe400078e3cff */
[----:B------:R-:W-:-:S02]  /*2de40*/  LOP3.LUT R4, R3, 0x60, RZ, 0x3c, !PT ;  /* 0x0000006003047812 */ /* 0x000fc400078e3cff */
[C---:B------:R-:W-:Y:S02]  /*2de50*/  LOP3.LUT R5, R3.reuse, 0x20, RZ, 0x3c, !PT ;  /* 0x0000002003057812 */ /* 0x040fe400078e3cff */
[C---:B------:R-:W-:Y:S02]  /*2de60*/  LOP3.LUT R4, R3.reuse, 0x70, RZ, 0x3c, !PT ;  /* 0x0000007003047812 */ /* 0x040fe400078e3cff */
[----:B------:R-:W-:Y:S01]  /*2de70*/  LOP3.LUT R5, R3, 0x50, RZ, 0x3c, !PT ;  /* 0x0000005003057812 */ /* 0x000fe200078e3cff */
[C---:B0-----:R-:W-:Y:S02]  /*2de80*/  IMAD.SHL.U32 R11, R9.reuse, 0x2, RZ ;  /* 0x00000002090b7824 */ /* 0x041fe400078e00ff */
[C---:B------:R-:W-:Y:S01]  /*2de90*/  IMAD.SHL.U32 R10, R9.reuse, 0x80, RZ ;  /* 0x00000080090a7824 */ /* 0x040fe200078e00ff */
[----:B--2---:R-:W-:Y:S02]  /*2dea0*/  SHF.R.S32.HI R6, RZ, 0x7, R29 ;  /* 0x00000007ff067819 */ /* 0x004fe4000001141d */
[C---:B------:R-:W-:Y:S01]  /*2deb0*/  LOP3.LUT R29, R9.reuse, 0x7, RZ, 0xc0, !PT ;  /* 0x00000007091d7812 */ /* 0x040fe200078ec0ff */
[----:B------:R-:W-:-:S02]  /*2dec0*/  IMAD.SHL.U32 R9, R9, 0x40, RZ ;  /* 0x0000004009097824 */ /* 0x000fc400078e00ff */
[----:B------:R0:W-:Y:S02]  /*2ded0*/  STL [R1+0x2600], R6 ;  /* 0x0026000601007387 */ /* 0x0001e40000100800 */
[----:B------:R-:W-:Y:S02]  /*2dee0*/  IMAD R29, R29, 0x110, RZ ;  /* 0x000001101d1d7824 */ /* 0x000fe400078e02ff */
[----:B------:R1:W-:Y:S03]  /*2def0*/  STL [R1+0x3cc], RZ ;  /* 0x0003ccff01007387 */ /* 0x0003e60000100800 */
[C-C-:B------:R-:W-:Y:S01]  /*2df00*/  LOP3.LUT R28, R29.reuse, 0x10, R11.reuse, 0x78, !PT ;  /* 0x000000101d1c7812 */ /* 0x140fe200078e780b */
[----:B------:R1:W-:Y:S01]  /*2df10*/  STL [R1+0x960], RZ ;  /* 0x000960ff01007387 */ /* 0x0003e20000100800 */
[----:B------:R-:W-:Y:S02]  /*2df20*/  LOP3.LUT R29, R29, 0x30, R11, 0x78, !PT ;  /* 0x000000301d1d7812 */ /* 0x000fe400078e780b */
[----:B------:R-:W-:Y:S01]  /*2df30*/  LOP3.LUT R28, R28, 0x800, R10, 0xf8, !PT ;  /* 0x000008001c1c7812 */ /* 0x000fe200078ef80a */
[----:B------:R1:W-:Y:S01]  /*2df40*/  STL [R1+0x964], RZ ;  /* 0x000964ff01007387 */ /* 0x0003e20000100800 */
[----:B------:R-:W-:-:S02]  /*2df50*/  LOP3.LUT R29, R29, 0x800, R9, 0xf8, !PT ;  /* 0x000008001d1d7812 */ /* 0x000fc400078ef809 */
[----:B0-----:R-:W-:Y:S01]  /*2df60*/  LOP3.LUT R6, R3, 0x10, RZ, 0x3c, !PT ;  /* 0x0000001003067812 */ /* 0x001fe200078e3cff */
[----:B------:R1:W-:Y:S01]  /*2df70*/  STL [R1+0x968], RZ ;  /* 0x000968ff01007387 */ /* 0x0003e20000100800 */
[C---:B------:R-:W-:Y:S02]  /*2df80*/  LOP3.LUT R4, R28.reuse, 0x20, RZ, 0x3c, !PT ;  /* 0x000000201c047812 */ /* 0x040fe400078e3cff */
[C---:B------:R-:W-:Y:S01]  /*2df90*/  LOP3.LUT R6, R28.reuse, 0x40, RZ, 0x3c, !PT ;  /* 0x000000401c067812 */ /* 0x040fe200078e3cff */
[----:B------:R1:W-:Y:S01]  /*2dfa0*/  STL [R1+0x96c], RZ ;  /* 0x00096cff01007387 */ /* 0x0003e20000100800 */
[----:B------:R-:W-:Y:S02]  /*2dfb0*/  LOP3.LUT R5, R28, 0x60, RZ, 0x3c, !PT ;  /* 0x000000601c057812 */ /* 0x000fe400078e3cff */
[----:B------:R-:W-:Y:S01]  /*2dfc0*/  LOP3.LUT R4, R29, 0x40, RZ, 0x3c, !PT ;  /* 0x000000401d047812 */ /* 0x000fe200078e3cff */
[----:B------:R1:W-:Y:S04]  /*2dfd0*/  STL [R1+0x950], RZ ;  /* 0x000950ff01007387 */ /* 0x0003e80000100800 */
        /* <DEDUP_REMOVED lines=122> */
[----:B------:R1:W-:Y:S02]  /*2e780*/  STL [R1+0x8bc], RZ ;  /* 0x0008bcff01007387 */ /* 0x0003e40000100800 */
.L_x_2:
[----:B------:R-:W2:Y:S04]  /*2e790*/  LDL.64 R6, [R1+0xdd8] ;  /* 0x000dd80001067983 */ /* 0x000ea80000100a00 */
[----:B0-2---:R0:W-:Y:S04]  /*2e7a0*/  STL [R1+0x6c5c], R7 ;  /* 0x006c5c0701007387 */ /* 0x0051e80000100800 */
[----:B0-----:R-:W2:Y:S01]  /*2e7b0*/  LDL R7, [R1+0xdec] ;  /* 0x000dec0001077983 */ /* 0x001ea20000100800 */
[----:B------:R-:W-:-:S03]  /*2e7c0*/  IMAD.MOV.U32 R4, RZ, RZ, c[0x0][0x180] ;  /* 0x00006000ff047624 */ /* 0x000fc600078e00ff */
[----:B------:R-:W-:Y:S04]  /*2e7d0*/  STL [R1+0x6978], R15 ;  /* 0x0069780f01007387 */ /* 0x000fe80000100800 */
        /* <DEDUP_REMOVED lines=73> */
[----:B------:R-:W-:Y:S01]  /*2ec70*/  STL [R1+0x6bc0], R15 ;  /* 0x006bc00f01007387 */ /* 0x000fe20000100800 */
[----:B--2---:R-:W-:-:S03]  /*2ec80*/  IMAD R4, R7, -0x80, R4 ;  /* 0xffffff8007047824 */ /* 0x004fc600078e0204 */
        /* <DEDUP_REMOVED lines=18> */
[----:B------:R0:W-:Y:S04]  /*2edb0*/  STL [R1+0x6c58], R15 ;  /* 0x006c580f01007387 */ /* 0x0001e80000100800 */
[----:B-----5:R-:W-:Y:S04]  /*2edc0*/  STL [R1+0x6974], R14 ;  /* 0x0069740e01007387 */ /* 0x020fe80000100800 */
        /* <DEDUP_REMOVED lines=458> */
[----:B------:R-:W3:Y:S01]  /*30a70*/  LDL.LU R7, [R1+0x6c5c] ;  /* 0x006c5c0001077983 */ /* 0x000ee20000300800 */
[----:B------:R-:W-:-:S02]  /*30a80*/  ISETP.GT.AND P0, PT, R4, RZ, PT ;  /* 0x000000ff0400720c */ /* 0x000fc40003f04270 */
[----:B0-----:R-:W-:Y:S02]  /*30a90*/  PRMT R15, RZ, 0x7610, R15 ;  /* 0x00007610ff0f7816 */ /* 0x001fe4000000000f */
[----:B--2---:R-:W-:Y:S02]  /*30aa0*/  PRMT R14, RZ, 0x7610, R14 ;  /* 0x00007610ff0e7816 */ /* 0x004fe4000000000e */
[----:B------:R-:W-:-:S07]  /*30ab0*/  ISETP.GT.AND P1, PT, R4, 0x1, PT ;  /* 0x000000010400780c */ /* 0x000fce0003f24270 */
[----:B---3--:R-:W2:Y:S04]  /*30ac0*/  @P0 LDG.E.U16 R15, [R6.64] ;  /* 0x00000004060f0981 */ /* 0x008ea8000c1e1500 */
[----:B--2---:R0:W-:Y:S04]  /*30ad0*/  STL [R1+0x2fc], R15 ;  /* 0x0002fc0f01007387 */ /* 0x0041e80000100800 */
[----:B0-----:R-:W2:Y:S04]  /*30ae0*/  LDL.LU R15, [R1+0x6c58] ;  /* 0x006c5800010f7983 */ /* 0x001ea80000300800 */
[----:B------:R-:W3:Y:S01]  /*30af0*/  LDL.64 R6, [R1+0xdd0] ;  /* 0x000dd00001067983 */ /* 0x000ee20000100a00 */
[----:B------:R-:W-:-:S02]  /*30b00*/  ISETP.GT.AND P2, PT, R4, 0x2, PT ;  /* 0x000000020400780c */ /* 0x000fc40003f44270 */
[----:B--2---:R-:W-:Y:S01]  /*30b10*/  PRMT R15, RZ, 0x7610, R15 ;  /* 0x00007610ff0f7816 */ /* 0x004fe2000000000f */
[----:B---3--:R-:W2:Y:S04]  /*30b20*/  @P0 LDG.E.U16 R14, [R6.64] ;  /* 0x00000004060e0981 */ /* 0x008ea8000c1e1500 */
[----:B--2---:R0:W-:Y:S04]  /*30b30*/  STL [R1+0x2f8], R14 ;  /* 0x0002f80e01007387 */ /* 0x0041e80000100800 */
[----:B0-----:R-:W2:Y:S04]  /*30b40*/  LDL.LU R14, [R1+0x6c54] ;  /* 0x006c5400010e7983 */ /* 0x001ea80000300800 */
[----:B------:R-:W3:Y:S04]  /*30b50*/  LDL R6, [R1+0x2338] ;  /* 0x0023380001067983 */ /* 0x000ee80000100800 */
[----:B------:R-:W3:Y:S01]  /*30b60*/  LDL R7, [R1+0x233c] ;  /* 0x00233c0001077983 */ /* 0x000ee20000100800 */
[----:B--2---:R-:W-:-:S02]  /*30b70*/  PRMT R14, RZ, 0x7610, R14 ;  /* 0x00007610ff0e7816 */ /* 0x004fc4000000000e */
[----:B---3--:R-:W-:-:S04]  /*30b80*/  @P1 LOP3.LUT R7, R7, R6, RZ, 0x3c, !PT ;  /* 0x0000000607071212 */ /* 0x008fc800078e3cff */
[----:B------:R-:W-:-:S04]  /*30b90*/  @P1 LOP3.LUT R6, R7, R6, RZ, 0x3c, !PT ;  /* 0x0000000607061212 */ /* 0x000fc800078e3cff */
[----:B------:R-:W-:-:S05]  /*30ba0*/  @P1 LOP3.LUT R7, R7, R6, RZ, 0x3c, !PT ;  /* 0x0000000607071212 */ /* 0x000fca00078e3cff */
[----:B------:R-:W2:Y:S04]  /*30bb0*/  @P1 LDG.E.U16 R15, [R6.64] ;  /* 0x00000004060f1981 */ /* 0x000ea8000c1e1500 */
[----:B--2---:R0:W-:Y:S04]  /*30bc0*/  STL [R1+0x2f4], R15 ;  /* 0x0002f40f01007387 */ /* 0x0041e80000100800 */
[----:B0-----:R-:W2:Y:S04]  /*30bd0*/  LDL.LU R15, [R1+0x6c50] ;  /* 0x006c5000010f7983 */ /* 0x001ea80000300800 */
[----:B------:R-:W3:Y:S04]  /*30be0*/  LDL R6, [R1+0x2330] ;  /* 0x0023300001067983 */ /* 0x000ee80000100800 */
[----:B------:R-:W3:Y:S01]  /*30bf0*/  LDL R7, [R1+0x2334] ;  /* 0x0023340001077983 */ /* 0x000ee20000100800 */
[----:B------:R-:W-:-:S02]  /*30c00*/  ISETP.GT.AND P0, PT, R4, 0x3, PT ;  /* 0x000000030400780c */ /* 0x000fc40003f04270 */
[----:B--2---:R-:W-:Y:S02]  /*30c10*/  PRMT R15, RZ, 0x7610, R15 ;  /* 0x00007610ff0f7816 */ /* 0x004fe4000000000f */
        /* <DEDUP_REMOVED lines=378> */
[----:B------:R-:W-:-:S02]  /*323c0*/  PRMT R0, RZ, 0x7610, R0 ;  /* 0x00007610ff007816 */ /* 0x000fc40000000000 */
[----:B------:R-:W-:Y:S02]  /*323d0*/  ISETP.GT.AND P2, PT, R4, 0x17, PT ;  /* 0x000000170400780c */ /* 0x000fe40003f44270 */
        /* <DEDUP_REMOVED lines=10> */
[----:B---3--:R-:W-:-:S04]  /*32480*/  @P1 LOP3.LUT R7, R7, R6, RZ, 0x3c, !PT ;  /* 0x0000000607071212 */ /* 0x008fc800078e3cff */
[----:B------:R-:W-:-:S04]  /*32490*/  @P1 LOP3.LUT R6, R7, R6, RZ, 0x3c, !PT ;  /* 0x0000000607061212 */ /* 0x000fc800078e3cff */
[----:B------:R-:W-:-:S05]  /*324a0*/  @P1 LOP3.LUT R7, R7, R6, RZ, 0x3c, !PT ;  /* 0x0000000607071212 */ /* 0x000fca00078e3cff */
[----:B------:R-:W3:Y:S04]  /*324b0*/  @P1 LDG.E.U16 R15, [R6.64] ;  /* 0x00000004060f1981 */ /* 0x000ee8000c1e1500 */
[----:B---3--:R0:W-:Y:S04]  /*324c0*/  STL [R1+0x220], R15 ;  /* 0x0002200f01007387 */ /* 0x0081e80000100800 */
[----:B0-----:R-:W3:Y:S04]  /*324d0*/  LDL.LU R15, [R1+0x6ba8] ;  /* 0x006ba800010f7983 */ /* 0x001ee80000300800 */
[----:B------:R-:W4:Y:S04]  /*324e0*/  LDL R6, [R1+0x21e0] ;  /* 0x0021e00001067983 */ /* 0x000f280000100800 */
[----:B------:R-:W4:Y:S01]  /*324f0*/  LDL R7, [R1+0x21e4] ;  /* 0x0021e40001077983 */ /* 0x000f220000100800 */
[----:B---3--:R-:W-:-:S02]  /*32500*/  PRMT R15, RZ, 0x7610, R15 ;  /* 0x00007610ff0f7816 */ /* 0x008fc4000000000f */
[----:B----4-:R-:W-:-:S04]  /*32510*/  @P1 LOP3.LUT R7, R7, R6, RZ, 0x3c, !PT ;  /* 0x0000000607071212 */ /* 0x010fc800078e3cff */
[----:B------:R-:W-:-:S04]  /*32520*/  @P1 LOP3.LUT R6, R7, R6, RZ, 0x3c, !PT ;  /* 0x0000000607061212 */ /* 0x000fc800078e3cff */
[----:B------:R-:W-:-:S05]  /*32530*/  @P1 LOP3.LUT R7, R7, R6, RZ, 0x3c, !PT ;  /* 0x0000000607071212 */ /* 0x000fca00078e3cff */
[----:B------:R0:W3:Y:S04]  /*32540*/  @P1 LDG.E.U16 R0, [R6.64] ;  /* 0x0000000406001981 */ /* 0x0000e8000c1e1500 */
[----:B0-----:R-:W4:Y:S04]  /*32550*/  LDL R6, [R1+0x21d8] ;  /* 0x0021d80001067983 */ /* 0x001f280000100800 */
[----:B------:R-:W4:Y:S01]  /*32560*/  LDL R7, [R1+0x21dc] ;  /* 0x0021dc0001077983 */ /* 0x000f220000100800 */
[----:B--2---:R-:W-:Y:S02]  /*32570*/  PRMT R14, RZ, 0x7610, R14 ;  /* 0x00007610ff0e7816 */ /* 0x004fe4000000000e */
[----:B------:R-:W-:Y:S01]  /*32580*/  ISETP.GT.AND P1, PT, R4, 0x19, PT ;  /* 0x000000190400780c */ /* 0x000fe20003f24270 */
[----:B---3--:R-:W-:Y:S01]  /*32590*/  STL [R1+0x6858], R0 ;  /* 0x0068580001007387 */ /* 0x008fe20000100800 */
[----:B----4-:R-:W-:-:S04]  /*325a0*/  @P2 LOP3.LUT R7, R7, R6, RZ, 0x3c, !PT ;  /* 0x0000000607072212 */ /* 0x010fc800078e3cff */
        /* <DEDUP_REMOVED lines=140> */
[----:B--2---:R-:W-:-:S02]  /*32e70*/  PRMT R14, RZ, 0x7610, R14 ;  /* 0x00007610ff0e7816 */ /* 0x004fc4000000000e */
[----:B----4-:R-:W-:-:S04]  /*32e80*/  @P0 LOP3.LUT R7, R7, R6, RZ, 0x3c, !PT ;  /* 0x0000000607070212 */ /* 0x010fc800078e3cff */
[----:B------:R-:W-:-:S04]  /*32e90*/  @P0 LOP3.LUT R6, R7, R6, RZ, 0x3c, !PT ;  /* 0x0000000607060212 */ /* 0x000fc800078e3cff */
[----:B------:R-:W-:-:S05]  /*32ea0*/  @P0 LOP3.LUT R7, R7, R6, RZ, 0x3c, !PT ;  /* 0x0000000607070212 */ /* 0x000fca00078e3cff */
[----:B------:R0:W2:Y:S04]  /*32eb0*/  @P0 LDG.E.U16 R2, [R6.64] ;  /* 0x0000000406020981 */ /* 0x0000a8000c1e1500 */
[----:B0-----:R-:W4:Y:S04]  /*32ec0*/  LDL R6, [R1+0x2158] ;  /* 0x0021580001067983 */ /* 0x001f280000100800 */
[----:B------:R-:W4:Y:S01]  /*32ed0*/  LDL R7, [R1+0x215c] ;  /* 0x00215c0001077983 */ /* 0x000f220000100800 */
[----:B---3--:R-:W-:Y:S02]  /*32ee0*/  PRMT R15, RZ, 0x7610, R15 ;  /* 0x00007610ff0f7816 */ /* 0x008fe4000000000f */
[----:B------:R-:W-:Y:S01]  /*32ef0*/  ISETP.GT.AND P0, PT, R4, 0x21, PT ;  /* 0x000000210400780c */ /* 0x000fe20003f04270 */
[----:B--2---:R-:W-:Y:S01]  /*32f00*/  STL [R1+0x6850], R2 ;  /* 0x0068500201007387 */ /* 0x004fe20000100800 */
        /* <DEDUP_REMOVED lines=896> */
[----:B0-----:R-:W2:Y:S01]  /*36710*/  LDL.LU R15, [R1+0x69f8] ;  /* 0x0069f800010f7983 */ /* 0x001ea20000300800 */
[----:B------:R-:W3:Y:S02]  /*36720*/  LDL R6, [R1+0x1e60] ;  /* 0x001e600001067983 */ /* 0x000ee40000100800 */
[----:B------:R-:W3:Y:S01]  /*36730*/  LDL R7, [R1+0x1e64] ;  /* 0x001e640001077983 */ /* 0x000ee20000100800 */
[----:B--2---:R-:W-:-:S02]  /*36740*/  PRMT R15, RZ, 0x7610, R15 ;  /* 0x00007610ff0f7816 */ /* 0x004fc4000000000f */
        /* <DEDUP_REMOVED lines=293> */
[----:B------:R-:W-:-:S02]  /*379a0*/  PRMT R20, RZ, 0x7610, R20 ;  /* 0x00007610ff147816 */ /* 0x000fc40000000014 */
[----:B------:R-:W-:Y:S02]  /*379b0*/  PRMT R17, RZ, 0x7610, R17 ;  /* 0x00007610ff117816 */ /* 0x000fe40000000011 */
[----:B------:R-:W-:Y:S02]  /*379c0*/  ISETP.GT.AND P0, PT, R4, 0x60, PT ;  /* 0x000000600400780c */ /* 0x000fe40003f04270 */
        /* <DEDUP_REMOVED lines=8> */
[----:B------:R-:W3:Y:S02]  /*37a50*/  LDL R7, [R1+0x1d64] ;  /* 0x001d640001077983 */ /* 0x000ee40000100800 */
[----:B---3--:R-:W-:-:S04]  /*37a60*/  @P1 LOP3.LUT R7, R7, R6, RZ, 0x3c, !PT ;  /* 0x0000000607071212 */ /* 0x008fc800078e3cff */
[----:B------:R-:W-:-:S04]  /*37a70*/  @P1 LOP3.LUT R6, R7, R6, RZ, 0x3c, !PT ;  /* 0x0000000607061212 */ /* 0x000fc800078e3cff */
[----:B------:R-:W-:-:S05]  /*37a80*/  @P1 LOP3.LUT R7, R7, R6, RZ, 0x3c, !PT ;  /* 0x0000000607071212 */ /* 0x000fca00078e3cff */
[----:B------:R-:W3:Y:S04]  /*37a90*/  @P1 LDG.E.U16 R14, [R6.64] ;  /* 0x00000004060e1981 */ /* 0x000ee8000c1e1500 */
[----:B---3--:R0:W-:Y:S04]  /*37aa0*/  STL [R1+0x30c], R14 ;  /* 0x00030c0e01007387 */ /* 0x0081e80000100800 */
[----:B0-----:R-:W3:Y:S01]  /*37ab0*/  LDL.LU R14, [R1+0x6974] ;  /* 0x00697400010e7983 */ /* 0x001ee20000300800 */
[----:B------:R-:W4:Y:S02]  /*37ac0*/  LDL R6, [R1+0x1d58] ;  /* 0x001d580001067983 */ /* 0x000f240000100800 */
[----:B------:R-:W4:Y:S01]  /*37ad0*/  LDL R7, [R1+0x1d5c] ;  /* 0x001d5c0001077983 */ /* 0x000f220000100800 */
[----:B------:R-:W-:-:S02]  /*37ae0*/  PRMT R3, RZ, 0x7610, R3 ;  /* 0x00007610ff037816 */ /* 0x000fc40000000003 */
[----:B------:R-:W-:Y:S02]  /*37af0*/  PRMT R29, RZ, 0x7610, R29 ;  /* 0x00007610ff1d7816 */ /* 0x000fe4000000001d */
[----:B------:R-:W-:Y:S02]  /*37b00*/  ISETP.GT.AND P1, PT, R4, 0x61, PT ;  /* 0x000000610400780c */ /* 0x000fe40003f24270 */
[----:B----4-:R-:W-:-:S04]  /*37b10*/  @P2 LOP3.LUT R7, R7, R6, RZ, 0x3c, !PT ;  /* 0x0000000607072212 */ /* 0x010fc800078e3cff */
[----:B------:R-:W-:-:S04]  /*37b20*/  @P2 LOP3.LUT R6, R7, R6, RZ, 0x3c, !PT ;  /* 0x0000000607062212 */ /* 0x000fc800078e3cff */
[----:B------:R-:W-:-:S05]  /*37b30*/  @P2 LOP3.LUT R7, R7, R6, RZ, 0x3c, !PT ;  /* 0x0000000607072212 */ /* 0x000fca00078e3cff */
[----:B------:R-:W4:Y:S04]  /*37b40*/  @P2 LDG.E.U16 R20, [R6.64] ;  /* 0x0000000406142981 */ /* 0x000f28000c1e1500 */
[----:B----4-:R0:W-:Y:S04]  /*37b50*/  STL [R1+0x308], R20 ;  /* 0x0003081401007387 */ /* 0x0101e80000100800 */
[----:B0-----:R-:W4:Y:S01]  /*37b60*/  LDL.LU R20, [R1+0x6970] ;  /* 0x0069700001147983 */ /* 0x001f220000300800 */
[----:B------:R-:W2:Y:S02]  /*37b70*/  LDL R6, [R1+0x1d50] ;  /* 0x001d500001067983 */ /* 0x000ea40000100800 */
[----:B------:R-:W2:Y:S02]  /*37b80*/  LDL R7, [R1+0x1d54] ;  /* 0x001d540001077983 */ /* 0x000ea40000100800 */
[----:B--2---:R-:W-:-:S04]  /*37b90*/  @P2 LOP3.LUT R7, R7, R6, RZ, 0x3c, !PT ;  /* 0x0000000607072212 */ /* 0x004fc800078e3cff */
[----:B------:R-:W-:-:S04]  /*37ba0*/  @P2 LOP3.LUT R6, R7, R6, RZ, 0x3c, !PT ;  /* 0x0000000607062212 */ /* 0x000fc800078e3cff */
[----:B------:R-:W-:-:S05]  /*37bb0*/  @P2 LOP3.LUT R7, R7, R6, RZ, 0x3c, !PT ;  /* 0x0000000607072212 */ /* 0x000fca00078e3cff */
[----:B------:R-:W2:Y:S04]  /*37bc0*/  @P2 LDG.E.U16 R17, [R6.64] ;  /* 0x0000000406112981 */ /* 0x000ea8000c1e1500 */
[----:B--2---:R0:W-:Y:S04]  /*37bd0*/  STL [R1+0x304], R17 ;  /* 0x0003041101007387 */ /* 0x0041e80000100800 */
[----:B0-----:R-:W2:Y:S01]  /*37be0*/  LDL.LU R17, [R1+0x696c] ;  /* 0x00696c0001117983 */ /* 0x001ea20000300800 */
        /* <DEDUP_REMOVED lines=9> */
[----:B------:R-:W2:Y:S01]  /*37c80*/  LDL R7, [R1+0x1d44] ;  /* 0x001d440001077983 */ /* 0x000ea20000100800 */
[----:B------:R-:W-:-:S02]  /*37c90*/  PRMT R28, RZ, 0x7610, R28 ;  /* 0x00007610ff1c7816 */ /* 0x000fc4000000001c */
[----:B------:R-:W-:Y:S02]  /*37ca0*/  PRMT R16, RZ, 0x7610, R16 ;  /* 0x00007610ff107816 */ /* 0x000fe40000000010 */
[----:B------:R-:W-:Y:S02]  /*37cb0*/  ISETP.GT.AND P2, PT, R4, 0x62, PT ;  /* 0x000000620400780c */ /* 0x000fe40003f44270 */
        /* <DEDUP_REMOVED lines=68> */
[----:B------:R0:W2:Y:S04]  /*38100*/  @P1 LDG.E.U16 R15, [R6.64] ;  /* 0x00000004060f1981 */ /* 0x0000a8000c1e1500 */
[----:B0-----:R-:W3:Y:S04]  /*38110*/  LDL R6, [R1+0x1d00] ;  /* 0x001d000001067983 */ /* 0x001ee80000100800 */
[----:B------:R-:W3:Y:S04]  /*38120*/  LDL R7, [R1+0x1d04] ;  /* 0x001d040001077983 */ /* 0x000ee80000100800 */
[----:B--2---:R0:W-:Y:S04]  /*38130*/  STL [R1+0x40], R15 ;  /* 0x0000400f01007387 */ /* 0x0041e80000100800 */
[----:B0-----:R-:W2:Y:S01]  /*38140*/  LDL R15, [R1+0x1cc4] ;  /* 0x001cc400010f7983 */ /* 0x001ea20000100800 */
[----:B---3--:R-:W-:-:S02]  /*38150*/  @P1 LOP3.LUT R7, R7, R6, RZ, 0x3c, !PT ;  /* 0x0000000607071212 */ /* 0x008fc400078e3cff */
[----:B------:R-:W-:Y:S02]  /*38160*/  PRMT R25, RZ, 0x7610, R25 ;  /* 0x00007610ff197816 */ /* 0x000fe40000000019 */
[----:B------:R-:W-:Y:S02]  /*38170*/  PRMT R23, RZ, 0x7610, R23 ;  /* 0x00007610ff177816 */ /* 0x000fe40000000017 */
[C---:B------:R-:W-:Y:S02]  /*38180*/  ISETP.GT.AND P0, PT, R4.reuse, 0x66, PT ;  /* 0x000000660400780c */ /* 0x040fe40003f04270 */
[C---:B------:R-:W-:Y:S02]  /*38190*/  @P1 LOP3.LUT R6, R7.reuse, R6, RZ, 0x3c, !PT ;  /* 0x0000000607061212 */ /* 0x040fe400078e3cff */
[----:B------:R-:W-:Y:S02]  /*381a0*/  ISETP.GT.AND P3, PT, R4, 0x68, PT ;  /* 0x000000680400780c */ /* 0x000fe40003f64270 */
[----:B------:R-:W-:-:S05]  /*381b0*/  @P1 LOP3.LUT R7, R7, R6, RZ, 0x3c, !PT ;  /* 0x0000000607071212 */ /* 0x000fca00078e3cff */
[----:B------:R-:W3:Y:S04]  /*381c0*/  @P1 LDG.E.U16 R11, [R6.64] ;  /* 0x00000004060b1981 */ /* 0x000ee8000c1e1500 */
[----:B---3--:R0:W-:Y:S04]  /*381d0*/  STL [R1+0x3c], R11 ;  /* 0x00003c0b01007387 */ /* 0x0081e80000100800 */
[----:B0-----:R-:W3:Y:S01]  /*381e0*/  LDL.LU R11, [R1+0x6948] ;  /* 0x00694800010b7983 */ /* 0x001ee20000300800 */
        /* <DEDUP_REMOVED lines=31> */
[----:B------:R-:W2:Y:S01]  /*383e0*/  @P3 LDG.E.U16 R9, [R6.64] ;  /* 0x0000000406093981 */ /* 0x000ea2000c1e1500 */
[----:B------:R-:W-:-:S03]  /*383f0*/  PRMT R24, RZ, 0x7610, R24 ;  /* 0x00007610ff187816 */ /* 0x000fc60000000018 */
[----:B--2---:R0:W-:Y:S04]  /*38400*/  STL [R1+0x30], R9 ;  /* 0x0000300901007387 */ /* 0x0041e80000100800 */
[----:B0-----:R-:W2:Y:S01]  /*38410*/  LDL.LU R9, [R1+0x6938] ;  /* 0x0069380001097983 */ /* 0x001ea20000300800 */
[----:B------:R-:W2:Y:S02]  /*38420*/  LDL R7, [R1+0x1cc0] ;  /* 0x001cc00001077983 */ /* 0x000ea40000100800 */
[----:B------:R-:W-:Y:S01]  /*38430*/  @P3 IMAD.MOV.U32 R6, RZ, RZ, R15 ;  /* 0x000000ffff063224 */ /* 0x000fe200078e000f */
[----:B------:R-:W-:Y:S01]  /*38440*/  ISETP.GT.AND P1, PT, R4, 0x69, PT ;  /* 0x000000690400780c */ /* 0x000fe20003f24270 */
[----:B------:R-:W3:Y:S04]  /*38450*/  LDL R15, [R1+0x1c9c] ;  /* 0x001c9c00010f7983 */ /* 0x000ee80000100800 */
[----:B--2---:R-:W2:Y:S04]  /*38460*/  @P3 LDG.E.U16 R24, [R6.64] ;  /* 0x0000000406183981 */ /* 0x004ea8000c1e1500 */
        /* <DEDUP_REMOVED lines=42> */
[----:B---3--:R-:W-:Y:S01]  /*38710*/  @P1 IMAD.MOV.U32 R6, RZ, RZ, R15 ;  /* 0x000000ffff061224 */ /* 0x008fe200078e000f */
[----:B------:R-:W-:Y:S01]  /*38720*/  PRMT R18, RZ, 0x7610, R18 ;  /* 0x00007610ff127816 */ /* 0x000fe20000000012 */
[----:B------:R-:W3:Y:S04]  /*38730*/  LDL R15, [R1+0x1c40] ;  /* 0x001c4000010f7983 */ /* 0x000ee80000100800 */
[----:B--2---:R0:W2:Y:S04]  /*38740*/  @P1 LDG.E.U16 R2, [R6.64] ;  /* 0x0000000406021981 */ /* 0x0040a8000c1e1500 */
[----:B0-----:R-:W2:Y:S04]  /*38750*/  LDL R6, [R1+0x1c90] ;  /* 0x001c900001067983 */ /* 0x001ea80000100800 */
[----:B------:R-:W2:Y:S02]  /*38760*/  LDL R7, [R1+0x1c94] ;  /* 0x001c940001077983 */ /* 0x000ea40000100800 */
[----:B--2---:R-:W-:-:S04]  /*38770*/  @P1 LOP3.LUT R7, R7, R6, RZ, 0x3c, !PT ;  /* 0x0000000607071212 */ /* 0x004fc800078e3cff */
[----:B------:R-:W-:-:S04]  /*38780*/  @P1 LOP3.LUT R6, R7, R6, RZ, 0x3c, !PT ;  /* 0x0000000607061212 */ /* 0x000fc800078e3cff */
[----:B------:R-:W-:-:S05]  /*38790*/  @P1 LOP3.LUT R7, R7, R6, RZ, 0x3c, !PT ;  /* 0x0000000607071212 */ /* 0x000fca00078e3cff */
[----:B------:R-:W2:Y:S04]  /*387a0*/  @P1 LDG.E.U16 R18, [R6.64] ;  /* 0x0000000406121981 */ /* 0x000ea8000c1e1500 */
[----:B------:R0:W-:Y:S04]  /*387b0*/  STL [R1+0x18], R2 ;  /* 0x0000180201007387 */ /* 0x0001e80000100800 */
[----:B0-----:R-:W3:Y:S04]  /*387c0*/  LDL R2, [R1+0x1c44] ;  /* 0x001c440001027983 */ /* 0x001ee80000100800 */
[----:B--2---:R0:W-:Y:S04]  /*387d0*/  STL [R1+0x14], R18 ;  /* 0x0000141201007387 */ /* 0x0041e80000100800 */
[----:B0-----:R-:W2:Y:S01]  /*387e0*/  LDL.LU R18, [R1+0x6920] ;  /* 0x0069200001127983 */ /* 0x001ea20000300800 */
[----:B------:R-:W2:Y:S02]  /*387f0*/  LDL R6, [R1+0x1c88] ;  /* 0x001c880001067983 */ /* 0x000ea40000100800 */
[----:B------:R-:W2:Y:S01]  /*38800*/  LDL R7, [R1+0x1c8c] ;  /* 0x001c8c0001077983 */ /* 0x000ea20000100800 */
[----:B------:R-:W-:-:S02]  /*38810*/  ISETP.GT.AND P2, PT, R4, 0x6c, PT ;  /* 0x0000006c0400780c */ /* 0x000fc40003f44270 */
[----:B------:R-:W-:-:S11]  /*38820*/  PRMT R14, RZ, 0x7610, R14 ;  /* 0x00007610ff0e7816 */ /* 0x000fd6000000000e */
[----:B--2---:R-:W-:-:S04]  /*38830*/  @P2 LOP3.LUT R7, R7, R6, RZ, 0x3c, !PT ;  /* 0x0000000607072212 */ /* 0x004fc800078e3cff */
[----:B------:R-:W-:-:S04]  /*38840*/  @P2 LOP3.LUT R6, R7, R6, RZ, 0x3c, !PT ;  /* 0x0000000607062212 */ /* 0x000fc800078e3cff */
[----:B------:R-:W-:-:S05]  /*38850*/  @P2 LOP3.LUT R7, R7, R6, RZ, 0x3c, !PT ;  /* 0x0000000607072212 */ /* 0x000fca00078e3cff */
[----:B------:R0:W2:Y:S04]  /*38860*/  @P2 LDG.E.U16 R14, [R6.64] ;  /* 0x00000004060e2981 */ /* 0x0000a8000c1e1500 */
[----:B0-----:R-:W2:Y:S04]  /*38870*/  LDL R6, [R1+0x1c80] ;  /* 0x001c800001067983 */ /* 0x001ea80000100800 */
[----:B------:R-:W2:Y:S01]  /*38880*/  LDL R7, [R1+0x1c84] ;  /* 0x001c840001077983 */ /* 0x000ea20000100800 */
[----:B------:R-:W-:Y:S02]  /*38890*/  PRMT R0, RZ, 0x7610, R0 ;  /* 0x00007610ff007816 */ /* 0x000fe40000000000 */
[----:B--2---:R-:W-:-:S04]  /*388a0*/  @P2 LOP3.LUT R7, R7, R6, RZ, 0x3c, !PT ;  /* 0x0000000607072212 */ /* 0x004fc800078e3cff */
[----:B------:R-:W-:-:S04]  /*388b0*/  @P2 LOP3.LUT R6, R7, R6, RZ, 0x3c, !PT ;  /* 0x0000000607062212 */ /* 0x000fc800078e3cff */
[----:B------:R-:W-:Y:S01]  /*388c0*/  @P2 LOP3.LUT R7, R7, R6, RZ, 0x3c, !PT ;  /* 0x0000000607072212 */ /* 0x000fe200078e3cff */
[----:B------:R0:W-:Y:S04]  /*388d0*/  STL [R1+0x10], R14 ;  /* 0x0000100e01007387 */ /* 0x0001e80000100800 */
[----:B------:R2:W3:Y:S01]  /*388e0*/  @P2 LDG.E.U16 R0, [R6.64] ;  /* 0x0000000406002981 */ /* 0x0004e2000c1e1500 */
[----:B------:R-:W-:Y:S02]  /*388f0*/  ISETP.GT.AND P1, PT, R4, 0x70, PT ;  /* 0x000000700400780c */ /* 0x000fe40003f24270 */
[----:B------:R-:W-:Y:S01]  /*38900*/  PRMT R5, RZ, 0x7610, R5 ;  /* 0x00007610ff057816 */ /* 0x000fe20000000005 */
[----:B0-----:R-:W3:Y:S04]  /*38910*/  LDL R14, [R1+0x1bcc] ;  /* 0x001bcc00010e7983 */ /* 0x001ee80000100800 */
[----:B--2---:R-:W2:Y:S04]  /*38920*/  LDL R6, [R1+0x1c48] ;  /* 0x001c480001067983 */ /* 0x004ea80000100800 */
[----:B------:R-:W2:Y:S02]  /*38930*/  LDL R7, [R1+0x1c4c] ;  /* 0x001c4c0001077983 */ /* 0x000ea40000100800 */
[----:B--2---:R-:W-:-:S04]  /*38940*/  @P1 LOP3.LUT R7, R7, R6, RZ, 0x3c, !PT ;  /* 0x0000000607071212 */ /* 0x004fc800078e3cff */
[----:B------:R-:W-:-:S04]  /*38950*/  @P1 LOP3.LUT R6, R7, R6, RZ, 0x3c, !PT ;  /* 0x0000000607061212 */ /* 0x000fc800078e3cff */
[----:B------:R-:W-:-:S05]  /*38960*/  @P1 LOP3.LUT R7, R7, R6, RZ, 0x3c, !PT ;  /* 0x0000000607071212 */ /* 0x000fca00078e3cff */
[----:B------:R0:W2:Y:S04]  /*38970*/  @P1 LDG.E.U16 R5, [R6.64] ;  /* 0x0000000406051981 */ /* 0x0000a8000c1e1500 */
[----:B---3--:R3:W-:Y:S01]  /*38980*/  STL [R1+0x68b4], R0 ;  /* 0x0068b40001007387 */ /* 0x0087e20000100800 */
[----:B0-----:R-:W-:Y:S01]  /*38990*/  @P1 IMAD.MOV.U32 R6, RZ, RZ, R2 ;  /* 0x000000ffff061224 */ /* 0x001fe200078e0002 */
[----:B---3--:R-:W-:Y:S01]  /*389a0*/  PRMT R0, RZ, 0x7610, R0 ;  /* 0x00007610ff007816 */ /* 0x008fe20000000000 */
[----:B------:R-:W-:-:S05]  /*389b0*/  @P1 IMAD.MOV.U32 R7, RZ, RZ, R15 ;  /* 0x000000ffff071224 */ /* 0x000fca00078e000f */
[----:B------:R0:W3:Y:S04]  /*389c0*/  @P1 LDG.E.U16 R0, [R6.64] ;  /* 0x0000000406001981 */ /* 0x0000e8000c1e1500 */
[----:B--2---:R2:W-:Y:S04]  /*389d0*/  STL [R1+0x4], R5 ;  /* 0x0000040501007387 */ /* 0x0045e80000100800 */
[----:B--2---:R-:W2:Y:S01]  /*389e0*/  LDL.LU R5, [R1+0x691c] ;  /* 0x00691c0001057983 */ /* 0x004ea20000300800 */
[----:B0-----:R-:W2:Y:S01]  /*389f0*/  LDL R7, [R1+0x1bc8] ;  /* 0x001bc80001077983 */ /* 0x001ea20000100800 */
[----:B------:R-:W-:Y:S01]  /*38a00*/  ISETP.GT.AND P2, PT, R4, 0x78, PT ;  /* 0x000000780400780c */ /* 0x000fe20003f44270 */
[----:B------:R-:W2:Y:S01]  /*38a10*/  LDL R15, [R1+0x1c38] ;  /* 0x001c3800010f7983 */ /* 0x000ea20000100800 */
[----:B------:R-:W2:Y:S01]  /*38a20*/  LDL R2, [R1+0x1c3c] ;  /* 0x001c3c0001027983 */ /* 0x000ea20000100800 */
[----:B----4-:R-:W-:Y:S01]  /*38a30*/  PRMT R20, RZ, 0x7610, R20 ;  /* 0x00007610ff147816 */ /* 0x010fe20000000014 */
[----:B---3--:R0:W-:Y:S09]  /*38a40*/  STL [R1+0x690c], R0 ;  /* 0x00690c0001007387 */ /* 0x0081f20000100800 */
[----:B------:R-:W-:Y:S01]  /*38a50*/  @P2 IMAD.MOV.U32 R6, RZ, RZ, R14 ;  /* 0x000000ffff062224 */ /* 0x000fe200078e000e */
[----:B0-----:R-:W3:Y:S01]  /*38a60*/  LDL R0, [R1+0x1bc4] ;  /* 0x001bc40001007983 */ /* 0x001ee20000100800 */
[----:B------:R-:W-:-:S03]  /*38a70*/  PRMT R17, RZ, 0x7610, R17 ;  /* 0x00007610ff117816 */ /* 0x000fc60000000011 */
[----:B------:R-:W4:Y:S04]  /*38a80*/  LDL R14, [R1+0x1c34] ;  /* 0x001c3400010e7983 */ /* 0x000f280000100800 */
[----:B--2---:R0:W2:Y:S04]  /*38a90*/  @P2 LDG.E.U16 R20, [R6.64] ;  /* 0x0000000406142981 */ /* 0x0040a8000c1e1500 */
[----:B0-----:R-:W4:Y:S01]  /*38aa0*/  LDL R7, [R1+0x1bc0] ;  /* 0x001bc00001077983 */ /* 0x001f220000100800 */
[----:B---3--:R-:W-:-:S03]  /*38ab0*/  @P2 IMAD.MOV.U32 R6, RZ, RZ, R0 ;  /* 0x000000ffff062224 */ /* 0x008fc600078e0000 */
[----:B--2---:R-:W-:Y:S01]  /*38ac0*/  STL [R1+0x6910], R20 ;  /* 0x0069101401007387 */ /* 0x004fe20000100800 */
[C---:B------:R-:W-:Y:S02]  /*38ad0*/  ISETP.GT.AND P1, PT, R4.reuse, 0x6d, PT ;  /* 0x0000006d0400780c */ /* 0x040fe40003f24270 */
[----:B------:R-:W-:Y:S02]  /*38ae0*/  PRMT R3, RZ, 0x7610, R3 ;  /* 0x00007610ff037816 */ /* 0x000fe40000000003 */
[----:B------:R-:W-:Y:S01]  /*38af0*/  PRMT R29, RZ, 0x7610, R29 ;  /* 0x00007610ff1d7816 */ /* 0x000fe2000000001d */
[----:B------:R-:W2:Y:S04]  /*38b00*/  LDL R0, [R1+0x1bbc] ;  /* 0x001bbc0001007983 */ /* 0x000ea80000100800 */
[----:B----4-:R0:W3:Y:S04]  /*38b10*/  @P2 LDG.E.U16 R17, [R6.64] ;  /* 0x0000000406112981 */ /* 0x0100e8000c1e1500 */
[----:B0-----:R-:W4:Y:S04]  /*38b20*/  LDL R6, [R1+0x1c78] ;  /* 0x001c780001067983 */ /* 0x001f280000100800 */
[----:B------:R-:W4:Y:S01]  /*38b30*/  LDL R7, [R1+0x1c7c] ;  /* 0x001c7c0001077983 */ /* 0x000f220000100800 */
[----:B------:R-:W-:-:S02]  /*38b40*/  ISETP.GT.AND P2, PT, R4, 0x71, PT ;  /* 0x000000710400780c */ /* 0x000fc40003f44270 */
[----:B----4-:R-:W-:-:S04]  /*38b50*/  @P1 LOP3.LUT R7, R7, R6, RZ, 0x3c, !PT ;  /* 0x0000000607071212 */ /* 0x010fc800078e3cff */
[----:B------:R-:W-:-:S04]  /*38b60*/  @P1 LOP3.LUT R6, R7, R6, RZ, 0x3c, !PT ;  /* 0x0000000607061212 */ /* 0x000fc800078e3cff */
[----:B------:R-:W-:-:S05]  /*38b70*/  @P1 LOP3.LUT R7, R7, R6, RZ, 0x3c, !PT ;  /* 0x0000000607071212 */ /* 0x000fca00078e3cff */
[----:B------:R0:W4:Y:S04]  /*38b80*/  @P1 LDG.E.U16 R3, [R6.64] ;  /* 0x0000000406031981 */ /* 0x000128000c1e1500 */
[----:B---3--:R-:W-:Y:S01]  /*38b90*/  STL [R1+0x6914], R17 ;  /* 0x0069141101007387 */ /* 0x008fe20000100800 */
[----:B0-----:R-:W-:Y:S02]  /*38ba0*/  @P2 IMAD.MOV.U32 R6, RZ, RZ, R2 ;  /* 0x000000ffff062224 */ /* 0x001fe400078e0002 */
[----:B------:R-:W-:-:S05]  /*38bb0*/  @P2 IMAD.MOV.U32 R7, RZ, RZ, R15 ;  /* 0x000000ffff072224 */ /* 0x000fca00078e000f */
[----:B------:R0:W3:Y:S04]  /*38bc0*/  @P2 LDG.E.U16 R29, [R6.64] ;  /* 0x00000004061d2981 */ /* 0x0000e8000c1e1500 */
[----:B----4-:R-:W-:Y:S01]  /*38bd0*/  STL [R1+0x8], R3 ;  /* 0x0000080301007387 */ /* 0x010fe20000100800 */
[----:B0-----:R-:W4:Y:S01]  /*38be0*/  LDL R7, [R1+0x1c30] ;  /* 0x001c300001077983 */ /* 0x001f220000100800 */
[----:B------:R-:W-:Y:S01]  /*38bf0*/  PRMT R28, RZ, 0x7610, R28 ;  /* 0x00007610ff1c7816 */ /* 0x000fe2000000001c */
[----:B------:R-:W-:Y:S01]  /*38c00*/  @P2 IMAD.MOV.U32 R6, RZ, RZ, R14 ;  /* 0x000000ffff062224 */ /* 0x000fe200078e000e */
[----:B------:R-:W2:Y:S04]  /*38c10*/  LDL R15, [R1+0x1bb0] ;  /* 0x001bb000010f7983 */ /* 0x000ea80000100800 */
[----:B------:R-:W2:Y:S04]  /*38c20*/  LDL R2, [R1+0x1bb4] ;  /* 0x001bb40001027983 */ /* 0x000ea80000100800 */
[----:B---3--:R0:W-:Y:S01]  /*38c30*/  STL [R1+0x68fc], R29 ;  /* 0x0068fc1d01007387 */ /* 0x0081e20000100800 */
[----:B------:R-:W-:Y:S01]  /*38c40*/  ISETP.GT.AND P3, PT, R4, 0x79, PT ;  /* 0x000000790400780c */ /* 0x000fe20003f64270 */
[----:B------:R-:W3:Y:S01]  /*38c50*/  LDL R14, [R1+0x1c2c] ;  /* 0x001c2c00010e7983 */ /* 0x000ee20000100800 */
[----:B------:R-:W-:Y:S01]  /*38c60*/  PRMT R16, RZ, 0x7610, R16 ;  /* 0x00007610ff107816 */ /* 0x000fe20000000010 */
[----:B0-----:R-:W3:Y:S04]  /*38c70*/  LDL R29, [R1+0x1c28] ;  /* 0x001c2800011d7983 */ /* 0x001ee80000100800 */
[----:B----4-:R0:W4:Y:S04]  /*38c80*/  @P2 LDG.E.U16 R28, [R6.64] ;  /* 0x00000004061c2981 */ /* 0x010128000c1e1500 */
[----:B0-----:R-:W3:Y:S02]  /*38c90*/  LDL R7, [R1+0x1bb8] ;  /* 0x001bb80001077983 */ /* 0x001ee40000100800 */
[----:B--2---:R-:W-:Y:S01]  /*38ca0*/  @P3 IMAD.MOV.U32 R6, RZ, RZ, R0 ;  /* 0x000000ffff063224 */ /* 0x004fe200078e0000 */
[----:B------:R-:W-:-:S02]  /*38cb0*/  PRMT R13, RZ, 0x7610, R13 ;  /* 0x00007610ff0d7816 */ /* 0x000fc4000000000d */
[----:B------:R-:W-:Y:S01]  /*38cc0*/  ISETP.GT.AND P2, PT, R4, 0x72, PT ;  /* 0x000000720400780c */ /* 0x000fe20003f44270 */
[----:B----4-:R0:W-:Y:S01]  /*38cd0*/  STL [R1+0x6900], R28 ;  /* 0x0069001c01007387 */ /* 0x0101e20000100800 */
[----:B------:R-:W2:Y:S03]  /*38ce0*/  LDL R0, [R1+0x1c24] ;  /* 0x001c240001007983 */ /* 0x000ea60000100800 */
[----:B0-----:R-:W4:Y:S04]  /*38cf0*/  LDL R28, [R1+0x1c20] ;  /* 0x001c2000011c7983 */ /* 0x001f280000100800 */
[----:B---3--:R0:W3:Y:S02]  /*38d00*/  @P3 LDG.E.U16 R16, [R6.64] ;  /* 0x0000000406103981 */ /* 0x0080e4000c1e1500 */
[----:B0-----:R-:W-:-:S02]  /*38d10*/  @P3 IMAD.MOV.U32 R6, RZ, RZ, R2 ;  /* 0x000000ffff063224 */ /* 0x001fc400078e0002 */
[----:B------:R-:W-:-:S05]  /*38d20*/  @P3 IMAD.MOV.U32 R7, RZ, RZ, R15 ;  /* 0x000000ffff073224 */ /* 0x000fca00078e000f */
[----:B------:R0:W3:Y:S01]  /*38d30*/  @P3 LDG.E.U16 R13, [R6.64] ;  /* 0x00000004060d3981 */ /* 0x0000e2000c1e1500 */
[----:B------:R-:W-:Y:S02]  /*38d40*/  PRMT R27, RZ, 0x7610, R27 ;  /* 0x00007610ff1b7816 */ /* 0x000fe4000000001b */
[----:B------:R-:W-:Y:S01]  /*38d50*/  PRMT R26, RZ, 0x7610, R26 ;  /* 0x00007610ff1a7816 */ /* 0x000fe2000000001a */
[----:B0-----:R-:W-:Y:S02]  /*38d60*/  @P2 IMAD.MOV.U32 R6, RZ, RZ, R14 ;  /* 0x000000ffff062224 */ /* 0x001fe400078e000e */
[----:B------:R-:W-:-:S05]  /*38d70*/  @P2 IMAD.MOV.U32 R7, RZ, RZ, R29 ;  /* 0x000000ffff072224 */ /* 0x000fca00078e001d */
[----:B------:R2:W3:Y:S02]  /*38d80*/  @P2 LDG.E.U16 R27, [R6.64] ;  /* 0x00000004061b2981 */ /* 0x0004e4000c1e1500 */
[----:B--2---:R-:W-:Y:S02]  /*38d90*/  @P2 IMAD.MOV.U32 R6, RZ, RZ, R0 ;  /* 0x000000ffff062224 */ /* 0x004fe400078e0000 */
[----:B----4-:R-:W-:Y:S01]  /*38da0*/  @P2 IMAD.MOV.U32 R7, RZ, RZ, R28 ;  /* 0x000000ffff072224 */ /* 0x010fe200078e001c */
[----:B---3--:R-:W-:Y:S01]  /*38db0*/  STL [R1+0x6904], R16 ;  /* 0x0069041001007387 */ /* 0x008fe20000100800 */
[----:B------:R-:W2:Y:S02]  /*38dc0*/  LDL R15, [R1+0x1ba8] ;  /* 0x001ba800010f7983 */ /* 0x000ea40000100800 */
[----:B------:R-:W3:Y:S01]  /*38dd0*/  LDL R2, [R1+0x1bac] ;  /* 0x001bac0001027983 */ /* 0x000ee20000100800 */
[----:B------:R2:W4:Y:S04]  /*38de0*/  @P2 LDG.E.U16 R26, [R6.64] ;  /* 0x00000004061a2981 */ /* 0x000528000c1e1500 */
[----:B------:R0:W-:Y:S01]  /*38df0*/  STL [R1+0x6908], R13 ;  /* 0x0069080d01007387 */ /* 0x0001e20000100800 */
[----:B------:R-:W4:Y:S03]  /*38e00*/  LDL R14, [R1+0x1ba0] ;  /* 0x001ba000010e7983 */ /* 0x000f260000100800 */
[----:B0-----:R-:W4:Y:S01]  /*38e10*/  LDL R13, [R1+0x1ba4] ;  /* 0x001ba400010d7983 */ /* 0x001f220000100800 */
[----:B------:R-:W-:-:S03]  /*38e20*/  ISETP.GT.AND P3, PT, R4, 0x7a, PT ;  /* 0x0000007a0400780c */ /* 0x000fc60003f64270 */
[----:B------:R0:W-:Y:S01]  /*38e30*/  STL [R1+0x68e8], R27 ;  /* 0x0068e81b01007387 */ /* 0x0001e20000100800 */
[----:B------:R-:W4:Y:S01]  /*38e40*/  LDL R0, [R1+0x1c1c] ;  /* 0x001c1c0001007983 */ /* 0x000f220000100800 */
[----:B------:R-:W-:Y:S02]  /*38e50*/  PRMT R12, RZ, 0x7610, R12 ;  /* 0x00007610ff0c7816 */ /* 0x000fe4000000000c */
[----:B0-----:R-:W4:Y:S06]  /*38e60*/  LDL R27, [R1+0x1c18] ;  /* 0x001c1800011b7983 */ /* 0x001f2c0000100800 */
[----:B--2---:R-:W-:-:S02]  /*38e70*/  @P3 IMAD.MOV.U32 R7, RZ, RZ, R15 ;  /* 0x000000ffff073224 */ /* 0x004fc400078e000f */
[----:B---3--:R-:W-:Y:S01]  /*38e80*/  @P3 IMAD.MOV.U32 R6, RZ, RZ, R2 ;  /* 0x000000ffff063224 */ /* 0x008fe200078e0002 */
[----:B----4-:R-:W-:Y:S01]  /*38e90*/  STL [R1+0x68ec], R26 ;  /* 0x0068ec1a01007387 */ /* 0x010fe20000100800 */
[----:B------:R-:W2:Y:S02]  /*38ea0*/  LDL R15, [R1+0x1c10] ;  /* 0x001c1000010f7983 */ /* 0x000ea40000100800 */
[----:B------:R-:W3:Y:S01]  /*38eb0*/  LDL R2, [R1+0x1c14] ;  /* 0x001c140001027983 */ /* 0x000ee20000100800 */
[----:B------:R0:W4:Y:S01]  /*38ec0*/  @P3 LDG.E.U16 R12, [R6.64] ;  /* 0x00000004060c3981 */ /* 0x000122000c1e1500 */
[----:B------:R-:W-:Y:S01]  /*38ed0*/  PRMT R11, RZ, 0x7610, R11 ;  /* 0x00007610ff0b7816 */ /* 0x000fe2000000000b */
[----:B0-----:R-:W-:Y:S02]  /*38ee0*/  @P3 IMAD.MOV.U32 R7, RZ, RZ, R14 ;  /* 0x000000ffff073224 */ /* 0x001fe400078e000e */
[----:B------:R-:W-:Y:S01]  /*38ef0*/  @P3 IMAD.MOV.U32 R6, RZ, RZ, R13 ;  /* 0x000000ffff063224 */ /* 0x000fe200078e000d */
[----:B------:R-:W-:-:S04]  /*38f00*/  ISETP.GT.AND P2, PT, R4, 0x73, PT ;  /* 0x000000730400780c */ /* 0x000fc80003f44270 */
[----:B------:R0:W4:Y:S01]  /*38f10*/  @P3 LDG.E.U16 R11, [R6.64] ;  /* 0x00000004060b3981 */ /* 0x000122000c1e1500 */
[----:B------:R-:W-:Y:S02]  /*38f20*/  PRMT R25, RZ, 0x7610, R25 ;  /* 0x00007610ff197816 */ /* 0x000fe40000000019 */
[----:B------:R-:W-:-:S06]  /*38f30*/  PRMT R23, RZ, 0x7610, R23 ;  /* 0x00007610ff177816 */ /* 0x000fcc0000000017 */
[----:B0-----:R-:W-:Y:S02]  /*38f40*/  @P2 IMAD.MOV.U32 R6, RZ, RZ, R0 ;  /* 0x000000ffff062224 */ /* 0x001fe400078e0000 */
[----:B------:R-:W-:-:S05]  /*38f50*/  @P2 IMAD.MOV.U32 R7, RZ, RZ, R27 ;  /* 0x000000ffff072224 */ /* 0x000fca00078e001b */
[----:B------:R2:W4:Y:S02]  /*38f60*/  @P2 LDG.E.U16 R25, [R6.64] ;  /* 0x0000000406192981 */ /* 0x000524000c1e1500 */
[----:B--2---:R-:W-:Y:S02]  /*38f70*/  @P2 IMAD.MOV.U32 R7, RZ, RZ, R15 ;  /* 0x000000ffff072224 */ /* 0x004fe400078e000f */
[----:B---3--:R-:W-:Y:S01]  /*38f80*/  @P2 IMAD.MOV.U32 R6, RZ, RZ, R2 ;  /* 0x000000ffff062224 */ /* 0x008fe200078e0002 */
[----:B----4-:R-:W-:Y:S01]  /*38f90*/  STL [R1+0x68f0], R12 ;  /* 0x0068f00c01007387 */ /* 0x010fe20000100800 */
[----:B------:R-:W2:Y:S02]  /*38fa0*/  LDL R14, [R1+0x1b98] ;  /* 0x001b9800010e7983 */ /* 0x000ea40000100800 */
[----:B------:R-:W3:Y:S01]  /*38fb0*/  LDL R13, [R1+0x1b9c] ;  /* 0x001b9c00010d7983 */ /* 0x000ee20000100800 */
[----:B------:R2:W4:Y:S01]  /*38fc0*/  @P2 LDG.E.U16 R23, [R6.64] ;  /* 0x0000000406172981 */ /* 0x000522000c1e1500 */
[----:B------:R-:W-:-:S03]  /*38fd0*/  ISETP.GT.AND P3, PT, R4, 0x7b, PT ;  /* 0x0000007b0400780c */ /* 0x000fc60003f64270 */
[----:B------:R0:W-:Y:S01]  /*38fe0*/  STL [R1+0x68f4], R11 ;  /* 0x0068f40b01007387 */ /* 0x0001e20000100800 */
[----:B------:R-:W4:Y:S03]  /*38ff0*/  LDL R0, [R1+0x1b94] ;  /* 0x001b940001007983 */ /* 0x000f260000100800 */
[----:B0-----:R-:W4:Y:S04]  /*39000*/  LDL R11, [R1+0x1b90] ;  /* 0x001b9000010b7983 */ /* 0x001f280000100800 */
[----:B------:R-:W-:Y:S01]  /*39010*/  STL [R1+0x68d0], R25 ;  /* 0x0068d01901007387 */ /* 0x000fe20000100800 */
[----:B------:R-:W4:Y:S02]  /*39020*/  LDL R15, [R1+0x1c70] ;  /* 0x001c7000010f7983 */ /* 0x000f240000100800 */
[----:B------:R-:W4:Y:S01]  /*39030*/  LDL R2, [R1+0x1c74] ;  /* 0x001c740001027983 */ /* 0x000f220000100800 */
[----:B------:R-:W-:Y:S01]  /*39040*/  PRMT R10, RZ, 0x7610, R10 ;  /* 0x00007610ff0a7816 */ /* 0x000fe2000000000a */
[----:B--2---:R-:W-:-:S02]  /*39050*/  @P3 IMAD.MOV.U32 R7, RZ, RZ, R14 ;  /* 0x000000ffff073224 */ /* 0x004fc400078e000e */
[----:B---3--:R-:W-:Y:S01]  /*39060*/  @P3 IMAD.MOV.U32 R6, RZ, RZ, R13 ;  /* 0x000000ffff063224 */ /* 0x008fe200078e000d */
[----:B----4-:R-:W-:Y:S01]  /*39070*/  STL [R1+0x68d4], R23 ;  /* 0x0068d41701007387 */ /* 0x010fe20000100800 */
[----:B------:R-:W2:Y:S02]  /*39080*/  LDL R14, [R1+0x1c08] ;  /* 0x001c0800010e7983 */ /* 0x000ea40000100800 */
[----:B------:R-:W3:Y:S01]  /*39090*/  LDL R13, [R1+0x1c0c] ;  /* 0x001c0c00010d7983 */ /* 0x000ee20000100800 */
[----:B------:R0:W4:Y:S01]  /*390a0*/  @P3 LDG.E.U16 R10, [R6.64] ;  /* 0x00000004060a3981 */ /* 0x000122000c1e1500 */
[----:B------:R-:W-:Y:S02]  /*390b0*/  PRMT R9, RZ, 0x7610, R9 ;  /* 0x00007610ff097816 */ /* 0x000fe40000000009 */
[----:B------:R-:W-:Y:S01]  /*390c0*/  ISETP.GT.AND P2, PT, R4, 0x74, PT ;  /* 0x000000740400780c */ /* 0x000fe20003f44270 */
[----:B0-----:R-:W-:Y:S02]  /*390d0*/  @P3 IMAD.MOV.U32 R6, RZ, RZ, R0 ;  /* 0x000000ffff063224 */ /* 0x001fe400078e0000 */
[----:B------:R-:W-:-:S05]  /*390e0*/  @P3 IMAD.MOV.U32 R7, RZ, RZ, R11 ;  /* 0x000000ffff073224 */ /* 0x000fca00078e000b */
[----:B------:R0:W4:Y:S01]  /*390f0*/  @P3 LDG.E.U16 R9, [R6.64] ;  /* 0x0000000406093981 */ /* 0x000122000c1e1500 */
[----:B------:R-:W-:Y:S02]  /*39100*/  PRMT R24, RZ, 0x7610, R24 ;  /* 0x00007610ff187816 */ /* 0x000fe40000000018 */
[----:B------:R-:W-:Y:S01]  /*39110*/  PRMT R22, RZ, 0x7610, R22 ;  /* 0x00007610ff167816 */ /* 0x000fe20000000016 */
        /* <DEDUP_REMOVED lines=8> */
[----:B------:R2:W4:Y:S04]  /*391a0*/  @P2 LDG.E.U16 R22, [R6.64] ;  /* 0x0000000406162981 */ /* 0x000528000c1e1500 */
[----:B------:R-:W-:Y:S01]  /*391b0*/  STL [R1+0x68dc], R9 ;  /* 0x0068dc0901007387 */ /* 0x000fe20000100800 */
[----:B------:R-:W4:Y:S02]  /*391c0*/  LDL R15, [R1+0x1b88] ;  /* 0x001b8800010f7983 */ /* 0x000f240000100800 */
[----:B------:R-:W4:Y:S01]  /*391d0*/  LDL R2, [R1+0x1b8c] ;  /* 0x001b8c0001027983 */ /* 0x000f220000100800 */
[----:B------:R-:W-:Y:S01]  /*391e0*/  PRMT R21, RZ, 0x7610, R21 ;  /* 0x00007610ff157816 */ /* 0x000fe20000000015 */
[----:B------:R-:W-:Y:S01]  /*391f0*/  STL [R1+0x6870], R24 ;  /* 0x0068701801007387 */ /* 0x000fe20000100800 */
[----:B------:R-:W4:Y:S02]  /*39200*/  LDL R14, [R1+0x1b80] ;  /* 0x001b8000010e7983 */ /* 0x000f240000100800 */
[----:B------:R-:W4:Y:S02]  /*39210*/  LDL R13, [R1+0x1b84] ;  /* 0x001b8400010d7983 */ /* 0x000f240000100800 */
[----:B--2---:R-:W-:-:S02]  /*39220*/  @P2 IMAD.MOV.U32 R7, RZ, RZ, R11 ;  /* 0x000000ffff072224 */ /* 0x004fc400078e000b */
[----:B---3--:R-:W-:Y:S01]  /*39230*/  @P2 IMAD.MOV.U32 R6, RZ, RZ, R0 ;  /* 0x000000ffff062224 */ /* 0x008fe200078e0000 */
[----:B----4-:R0:W-:Y:S01]  /*39240*/  STL [R1+0x68b8], R22 ;  /* 0x0068b81601007387 */ /* 0x0101e20000100800 */
[----:B------:R-:W2:Y:S02]  /*39250*/  LDL R11, [R1+0x1bf8] ;  /* 0x001bf800010b7983 */ /* 0x000ea40000100800 */
[----:B------:R-:W3:Y:S01]  /*39260*/  LDL R0, [R1+0x1bfc] ;  /* 0x001bfc0001007983 */ /* 0x000ee20000100800 */
[----:B------:R4:W3:Y:S01]  /*39270*/  @P2 LDG.E.U16 R21, [R6.64] ;  /* 0x0000000406152981 */ /* 0x0008e2000c1e1500 */
[C---:B------:R-:W-:Y:S02]  /*39280*/  ISETP.GT.AND P3, PT, R4.reuse, 0x7c, PT ;  /* 0x0000007c0400780c */ /* 0x040fe40003f64270 */
[----:B------:R-:W-:Y:S02]  /*39290*/  PRMT R8, RZ, 0x7610, R8 ;  /* 0x00007610ff087816 */ /* 0x000fe40000000008 */
[----:B------:R-:W-:-:S09]  /*392a0*/  ISETP.GT.AND P1, PT, R4, 0x75, PT ;  /* 0x000000750400780c */ /* 0x000fd20003f24270 */
[----:B----4-:R-:W-:Y:S02]  /*392b0*/  @P3 IMAD.MOV.U32 R7, RZ, RZ, R15 ;  /* 0x000000ffff073224 */ /* 0x010fe400078e000f */
[----:B------:R-:W-:-:S05]  /*392c0*/  @P3 IMAD.MOV.U32 R6, RZ, RZ, R2 ;  /* 0x000000ffff063224 */ /* 0x000fca00078e0002 */
[----:B------:R4:W3:Y:S01]  /*392d0*/  @P3 LDG.E.U16 R8, [R6.64] ;  /* 0x0000000406083981 */ /* 0x0008e2000c1e1500 */
[----:B------:R-:W-:Y:S02]  /*392e0*/  PRMT R19, RZ, 0x7610, R19 ;  /* 0x00007610ff137816 */ /* 0x000fe40000000013 */
[----:B----4-:R-:W-:Y:S01]  /*392f0*/  PRMT R7, RZ, 0x7610, R7 ;  /* 0x00007610ff077816 */ /* 0x010fe20000000007 */
[----:B------:R-:W-:Y:S02]  /*39300*/  @P3 IMAD.MOV.U32 R15, RZ, RZ, R14 ;  /* 0x000000ffff0f3224 */ /* 0x000fe400078e000e */
[----:B------:R-:W-:-:S05]  /*39310*/  @P3 IMAD.MOV.U32 R14, RZ, RZ, R13 ;  /* 0x000000ffff0e3224 */ /* 0x000fca00078e000d */
[----:B------:R2:W4:Y:S02]  /*39320*/  @P3 LDG.E.U16 R7, [R14.64] ;  /* 0x000000040e073981 */ /* 0x000524000c1e1500 */
[----:B--2---:R-:W-:Y:S02]  /*39330*/  @P1 IMAD.MOV.U32 R15, RZ, RZ, R11 ;  /* 0x000000ffff0f1224 */ /* 0x004fe400078e000b */
[----:B---3--:R-:W-:-:S05]  /*39340*/  @P1 IMAD.MOV.U32 R14, RZ, RZ, R0 ;  /* 0x000000ffff0e1224 */ /* 0x008fca00078e0000 */
[----:B------:R-:W2:Y:S04]  /*39350*/  @P1 LDG.E.U16 R19, [R14.64] ;  /* 0x000000040e131981 */ /* 0x000ea8000c1e1500 */
[----:B------:R-:W-:Y:S01]  /*39360*/  STL [R1+0x68bc], R21 ;  /* 0x0068bc1501007387 */ /* 0x000fe20000100800 */
[----:B0-----:R-:W3:Y:S02]  /*39370*/  LDL R22, [R1+0x1bf0] ;  /* 0x001bf00001167983 */ /* 0x001ee40000100800 */
[----:B------:R-:W3:Y:S01]  /*39380*/  LDL R2, [R1+0x1bf4] ;  /* 0x001bf40001027983 */ /* 0x000ee20000100800 */
[----:B------:R0:W-:Y:S01]  /*39390*/  STL [R1+0x68c0], R8 ;  /* 0x0068c00801007387 */ /* 0x0001e20000100800 */
[----:B------:R-:W3:Y:S02]  /*393a0*/  LDL R28, [R1+0x1b78] ;  /* 0x001b7800011c7983 */ /* 0x000ee40000100800 */
[----:B------:R-:W3:Y:S01]  /*393b0*/  LDL R13, [R1+0x1b7c] ;  /* 0x001b7c00010d7983 */ /* 0x000ee20000100800 */
[----:B----4-:R-:W-:Y:S01]  /*393c0*/  STL [R1+0x68c4], R7 ;  /* 0x0068c40701007387 */ /* 0x010fe20000100800 */
[----:B------:R-:W4:Y:S02]  /*393d0*/  LDL R11, [R1+0x1b70] ;  /* 0x001b7000010b7983 */ /* 0x000f240000100800 */
[----:B------:R-:W4:Y:S01]  /*393e0*/  LDL R0, [R1+0x1b74] ;  /* 0x001b740001007983 */ /* 0x000f220000100800 */
[----:B--2---:R-:W-:Y:S01]  /*393f0*/  STL [R1+0x6874], R19 ;  /* 0x0068741301007387 */ /* 0x004fe20000100800 */
[----:B------:R-:W2:Y:S02]  /*39400*/  LDL R27, [R1+0x1ce0] ;  /* 0x001ce000011b7983 */ /* 0x000ea40000100800 */
[----:B------:R-:W2:Y:S02]  /*39410*/  LDL R26, [R1+0x1ce4] ;  /* 0x001ce400011a7983 */ /* 0x000ea40000100800 */
[----:B---3--:R-:W-:-:S02]  /*39420*/  @P1 IMAD.MOV.U32 R14, RZ, RZ, R2 ;  /* 0x000000ffff0e1224 */ /* 0x008fc400078e0002 */
[----:B------:R-:W-:Y:S01]  /*39430*/  @P1 IMAD.MOV.U32 R15, RZ, RZ, R22 ;  /* 0x000000ffff0f1224 */ /* 0x000fe200078e0016 */
[----:B------:R-:W3:Y:S04]  /*39440*/  LDL R2, [R1+0x1cdc] ;  /* 0x001cdc0001027983 */ /* 0x000ee80000100800 */
[----:B------:R-:W3:Y:S01]  /*39450*/  LDL R22, [R1+0x1cd8] ;  /* 0x001cd80001167983 */ /* 0x000ee20000100800 */
[----:B------:R-:W-:Y:S02]  /*39460*/  ISETP.GT.AND P2, PT, R4, 0x7d, PT ;  /* 0x0000007d0400780c */ /* 0x000fe40003f44270 */
[----:B------:R-:W-:Y:S02]  /*39470*/  PRMT R18, RZ, 0x7610, R18 ;  /* 0x00007610ff127816 */ /* 0x000fe40000000012 */
[----:B------:R-:W-:-:S04]  /*39480*/  PRMT R6, RZ, 0x7610, R6 ;  /* 0x00007610ff067816 */ /* 0x000fc80000000006 */
[----:B------:R1:W3:Y:S05]  /*39490*/  @P1 LDG.E.U16 R18, [R14.64] ;  /* 0x000000040e121981 */ /* 0x0002ea000c1e1500 */
[----:B-1----:R-:W-:Y:S02]  /*394a0*/  @P2 IMAD.MOV.U32 R15, RZ, RZ, R28 ;  /* 0x000000ffff0f2224 */ /* 0x002fe400078e001c */
[----:B------:R-:W-:-:S05]  /*394b0*/  @P2 IMAD.MOV.U32 R14, RZ, RZ, R13 ;  /* 0x000000ffff0e2224 */ /* 0x000fca00078e000d */
[----:B------:R4:W3:Y:S01]  /*394c0*/  @P2 LDG.E.U16 R6, [R14.64] ;  /* 0x000000040e062981 */ /* 0x0008e2000c1e1500 */
[----:B------:R-:W-:Y:S02]  /*394d0*/  PRMT R5, RZ, 0x7610, R5 ;  /* 0x00007610ff057816 */ /* 0x000fe40000000005 */
[----:B------:R-:W-:Y:S02]  /*394e0*/  ISETP.GT.AND P1, PT, R4, 0x67, PT ;  /* 0x000000670400780c */ /* 0x000fe40003f24270 */
[----:B------:R-:W-:Y:S01]  /*394f0*/  PRMT R23, RZ, 0x7610, R23 ;  /* 0x00007610ff177816 */ /* 0x000fe20000000017 */
[----:B----4-:R-:W-:Y:S02]  /*39500*/  @P2 IMAD.MOV.U32 R15, RZ, RZ, R11 ;  /* 0x000000ffff0f2224 */ /* 0x010fe400078e000b */
[----:B------:R-:W-:-:S05]  /*39510*/  @P2 IMAD.MOV.U32 R14, RZ, RZ, R0 ;  /* 0x000000ffff0e2224 */ /* 0x000fca00078e0000 */
[----:B------:R2:W4:Y:S01]  /*39520*/  @P2 LDG.E.U16 R5, [R14.64] ;  /* 0x000000040e052981 */ /* 0x000522000c1e1500 */
[----:B0-----:R-:W-:Y:S01]  /*39530*/  PRMT R8, RZ, 0x7610, R8 ;  /* 0x00007610ff087816 */ /* 0x001fe20000000008 */
[----:B--2---:R-:W-:Y:S02]  /*39540*/  @P0 IMAD.MOV.U32 R15, RZ, RZ, R27 ;  /* 0x000000ffff0f0224 */ /* 0x004fe400078e001b */
[----:B------:R-:W-:-:S05]  /*39550*/  @P0 IMAD.MOV.U32 R14, RZ, RZ, R26 ;  /* 0x000000ffff0e0224 */ /* 0x000fca00078e001a */
[----:B------:R3:W2:Y:S02]  /*39560*/  @P0 LDG.E.U16 R23, [R14.64] ;  /* 0x000000040e170981 */ /* 0x0006a4000c1e1500 */
[----:B---3--:R-:W-:Y:S02]  /*39570*/  @P1 IMAD.MOV.U32 R14, RZ, RZ, R2 ;  /* 0x000000ffff0e1224 */ /* 0x008fe400078e0002 */
[----:B------:R-:W-:-:S05]  /*39580*/  @P1 IMAD.MOV.U32 R15, RZ, RZ, R22 ;  /* 0x000000ffff0f1224 */ /* 0x000fca00078e0016 */
[----:B------:R-:W3:Y:S04]  /*39590*/  @P1 LDG.E.U16 R8, [R14.64] ;  /* 0x000000040e081981 */ /* 0x000ee8000c1e1500 */
[----:B------:R-:W-:Y:S04]  /*395a0*/  STL [R1+0x6878], R18 ;  /* 0x0068781201007387 */ /* 0x000fe80000100800 */
[----:B------:R0:W-:Y:S01]  /*395b0*/  STL [R1+0x687c], R6 ;  /* 0x00687c0601007387 */ /* 0x0001e20000100800 */
[----:B------:R-:W3:Y:S02]  /*395c0*/  LDL R0, [R1+0x1cd4] ;  /* 0x001cd40001007983 */ /* 0x000ee40000100800 */
[----:B------:R-:W3:Y:S02]  /*395d0*/  LDL R13, [R1+0x1c68] ;  /* 0x001c6800010d7983 */ /* 0x000ee40000100800 */
[----:B------:R-:W3:Y:S01]  /*395e0*/  LDL R11, [R1+0x1c6c] ;  /* 0x001c6c00010b7983 */ /* 0x000ee20000100800 */
[----:B0-----:R-:W3:Y:S04]  /*395f0*/  LDL R6, [R1+0x1cd0] ;  /* 0x001cd00001067983 */ /* 0x001ee80000100800 */
[----:B----4-:R-:W-:Y:S04]  /*39600*/  STL [R1+0x6880], R5 ;  /* 0x0068800501007387 */ /* 0x010fe80000100800 */
[----:B--2---:R0:W-:Y:S01]  /*39610*/  STL [R1+0x2b8], R23 ;  /* 0x0002b81701007387 */ /* 0x0041e20000100800 */
[----:B------:R-:W2:Y:S02]  /*39620*/  LDL R22, [R1+0x1c64] ;  /* 0x001c640001167983 */ /* 0x000ea40000100800 */
[----:B------:R-:W4:Y:S01]  /*39630*/  LDL R2, [R1+0x1c5c] ;  /* 0x001c5c0001027983 */ /* 0x000f220000100800 */
[----:B0-----:R-:W4:Y:S04]  /*39640*/  LDL R23, [R1+0x1c60] ;  /* 0x001c600001177983 */ /* 0x001f280000100800 */
[----:B---3--:R0:W-:Y:S04]  /*39650*/  STL [R1+0x2b0], R8 ;  /* 0x0002b00801007387 */ /* 0x0081e80000100800 */
[----:B0-----:R-:W3:Y:S01]  /*39660*/  LDL R8, [R1+0x1c58] ;  /* 0x001c580001087983 */ /* 0x001ee20000100800 */
[----:B------:R-:W-:-:S02]  /*39670*/  ISETP.GT.AND P0, PT, R4, 0x6e, PT ;  /* 0x0000006e0400780c */ /* 0x000fc40003f04270 */
[----:B------:R-:W-:Y:S01]  /*39680*/  PRMT R25, RZ, 0x7610, R25 ;  /* 0x00007610ff197816 */ /* 0x000fe20000000019 */
[----:B------:R-:W-:Y:S02]  /*39690*/  @P1 IMAD.MOV.U32 R14, RZ, RZ, R0 ;  /* 0x000000ffff0e1224 */ /* 0x000fe400078e0000 */
[----:B------:R-:W3:Y:S01]  /*396a0*/  LDL R0, [R1+0x1c54] ;  /* 0x001c540001007983 */ /* 0x000ee20000100800 */
[----:B------:R-:W-:-:S03]  /*396b0*/  @P1 IMAD.MOV.U32 R15, RZ, RZ, R6 ;  /* 0x000000ffff0f1224 */ /* 0x000fc600078e0006 */
[----:B------:R-:W3:Y:S04]  /*396c0*/  LDL R6, [R1+0x1c50] ;  /* 0x001c500001067983 */ /* 0x000ee80000100800 */
[----:B------:R0:W3:Y:S02]  /*396d0*/  @P1 LDG.E.U16 R25, [R14.64] ;  /* 0x000000040e191981 */ /* 0x0000e4000c1e1500 */
[----:B0-----:R-:W-:Y:S02]  /*396e0*/  @P0 IMAD.MOV.U32 R14, RZ, RZ, R11 ;  /* 0x000000ffff0e0224 */ /* 0x001fe400078e000b */
[----:B------:R-:W-:Y:S01]  /*396f0*/  @P0 IMAD.MOV.U32 R15, RZ, RZ, R13 ;  /* 0x000000ffff0f0224 */ /* 0x000fe200078e000d */
[----:B------:R-:W3:Y:S04]  /*39700*/  LDL R11, [R1+0x1bec] ;  /* 0x001bec00010b7983 */ /* 0x000ee80000100800 */
[----:B------:R-:W3:Y:S01]  /*39710*/  LDL R13, [R1+0x1be8] ;  /* 0x001be800010d7983 */ /* 0x000ee20000100800 */
[----:B------:R-:W-:-:S02]  /*39720*/  PRMT R24, RZ, 0x7610, R24 ;  /* 0x00007610ff187816 */ /* 0x000fc40000000018 */
[----:B------:R-:W-:Y:S02]  /*39730*/  ISETP.GT.AND P1, PT, R4, 0x6f, PT ;  /* 0x0000006f0400780c */ /* 0x000fe40003f24270 */
[----:B------:R-:W-:Y:S02]  /*39740*/  PRMT R19, RZ, 0x7610, R19 ;  /* 0x00007610ff137816 */ /* 0x000fe40000000013 */
[----:B------:R2:W3:Y:S01]  /*39750*/  @P0 LDG.E.U16 R24, [R14.64] ;  /* 0x000000040e180981 */ /* 0x0004e2000c1e1500 */
[----:B------:R-:W-:Y:S01]  /*39760*/  PRMT R18, RZ, 0x7610, R18 ;  /* 0x00007610ff127816 */ /* 0x000fe20000000012 */
[----:B--2---:R-:W-:Y:S02]  /*39770*/  @P0 IMAD.MOV.U32 R14, RZ, RZ, R22 ;  /* 0x000000ffff0e0224 */ /* 0x004fe400078e0016 */
[----:B----4-:R-:W-:-:S05]  /*39780*/  @P0 IMAD.MOV.U32 R15, RZ, RZ, R23 ;  /* 0x000000ffff0f0224 */ /* 0x010fca00078e0017 */
[----:B------:R0:W2:Y:S02]  /*39790*/  @P0 LDG.E.U16 R19, [R14.64] ;  /* 0x000000040e130981 */ /* 0x0000a4000c1e1500 */
[----:B0-----:R-:W-:Y:S02]  /*397a0*/  @P1 IMAD.MOV.U32 R14, RZ, RZ, R2 ;  /* 0x000000ffff0e1224 */ /* 0x001fe400078e0002 */
[----:B---3--:R-:W-:Y:S01]  /*397b0*/  @P1 IMAD.MOV.U32 R15, RZ, RZ, R8 ;  /* 0x000000ffff0f1224 */ /* 0x008fe200078e0008 */
[----:B------:R-:W-:Y:S02]  /*397c0*/  ISETP.GT.AND P0, PT, R4, 0x76, PT ;  /* 0x000000760400780c */ /* 0x000fe40003f04270 */
[----:B------:R-:W-:Y:S02]  /*397d0*/  PRMT R16, RZ, 0x7610, R16 ;  /* 0x00007610ff107816 */ /* 0x000fe40000000010 */
[----:B------:R-:W-:Y:S01]  /*397e0*/  PRMT R10, RZ, 0x7610, R10 ;  /* 0x00007610ff0a7816 */ /* 0x000fe2000000000a */
[----:B------:R-:W3:Y:S04]  /*397f0*/  LDL R2, [R1+0x1be4] ;  /* 0x001be40001027983 */ /* 0x000ee80000100800 */
[----:B------:R0:W4:Y:S04]  /*39800*/  @P1 LDG.E.U16 R18, [R14.64] ;  /* 0x000000040e121981 */ /* 0x000128000c1e1500 */
[----:B------:R-:W3:Y:S01]  /*39810*/  LDL R8, [R1+0x1be0] ;  /* 0x001be00001087983 */ /* 0x000ee20000100800 */
[----:B0-----:R-:W-:-:S02]  /*39820*/  @P1 IMAD.MOV.U32 R14, RZ, RZ, R0 ;  /* 0x000000ffff0e1224 */ /* 0x001fc400078e0000 */
[----:B------:R-:W-:Y:S01]  /*39830*/  @P1 IMAD.MOV.U32 R15, RZ, RZ, R6 ;  /* 0x000000ffff0f1224 */ /* 0x000fe200078e0006 */
[----:B------:R-:W3:Y:S04]  /*39840*/  LDL R0, [R1+0x1bdc] ;  /* 0x001bdc0001007983 */ /* 0x000ee80000100800 */
[----:B------:R-:W3:Y:S04]  /*39850*/  LDL R6, [R1+0x1bd8] ;  /* 0x001bd80001067983 */ /* 0x000ee80000100800 */
[----:B------:R0:W3:Y:S02]  /*39860*/  @P1 LDG.E.U16 R16, [R14.64] ;  /* 0x000000040e101981 */ /* 0x0000e4000c1e1500 */
[----:B0-----:R-:W-:-:S02]  /*39870*/  @P0 IMAD.MOV.U32 R14, RZ, RZ, R11 ;  /* 0x000000ffff0e0224 */ /* 0x001fc400078e000b */
[----:B------:R-:W-:-:S05]  /*39880*/  @P0 IMAD.MOV.U32 R15, RZ, RZ, R13 ;  /* 0x000000ffff0f0224 */ /* 0x000fca00078e000d */
[----:B------:R-:W3:Y:S04]  /*39890*/  @P0 LDG.E.U16 R10, [R14.64] ;  /* 0x000000040e0a0981 */ /* 0x000ee8000c1e1500 */
[----:B--2---:R0:W-:Y:S04]  /*398a0*/  STL [R1+0x298], R19 ;  /* 0x0002981301007387 */ /* 0x0041e80000100800 */
[----:B0-----:R-:W2:Y:S04]  /*398b0*/  LDL R19, [R1+0x1bd0] ;  /* 0x001bd00001137983 */ /* 0x001ea80000100800 */
[----:B----4-:R0:W-:Y:S04]  /*398c0*/  STL [R1+0x290], R18 ;  /* 0x0002901201007387 */ /* 0x0101e80000100800 */
[----:B0-----:R-:W4:Y:S04]  /*398d0*/  LDL R18, [R1+0x1bd4] ;  /* 0x001bd40001127983 */ /* 0x001f280000100800 */
[----:B---3--:R0:W-:Y:S01]  /*398e0*/  STL [R1+0x28c], R16 ;  /* 0x00028c1001007387 */ /* 0x0081e20000100800 */
[----:B------:R-:W3:Y:S03]  /*398f0*/  LDL R13, [R1+0x1b6c] ;  /* 0x001b6c00010d7983 */ /* 0x000ee60000100800 */
[----:B0-----:R-:W3:Y:S01]  /*39900*/  LDL R16, [R1+0x1b68] ;  /* 0x001b680001107983 */ /* 0x001ee20000100800 */
[----:B------:R-:W-:Y:S02]  /*39910*/  STL [R1+0x2a8], R25 ;  /* 0x0002a81901007387 */ /* 0x000fe40000100800 */
[----:B------:R-:W3:Y:S01]  /*39920*/  LDL R11, [R1+0x1b60] ;  /* 0x001b6000010b7983 */ /* 0x000ee20000100800 */
[----:B------:R0:W-:Y:S01]  /*39930*/  STL [R1+0x288], R10 ;  /* 0x0002880a01007387 */ /* 0x0001e20000100800 */
[----:B------:R-:W-:-:S03]  /*39940*/  @P0 IMAD.MOV.U32 R14, RZ, RZ, R2 ;  /* 0x000000ffff0e0224 */ /* 0x000fc600078e0002 */
[----:B0-----:R-:W3:Y:S01]  /*39950*/  LDL R10, [R1+0x1b64] ;  /* 0x001b6400010a7983 */ /* 0x001ee20000100800 */
[----:B------:R-:W-:Y:S02]  /*39960*/  STL [R1+0x2a0], R24 ;  /* 0x0002a01801007387 */ /* 0x000fe40000100800 */
[----:B------:R-:W3:Y:S01]  /*39970*/  LDL R2, [R1+0x1b5c] ;  /* 0x001b5c0001027983 */ /* 0x000ee20000100800 */
[----:B------:R-:W-:Y:S02]  /*39980*/  ISETP.GT.AND P1, PT, R4, 0x77, PT ;  /* 0x000000770400780c */ /* 0x000fe40003f24270 */
[----:B------:R-:W-:Y:S01]  /*39990*/  PRMT R21, RZ, 0x7610, R21 ;  /* 0x00007610ff157816 */ /* 0x000fe20000000015 */
[----:B------:R-:W-:Y:S02]  /*399a0*/  @P0 IMAD.MOV.U32 R15, RZ, RZ, R8 ;  /* 0x000000ffff0f0224 */ /* 0x000fe400078e0008 */
[----:B------:R-:W3:Y:S04]  /*399b0*/  LDL R8, [R1+0x1b58] ;  /* 0x001b580001087983 */ /* 0x000ee80000100800 */
[----:B------:R0:W3:Y:S01]  /*399c0*/  @P0 LDG.E.U16 R21, [R14.64] ;  /* 0x000000040e150981 */ /* 0x0000e2000c1e1500 */
[----:B------:R-:W-:-:S02]  /*399d0*/  PRMT R20, RZ, 0x7610, R20 ;  /* 0x00007610ff147816 */ /* 0x000fc40000000014 */
[----:B------:R-:W-:Y:S01]  /*399e0*/  PRMT R17, RZ, 0x7610, R17 ;  /* 0x00007610ff117816 */ /* 0x000fe20000000011 */
[----:B0-----:R-:W-:Y:S02]  /*399f0*/  @P1 IMAD.MOV.U32 R14, RZ, RZ, R0 ;  /* 0x000000ffff0e1224 */ /* 0x001fe400078e0000 */
[----:B------:R-:W-:Y:S01]  /*39a00*/  @P1 IMAD.MOV.U32 R15, RZ, RZ, R6 ;  /* 0x000000ffff0f1224 */ /* 0x000fe200078e0006 */
[----:B------:R-:W3:Y:S04]  /*39a10*/  LDL R0, [R1+0x1b54] ;  /* 0x001b540001007983 */ /* 0x000ee80000100800 */
[----:B------:R-:W3:Y:S04]  /*39a20*/  LDL R6, [R1+0x1b50] ;  /* 0x001b500001067983 */ /* 0x000ee80000100800 */
[----:B------:R2:W3:Y:S02]  /*39a30*/  @P1 LDG.E.U16 R20, [R14.64] ;  /* 0x000000040e141981 */ /* 0x0004e4000c1e1500 */
[----:B--2---:R-:W-:-:S02]  /*39a40*/  @P1 IMAD.MOV.U32 R15, RZ, RZ, R19 ;  /* 0x000000ffff0f1224 */ /* 0x004fc400078e0013 */
[----:B----4-:R-:W-:-:S05]  /*39a50*/  @P1 IMAD.MOV.U32 R14, RZ, RZ, R18 ;  /* 0x000000ffff0e1224 */ /* 0x010fca00078e0012 */
[----:B------:R3:W2:Y:S01]  /*39a60*/  @P1 LDG.E.U16 R17, [R14.64] ;  /* 0x000000040e111981 */ /* 0x0006a2000c1e1500 */
[C---:B------:R-:W-:Y:S02]  /*39a70*/  ISETP.GT.AND P0, PT, R4.reuse, 0x7e, PT ;  /* 0x0000007e0400780c */ /* 0x040fe40003f04270 */
[----:B------:R-:W-:Y:S02]  /*39a80*/  PRMT R12, RZ, 0x7610, R12 ;  /* 0x00007610ff0c7816 */ /* 0x000fe4000000000c */
[----:B------:R-:W-:Y:S02]  /*39a90*/  ISETP.GT.AND P1, PT, R4, 0x7f, PT ;  /* 0x0000007f0400780c */ /* 0x000fe40003f24270 */
[----:B------:R-:W-:-:S07]  /*39aa0*/  PRMT R9, RZ, 0x7610, R9 ;  /* 0x00007610ff097816 */ /* 0x000fce0000000009 */
[----:B---3--:R-:W-:Y:S02]  /*39ab0*/  @P0 IMAD.MOV.U32 R14, RZ, RZ, R13 ;  /* 0x000000ffff0e0224 */ /* 0x008fe400078e000d */
[----:B------:R-:W-:-:S05]  /*39ac0*/  @P0 IMAD.MOV.U32 R15, RZ, RZ, R16 ;  /* 0x000000ffff0f0224 */ /* 0x000fca00078e0010 */
[----:B------:R0:W3:Y:S02]  /*39ad0*/  @P0 LDG.E.U16 R12, [R14.64] ;  /* 0x000000040e0c0981 */ /* 0x0000e4000c1e1500 */
[----:B0-----:R-:W-:Y:S02]  /*39ae0*/  @P0 IMAD.MOV.U32 R14, RZ, RZ, R10 ;  /* 0x000000ffff0e0224 */ /* 0x001fe400078e000a */
[----:B------:R-:W-:-:S05]  /*39af0*/  @P0 IMAD.MOV.U32 R15, RZ, RZ, R11 ;  /* 0x000000ffff0f0224 */ /* 0x000fca00078e000b */
[----:B------:R0:W4:Y:S02]  /*39b00*/  @P0 LDG.E.U16 R9, [R14.64] ;  /* 0x000000040e090981 */ /* 0x000124000c1e1500 */
[----:B0-----:R-:W-:Y:S02]  /*39b10*/  @P1 IMAD.MOV.U32 R14, RZ, RZ, R2 ;  /* 0x000000ffff0e1224 */ /* 0x001fe400078e0002 */
[----:B------:R-:W0:Y:S01]  /*39b20*/  S2R R2, SR_TID.X ;  /* 0x0000000000027919 */ /* 0x000e220000002100 */
[----:B------:R-:W-:Y:S01]  /*39b30*/  PRMT R7, RZ, 0x7610, R7 ;  /* 0x00007610ff077816 */ /* 0x000fe20000000007 */
[----:B------:R-:W-:-:S05]  /*39b40*/  @P1 IMAD.MOV.U32 R15, RZ, RZ, R8 ;  /* 0x000000ffff0f1224 */ /* 0x000fca00078e0008 */
[----:B------:R1:W3:Y:S02]  /*39b50*/  @P1 LDG.E.U16 R7, [R14.64] ;  /* 0x000000040e071981 */ /* 0x0002e4000c1e1500 */
[----:B-1----:R-:W-:Y:S02]  /*39b60*/  @P1 IMAD.MOV.U32 R14, RZ, RZ, R0 ;  /* 0x000000ffff0e1224 */ /* 0x002fe400078e0000 */
[----:B------:R-:W-:-:S03]  /*39b70*/  @P1 IMAD.MOV.U32 R15, RZ, RZ, R6 ;  /* 0x000000ffff0f1224 */ /* 0x000fc600078e0006 */
[----:B------:R-:W-:Y:S02]  /*39b80*/  STL [R1+0x685c], R14 ;  /* 0x00685c0e01007387 */ /* 0x000fe40000100800 */
[----:B------:R-:W-:Y:S02]  /*39b90*/  STL [R1+0x684c], R15 ;  /* 0x00684c0f01007387 */ /* 0x000fe40000100800 */
[----:B0-----:R-:W-:Y:S02]  /*39ba0*/  STL [R1+0x68e0], R2 ;  /* 0x0068e00201007387 */ /* 0x001fe40000100800 */
[----:B------:R-:W-:Y:S01]  /*39bb0*/  STL [R1+0x280], R21 ;  /* 0x0002801501007387 */ /* 0x000fe20000100800 */
[----:B--2---:R0:W-:Y:S04]  /*39bc0*/  STL [R1+0x26c], R17 ;  /* 0x00026c1101007387 */ /* 0x0041e80000100800 */
[----:B0-----:R-:W2:Y:S01]  /*39bd0*/  LDL.LU R17, [R1+0x2f8] ;  /* 0x0002f80001117983 */ /* 0x001ea20000300800 */
[----:B------:R-:W-:-:S06]  /*39be0*/  PRMT R5, RZ, 0x7610, R5 ;  /* 0x00007610ff057816 */ /* 0x000fcc0000000005 */
[----:B------:R0:W3:Y:S01]  /*39bf0*/  @P1 LDG.E.U16 R5, [R14.64] ;  /* 0x000000040e051981 */ /* 0x0000e2000c1e1500 */
[----:B------:R-:W-:-:S03]  /*39c00*/  LOP3.LUT R0, R2, 0x3f, RZ, 0xc0, !PT ;  /* 0x0000003f02007812 */ /* 0x000fc600078ec0ff */
[----:B------:R-:W1:Y:S01]  /*39c10*/  S2R R3, SR_TID.X ;  /* 0x0000000000037919 */ /* 0x000e620000002100 */
[----:B------:R-:W-:Y:S01]  /*39c20*/  BAR.SYNC.DEFER_BLOCKING 0x0 ;  /* 0x0000000000007b1d */ /* 0x000fe20000010000 */
[----:B------:R-:W-:-:S04]  /*39c30*/  LOP3.LUT R0, R0, 0x40, RZ, 0xfc, !PT ;  /* 0x0000004000007812 */ /* 0x000fc800078efcff */
[----:B------:R-:W-:Y:S02]  /*39c40*/  ISETP.GE.AND P1, PT, R0, R4, PT ;  /* 0x000000040000720c */ /* 0x000fe40003f26270 */
[----:B0-----:R-:W-:Y:S01]  /*39c50*/  LOP3.LUT R15, R2, 0x3f, RZ, 0xc0, !PT ;  /* 0x0000003f020f7812 */ /* 0x001fe200078ec0ff */
[----:B--2---:R0:W-:Y:S04]  /*39c60*/  STL [R1+0x6918], R17 ;  /* 0x0069181101007387 */ /* 0x0041e80000100800 */
[----:B0-----:R-:W2:Y:S01]  /*39c70*/  LDL.LU R17, [R1+0x2fc] ;  /* 0x0002fc0001117983 */ /* 0x001ea20000300800 */
[----:B------:R0:W-:Y:S03]  /*39c80*/  STL [R1+0x278], R20 ;  /* 0x0002781401007387 */ /* 0x0001e60000100800 */
[----:B0-----:R-:W2:Y:S01]  /*39c90*/  LDL.LU R20, [R1+0x2c4] ;  /* 0x0002c40001147983 */ /* 0x001ea20000300800 */
[----:B------:R-:W2:Y:S02]  /*39ca0*/  LDL.LU R0, [R1+0x2c0] ;  /* 0x0002c00001007983 */ /* 0x000ea40000300800 */
[----:B------:R-:W2:Y:S02]  /*39cb0*/  LDL.LU R2, [R1+0x218] ;  /* 0x0002180001027983 */ /* 0x000ea40000300800 */
[----:B------:R-:W2:Y:S01]  /*39cc0*/  LDL.LU R14, [R1+0x214] ;  /* 0x00021400010e7983 */ /* 0x000ea20000300800 */
[----:B---3--:R0:W-:Y:S04]  /*39cd0*/  STL [R1+0x23c], R5 ;  /* 0x00023c0501007387 */ /* 0x0081e80000100800 */
[----:B0-----:R-:W3:Y:S01]  /*39ce0*/  LDL.LU R5, [R1+0x1e0] ;  /* 0x0001e00001057983 */ /* 0x001ee20000300800 */
[----:B------:R-:W3:Y:S02]  /*39cf0*/  LDL.LU R6, [R1+0x1dc] ;  /* 0x0001dc0001067983 */ /* 0x000ee40000300800 */
[----:B------:R-:W3:Y:S02]  /*39d00*/  LDL.LU R18, [R1+0x1b0] ;  /* 0x0001b00001127983 */ /* 0x000ee40000300800 */
[----:B------:R-:W3:Y:S01]  /*39d10*/  LDL.LU R19, [R1+0x1ac] ;  /* 0x0001ac0001137983 */ /* 0x000ee20000300800 */
[----:B------:R-:W-:Y:S01]  /*39d20*/  STL [R1+0x260], R12 ;  /* 0x0002600c01007387 */ /* 0x000fe20000100800 */
[----:B------:R0:W-:Y:S03]  /*39d30*/  STL [R1+0x248], R7 ;  /* 0x0002480701007387 */ /* 0x0001e60000100800 */
[----:B0-----:R-:W3:Y:S01]  /*39d40*/  LDL.LU R7, [R1+0x180] ;  /* 0x0001800001077983 */ /* 0x001ee20000300800 */
[----:B------:R-:W3:Y:S02]  /*39d50*/  LDL.LU R8, [R1+0x17c] ;  /* 0x00017c0001087983 */ /* 0x000ee40000300800 */
[----:B------:R-:W3:Y:S02]  /*39d60*/  LDL.LU R21, [R1+0x150] ;  /* 0x0001500001157983 */ /* 0x000ee40000300800 */
[----:B----4-:R0:W-:Y:S01]  /*39d70*/  STL [R1+0x254], R9 ;  /* 0x0002540901007387 */ /* 0x0101e20000100800 */
[----:B------:R-:W4:Y:S01]  /*39d80*/  LDL.LU R22, [R1+0x14c] ;  /* 0x00014c0001167983 */ /* 0x000f220000300800 */
[----:B------:R-:W3:Y:S01]  /*39d90*/  LDL.LU R24, [R1+0x120] ;  /* 0x0001200001187983 */ /* 0x000ee20000300800 */
[----:B-1----:R-:W-:-:S02]  /*39da0*/  LOP3.LUT R3, R3, 0x3f, RZ, 0xc0, !PT ;  /* 0x0000003f03037812 */ /* 0x002fc400078ec0ff */
[----:B0-----:R-:W3:Y:S01]  /*39db0*/  LDL.LU R9, [R1+0x11c] ;  /* 0x00011c0001097983 */ /* 0x001ee20000300800 */
[----:B------:R-:W3:Y:S02]  /*39dc0*/  LDL.LU R10, [R1+0xf0] ;  /* 0x0000f000010a7983 */ /* 0x000ee40000300800 */
[----:B------:R-:W3:Y:S02]  /*39dd0*/  LDL.LU R23, [R1+0xec] ;  /* 0x0000ec0001177983 */ /* 0x000ee40000300800 */
[----:B------:R-:W3:Y:S01]  /*39de0*/  LDL.LU R25, [R1+0xc0] ;  /* 0x0000c00001197983 */ /* 0x000ee20000300800 */
[----:B------:R-:W3:Y:S01]  /*39df0*/  LDL.LU R11, [R1+0xbc] ;  /* 0x0000bc00010b7983 */ /* 0x000ee20000300800 */
[----:B------:R-:W3:Y:S02]  /*39e00*/  LDL.LU R12, [R1+0x90] ;  /* 0x00009000010c7983 */ /* 0x000ee40000300800 */
[----:B------:R-:W3:Y:S02]  /*39e10*/  LDL.LU R26, [R1+0x8c] ;  /* 0x00008c00011a7983 */ /* 0x000ee40000300800 */
[----:B------:R-:W3:Y:S01]  /*39e20*/  LDL.LU R27, [R1+0x60] ;  /* 0x00006000011b7983 */ /* 0x000ee20000300800 */
[----:B------:R-:W3:Y:S01]  /*39e30*/  LDL.LU R13, [R1+0x5c] ;  /* 0x00005c00010d7983 */ /* 0x000ee20000300800 */
[----:B------:R-:W-:-:S02]  /*39e40*/  IMAD.SHL.U32 R3, R3, 0x2, RZ ;  /* 0x0000000203037824 */ /* 0x000fc400078e00ff */
[----:B------:R-:W4:Y:S02]  /*39e50*/  LDL.LU R16, [R1+0x30] ;  /* 0x0000300001107983 */ /* 0x000f240000300800 */
[----:B------:R-:W4:Y:S01]  /*39e60*/  LDL.LU R28, [R1+0x2c] ;  /* 0x00002c00011c7983 */ /* 0x000f220000300800 */
[----:B------:R-:W4:Y:S01]  /*39e70*/  LDL.LU R29, [R1+0x4] ;  /* 0x00000400011d7983 */ /* 0x000f220000300800 */
[----:B------:R-:W-:Y:S02]  /*39e80*/  ISETP.GE.AND P0, PT, R15, R4, PT ;  /* 0x000000040f00720c */ /* 0x000fe40003f06270 */
[----:B------:R-:W4:Y:S02]  /*39e90*/  LDL.LU R4, [R1+0x258] ;  /* 0x0002580001047983 */ /* 0x000f240000300800 */
[----:B------:R0:W-:Y:S02]  /*39ea0*/  STL [R1+0x68c8], R15 ;  /* 0x0068c80f01007387 */ /* 0x0001e40000100800 */
[----:B0-----:R-:W4:Y:S04]  /*39eb0*/  LDL.LU R15, [R1+0x25c] ;  /* 0x00025c00010f7983 */ /* 0x001f280000300800 */
[----:B--2---:R0:W-:Y:S04]  /*39ec0*/  STS.U16 [R3+0x10000], R17 ;  /* 0x0100001103007388 */ /* 0x0041e80000000400 */
[----:B0-----:R-:W2:Y:S04]  /*39ed0*/  LDL.LU R17, [R1+0x6918] ;  /* 0x0069180001117983 */ /* 0x001ea80000300800 */
[----:B------:R-:W-:Y:S04]  /*39ee0*/  STS.U16 [R3+0x10800], R20 ;  /* 0x0108001403007388 */ /* 0x000fe80000000400 */
[----:B------:R-:W-:Y:S04]  /*39ef0*/  STS.U16 [R3+0x10880], R0 ;  /* 0x0108800003007388 */ /* 0x000fe80000000400 */
[----:B---3--:R-:W-:Y:S04]  /*39f00*/  STS.U16 [R3+0x16080], R13 ;  /* 0x0160800d03007388 */ /* 0x008fe80000000400 */
[----:B----4-:R-:W-:Y:S04]  /*39f10*/  STS.U16 [R3+0x16800], R16 ;  /* 0x0168001003007388 */ /* 0x010fe80000000400 */
[----:B------:R-:W-:Y:S04]  /*39f20*/  STS.U16 [R3+0x16880], R28 ;  /* 0x0168801c03007388 */ /* 0x000fe80000000400 */
[----:B------:R-:W-:Y:S04]  /*39f30*/  STS.U16 [R3+0x17000], R29 ;  /* 0x0170001d03007388 */ /* 0x000fe80000000400 */
[----:B--2---:R0:W-:Y:S04]  /*39f40*/  STS.U16 [R3+0x10080], R17 ;  /* 0x0100801103007388 */ /* 0x0041e80000000400 */
[----:B0-----:R-:W2:Y:S01]  /*39f50*/  LDL.LU R17, [R1+0x6914] ;  /* 0x0069140001117983 */ /* 0x001ea20000300800 */
[----:B------:R-:W3:Y:S02]  /*39f60*/  LDL.LU R20, [R1+0x6910] ;  /* 0x0069100001147983 */ /* 0x000ee40000300800 */
[----:B------:R-:W4:Y:S02]  /*39f70*/  LDL.LU R0, [R1+0x690c] ;  /* 0x00690c0001007983 */ /* 0x000f240000300800 */
[----:B------:R-:W2:Y:S01]  /*39f80*/  LDL.LU R13, [R1+0x2f4] ;  /* 0x0002f400010d7983 */ /* 0x000ea20000300800 */
[----:B------:R-:W2:Y:S01]  /*39f90*/  LDL.LU R16, [R1+0x2f0] ;  /* 0x0002f00001107983 */ /* 0x000ea20000300800 */
[----:B------:R-:W2:Y:S02]  /*39fa0*/  LDL.LU R28, [R1+0x2bc] ;  /* 0x0002bc00011c7983 */ /* 0x000ea40000300800 */
[----:B------:R-:W2:Y:S01]  /*39fb0*/  LDL.LU R29, [R1+0x2b4] ;  /* 0x0002b400011d7983 */ /* 0x000ea20000300800 */
[----:B------:R0:W-:Y:S04]  /*39fc0*/  STS.U16 [R3+0x11000], R15 ;  /* 0x0110000f03007388 */ /* 0x0001e80000000400 */
[----:B------:R1:W-:Y:S04]  /*39fd0*/  STS.U16 [R3+0x11080], R4 ;  /* 0x0110800403007388 */ /* 0x0003e80000000400 */
[----:B------:R1:W-:Y:S04]  /*39fe0*/  STS.U16 [R3+0x11880], R14 ;  /* 0x0118800e03007388 */ /* 0x0003e80000000400 */
[----:B------:R1:W-:Y:S04]  /*39ff0*/  STS.U16 [R3+0x12000], R5 ;  /* 0x0120000503007388 */ /* 0x0003e80000000400 */
[----:B------:R1:W-:Y:S04]  /*3a000*/  STS.U16 [R3+0x12080], R6 ;  /* 0x0120800603007388 */ /* 0x0003e80000000400 */
[----:B------:R1:W-:Y:S04]  /*3a010*/  STS.U16 [R3+0x12800], R18 ;  /* 0x0128001203007388 */ /* 0x0003e80000000400 */
[----:B0-----:R-:W2:Y:S01]  /*3a020*/  LDL.LU R15, [R1+0x20c] ;  /* 0x00020c00010f7983 */ /* 0x001ea20000300800 */
[----:B-1----:R-:W2:Y:S02]  /*3a030*/  LDL.LU R4, [R1+0x1d8] ;  /* 0x0001d80001047983 */ /* 0x002ea40000300800 */
[----:B------:R-:W2:Y:S02]  /*3a040*/  LDL.LU R14, [R1+0x1d4] ;  /* 0x0001d400010e7983 */ /* 0x000ea40000300800 */
[----:B------:R-:W2:Y:S01]  /*3a050*/  LDL.LU R5, [R1+0x1a8] ;  /* 0x0001a80001057983 */ /* 0x000ea20000300800 */
[----:B------:R-:W2:Y:S04]  /*3a060*/  LDL.LU R6, [R1+0x1a4] ;  /* 0x0001a40001067983 */ /* 0x000ea80000300800 */
[----:B------:R0:W-:Y:S01]  /*3a070*/  STS.U16 [R3+0x12880], R19 ;  /* 0x0128801303007388 */ /* 0x0001e20000000400 */
[----:B------:R-:W2:Y:S03]  /*3a080*/  LDL.LU R18, [R1+0x178] ;  /* 0x0001780001127983 */ /* 0x000ea60000300800 */
[----:B------:R1:W-:Y:S04]  /*3a090*/  STS.U16 [R3+0x13000], R7 ;  /* 0x0130000703007388 */ /* 0x0003e80000000400 */
[----:B------:R1:W-:Y:S04]  /*3a0a0*/  STS.U16 [R3+0x13080], R8 ;  /* 0x0130800803007388 */ /* 0x0003e80000000400 */
[----:B------:R1:W-:Y:S04]  /*3a0b0*/  STS.U16 [R3+0x13800], R21 ;  /* 0x0138001503007388 */ /* 0x0003e80000000400 */
[----:B------:R1:W-:Y:S04]  /*3a0c0*/  STS.U16 [R3+0x13880], R22 ;  /* 0x0138801603007388 */ /* 0x0003e80000000400 */
[----:B------:R1:W-:Y:S04]  /*3a0d0*/  STS.U16 [R3+0x14000], R24 ;  /* 0x0140001803007388 */ /* 0x0003e80000000400 */
[----:B0-----:R-:W2:Y:S01]  /*3a0e0*/  LDL.LU R19, [R1+0x174] ;  /* 0x0001740001137983 */ /* 0x001ea20000300800 */
[----:B-1----:R-:W2:Y:S02]  /*3a0f0*/  LDL.LU R7, [R1+0x148] ;  /* 0x0001480001077983 */ /* 0x002ea40000300800 */
[----:B------:R-:W2:Y:S01]  /*3a100*/  LDL.LU R8, [R1+0x144] ;  /* 0x0001440001087983 */ /* 0x000ea20000300800 */
[----:B------:R-:W2:Y:S01]  /*3a110*/  LDL.LU R21, [R1+0x118] ;  /* 0x0001180001157983 */ /* 0x000ea20000300800 */
[----:B------:R-:W2:Y:S03]  /*3a120*/  LDL.LU R22, [R1+0x114] ;  /* 0x0001140001167983 */ /* 0x000ea60000300800 */
        /* <DEDUP_REMOVED lines=14> */
[----:B------:R-:W-:Y:S04]  /*3a210*/  STS.U16 [R3+0x16000], R27 ;  /* 0x0160001b03007388 */ /* 0x000fe80000000400 */
[----:B------:R1:W-:Y:S04]  /*3a220*/  STS.U16 [R3+0x11800], R2 ;  /* 0x0118000203007388 */ /* 0x0003e80000000400 */
[----:B0-----:R-:W2:Y:S01]  /*3a230*/  LDL.LU R26, [R1+0x54] ;  /* 0x00005400011a7983 */ /* 0x001ea20000300800 */
[----:B-1----:R-:W-:-:S03]  /*3a240*/  LOP3.LUT R2, R3, 0x10, RZ, 0x3c, !PT ;  /* 0x0000001003027812 */ /* 0x002fc600078e3cff */
[----:B----4-:R0:W-:Y:S04]  /*3a250*/  STS.U16 [R3+0x17080], R0 ;  /* 0x0170800003007388 */ /* 0x0101e80000000400 */
[----:B---3--:R-:W-:Y:S04]  /*3a260*/  STS.U16 [R3+0x17800], R20 ;  /* 0x0178001403007388 */ /* 0x008fe80000000400 */
[----:B--2---:R-:W-:Y:S04]  /*3a270*/  STS.U16 [R3+0x17880], R17 ;  /* 0x0178801103007388 */ /* 0x004fe80000000400 */
[----:B0-----:R-:W2:Y:S01]  /*3a280*/  LDL.LU R0, [R1+0x28] ;  /* 0x0000280001007983 */ /* 0x001ea20000300800 */
[----:B------:R-:W3:Y:S02]  /*3a290*/  LDL.LU R27, [R1+0x24] ;  /* 0x00002400011b7983 */ /* 0x000ee40000300800 */
[----:B------:R0:W-:Y:S02]  /*3a2a0*/  STL [R1+0x6860], R20 ;  /* 0x0068601401007387 */ /* 0x0001e40000100800 */
[----:B0-----:R-:W4:Y:S01]  /*3a2b0*/  LDL.LU R20, [R1+0x210] ;  /* 0x0002100001147983 */ /* 0x001f220000300800 */
[----:B------:R0:W-:Y:S03]  /*3a2c0*/  STL [R1+0x6868], R17 ;  /* 0x0068681101007387 */ /* 0x0001e60000100800 */
[----:B0-----:R-:W2:Y:S01]  /*3a2d0*/  LDL.LU R17, [R1+0x24c] ;  /* 0x00024c0001117983 */ /* 0x001ea20000300800 */
[----:B------:R0:W-:Y:S03]  /*3a2e0*/  STL [R1+0x6864], R3 ;  /* 0x0068640301007387 */ /* 0x0001e60000100800 */
[----:B0-----:R-:W2:Y:S01]  /*3a2f0*/  LDL.LU R3, [R1+0x250] ;  /* 0x0002500001037983 */ /* 0x001ea20000300800 */
[----:B------:R0:W-:Y:S02]  /*3a300*/  STS.U16 [R2+0x10100], R13 ;  /* 0x0101000d02007388 */ /* 0x0001e40000000400 */
[----:B------:R1:W-:Y:S02]  /*3a310*/  STS.U16 [R2+0x10180], R16 ;  /* 0x0101801002007388 */ /* 0x0003e40000000400 */
[----:B------:R1:W-:Y:S01]  /*3a320*/  STS.U16 [R2+0x10900], R28 ;  /* 0x0109001c02007388 */ /* 0x0003e20000000400 */
[----:B------:R1:W-:Y:S04]  /*3a330*/  STS.U16 [R2+0x10980], R29 ;  /* 0x0109801d02007388 */ /* 0x0003e80000000400 */
[----:B0-----:R-:W3:Y:S01]  /*3a340*/  LDL.LU R13, [R1+0x6908] ;  /* 0x00690800010d7983 */ /* 0x001ee20000300800 */
[----:B-1----:R-:W3:Y:S03]  /*3a350*/  LDL.LU R16, [R1+0x6904] ;  /* 0x0069040001107983 */ /* 0x002ee60000300800 */
[----:B------:R-:W3:Y:S01]  /*3a360*/  LDL.LU R28, [R1+0x6900] ;  /* 0x00690000011c7983 */ /* 0x000ee20000300800 */
[----:B------:R-:W3:Y:S03]  /*3a370*/  LDL.LU R29, [R1+0x68fc] ;  /* 0x0068fc00011d7983 */ /* 0x000ee60000300800 */
[----:B--2---:R-:W-:Y:S01]  /*3a380*/  STS.U16 [R2+0x11100], R3 ;  /* 0x0111000302007388 */ /* 0x004fe20000000400 */
[----:B------:R-:W-:Y:S02]  /*3a390*/  STS.U16 [R2+0x11180], R17 ;  /* 0x0111801102007388 */ /* 0x000fe40000000400 */
[----:B----4-:R-:W-:Y:S02]  /*3a3a0*/  STS.U16 [R2+0x11900], R20 ;  /* 0x0119001402007388 */ /* 0x010fe40000000400 */
[----:B------:R-:W-:Y:S01]  /*3a3b0*/  STS.U16 [R2+0x11980], R15 ;  /* 0x0119800f02007388 */ /* 0x000fe20000000400 */
[----:B------:R-:W-:Y:S01]  /*3a3c0*/  STS.U16 [R2+0x12100], R4 ;  /* 0x0121000402007388 */ /* 0x000fe20000000400 */
[----:B------:R-:W-:Y:S02]  /*3a3d0*/  STS.U16 [R2+0x12180], R14 ;  /* 0x0121800e02007388 */ /* 0x000fe40000000400 */
[----:B------:R-:W-:Y:S02]  /*3a3e0*/  STS.U16 [R2+0x12900], R5 ;  /* 0x0129000502007388 */ /* 0x000fe40000000400 */
        /* <DEDUP_REMOVED lines=11> */
[----:B------:R-:W-:Y:S01]  /*3a4a0*/  STS.U16 [R2+0x15900], R25 ;  /* 0x0159001902007388 */ /* 0x000fe20000000400 */
[----:B---3--:R-:W-:Y:S01]  /*3a4b0*/  STL [R1+0x686c], R29 ;  /* 0x00686c1d01007387 */ /* 0x008fe20000100800 */
[----:B------:R0:W-:Y:S02]  /*3a4c0*/  STS.U16 [R2+0x15980], R11 ;  /* 0x0159800b02007388 */ /* 0x0001e40000000400 */
[----:B------:R-:W-:Y:S01]  /*3a4d0*/  STL [R1+0x6884], R28 ;  /* 0x0068841c01007387 */ /* 0x000fe20000100800 */
[----:B0-----:R-:W2:Y:S01]  /*3a4e0*/  LDL.LU R11, [R1+0x2ec] ;  /* 0x0002ec00010b7983 */ /* 0x001ea20000300800 */
[----:B------:R-:W-:Y:S02]  /*3a4f0*/  STS.U16 [R2+0x16100], R12 ;  /* 0x0161000c02007388 */ /* 0x000fe40000000400 */
[----:B------:R-:W-:Y:S02]  /*3a500*/  STS.U16 [R2+0x16180], R26 ;  /* 0x0161801a02007388 */ /* 0x000fe40000000400 */
[----:B------:R0:W-:Y:S02]  /*3a510*/  STS.U16 [R2+0x16900], R0 ;  /* 0x0169000002007388 */ /* 0x0001e40000000400 */
[----:B0-----:R-:W0:Y:S04]  /*3a520*/  S2R R0, SR_TID.X ;  /* 0x0000000000007919 */ /* 0x001e280000002100 */
[----:B------:R-:W-:Y:S01]  /*3a530*/  STS.U16 [R2+0x16980], R27 ;  /* 0x0169801b02007388 */ /* 0x000fe20000000400 */
[----:B------:R-:W-:Y:S02]  /*3a540*/  STS.U16 [R2+0x17100], R29 ;  /* 0x0171001d02007388 */ /* 0x000fe40000000400 */
[----:B------:R-:W-:Y:S02]  /*3a550*/  STS.U16 [R2+0x17180], R28 ;  /* 0x0171801c02007388 */ /* 0x000fe40000000400 */
[----:B------:R1:W-:Y:S01]  /*3a560*/  STS.U16 [R2+0x17900], R16 ;  /* 0x0179001002007388 */ /* 0x0003e20000000400 */
[----:B0-----:R-:W-:-:S05]  /*3a570*/  LOP3.LUT R0, R0, 0x3f, RZ, 0xc0, !PT ;  /* 0x0000003f00007812 */ /* 0x001fca00078ec0ff */
[----:B-1----:R-:W-:Y:S02]  /*3a580*/  IMAD.SHL.U32 R2, R0, 0x2, RZ ;  /* 0x0000000200027824 */ /* 0x002fe400078e00ff */
[----:B------:R-:W0:Y:S04]  /*3a590*/  S2R R0, SR_TID.X ;  /* 0x0000000000007919 */ /* 0x000e280000002100 */
[----:B--2---:R0:W-:Y:S01]  /*3a5a0*/  STL [R1+0x68f8], R11 ;  /* 0x0068f80b01007387 */ /* 0x0041e20000100800 */
[----:B------:R-:W2:Y:S02]  /*3a5b0*/  LDL.LU R12, [R1+0x2e8] ;  /* 0x0002e800010c7983 */ /* 0x000ea40000300800 */
[----:B------:R-:W3:Y:S02]  /*3a5c0*/  LDL.LU R26, [R1+0x2ac] ;  /* 0x0002ac00011a7983 */ /* 0x000ee40000300800 */
[----:B------:R-:W4:Y:S01]  /*3a5d0*/  LDL.LU R27, [R1+0x2a4] ;  /* 0x0002a400011b7983 */ /* 0x000f220000300800 */
[----:B------:R-:W2:Y:S01]  /*3a5e0*/  LDL.LU R28, [R1+0x208] ;  /* 0x00020800011c7983 */ /* 0x000ea20000300800 */
[----:B------:R-:W2:Y:S02]  /*3a5f0*/  LDL.LU R29, [R1+0x204] ;  /* 0x00020400011d7983 */ /* 0x000ea40000300800 */
[----:B------:R-:W2:Y:S02]  /*3a600*/  LDL.LU R3, [R1+0x1d0] ;  /* 0x0001d00001037983 */ /* 0x000ea40000300800 */
[----:B------:R-:W2:Y:S01]  /*3a610*/  LDL.LU R17, [R1+0x1cc] ;  /* 0x0001cc0001117983 */ /* 0x000ea20000300800 */
[----:B------:R-:W2:Y:S01]  /*3a620*/  LDL.LU R20, [R1+0x1a0] ;  /* 0x0001a00001147983 */ /* 0x000ea20000300800 */
[----:B------:R-:W2:Y:S02]  /*3a630*/  LDL.LU R15, [R1+0x19c] ;  /* 0x00019c00010f7983 */ /* 0x000ea40000300800 */
[----:B------:R-:W2:Y:S02]  /*3a640*/  LDL.LU R4, [R1+0x170] ;  /* 0x0001700001047983 */ /* 0x000ea40000300800 */
[----:B------:R-:W2:Y:S01]  /*3a650*/  LDL.LU R14, [R1+0x16c] ;  /* 0x00016c00010e7983 */ /* 0x000ea20000300800 */
[----:B------:R-:W2:Y:S01]  /*3a660*/  LDL.LU R5, [R1+0x140] ;  /* 0x0001400001057983 */ /* 0x000ea20000300800 */
[----:B0-----:R-:W-:Y:S01]  /*3a670*/  LOP3.LUT R11, R0, 0x3f, RZ, 0xc0, !PT ;  /* 0x0000003f000b7812 */ /* 0x001fe200078ec0ff */
[----:B------:R-:W2:Y:S02]  /*3a680*/  LDL.LU R6, [R1+0x13c] ;  /* 0x00013c0001067983 */ /* 0x000ea40000300800 */
[----:B------:R-:W2:Y:S01]  /*3a690*/  LDL.LU R18, [R1+0x110] ;  /* 0x0001100001127983 */ /* 0x000ea20000300800 */
[----:B------:R-:W2:Y:S01]  /*3a6a0*/  LDL.LU R19, [R1+0x10c] ;  /* 0x00010c0001137983 */ /* 0x000ea20000300800 */
[----:B------:R-:W2:Y:S02]  /*3a6b0*/  LDL.LU R7, [R1+0xe0] ;  /* 0x0000e00001077983 */ /* 0x000ea40000300800 */
[----:B------:R-:W2:Y:S02]  /*3a6c0*/  LDL.LU R8, [R1+0xdc] ;  /* 0x0000dc0001087983 */ /* 0x000ea40000300800 */
[----:B------:R-:W-:Y:S01]  /*3a6d0*/  IMAD.SHL.U32 R11, R11, 0x2, RZ ;  /* 0x000000020b0b7824 */ /* 0x000fe200078e00ff */
[----:B------:R-:W2:Y:S01]  /*3a6e0*/  LDL.LU R21, [R1+0xb0] ;  /* 0x0000b00001157983 */ /* 0x000ea20000300800 */
[----:B------:R-:W2:Y:S02]  /*3a6f0*/  LDL.LU R22, [R1+0xac] ;  /* 0x0000ac0001167983 */ /* 0x000ea40000300800 */
[----:B------:R-:W2:Y:S02]  /*3a700*/  LDL.LU R24, [R1+0x80] ;  /* 0x0000800001187983 */ /* 0x000ea40000300800 */
[----:B------:R-:W2:Y:S01]  /*3a710*/  LDL.LU R9, [R1+0x7c] ;  /* 0x00007c0001097983 */ /* 0x000ea20000300800 */
[----:B------:R-:W2:Y:S01]  /*3a720*/  LDL.LU R10, [R1+0x50] ;  /* 0x00005000010a7983 */ /* 0x000ea20000300800 */
[----:B------:R-:W-:Y:S01]  /*3a730*/  LOP3.LUT R11, R11, 0x10, RZ, 0x3c, !PT ;  /* 0x000000100b0b7812 */ /* 0x000fe200078e3cff */
[----:B------:R-:W2:Y:S02]  /*3a740*/  LDL.LU R23, [R1+0x4c] ;  /* 0x00004c0001177983 */ /* 0x000ea40000300800 */
[----:B------:R-:W2:Y:S01]  /*3a750*/  LDL.LU R0, [R1+0x20] ;  /* 0x0000200001007983 */ /* 0x000ea20000300800 */
[----:B------:R-:W2:Y:S01]  /*3a760*/  LDL.LU R25, [R1+0x1c] ;  /* 0x00001c0001197983 */ /* 0x000ea20000300800 */
[----:B------:R0:W-:Y:S03]  /*3a770*/  STL [R1+0x6888], R16 ;  /* 0x0068881001007387 */ /* 0x0001e60000100800 */
[----:B------:R1:W-:Y:S04]  /*3a780*/  STS.U16 [R11+0x17980], R13 ;  /* 0x0179800d0b007388 */ /* 0x0003e80000000400 */
[----:B0-----:R-:W2:Y:S01]  /*3a790*/  LDL.LU R16, [R1+0x240] ;  /* 0x0002400001107983 */ /* 0x001ea20000300800 */
[----:B-1----:R-:W2:Y:S02]  /*3a7a0*/  LDL.LU R11, [R1+0x68f8] ;  /* 0x0068f800010b7983 */ /* 0x002ea40000300800 */
[----:B------:R0:W-:Y:S02]  /*3a7b0*/  STL [R1+0x688c], R13 ;  /* 0x00688c0d01007387 */ /* 0x0001e40000100800 */
[----:B0-----:R-:W4:Y:S01]  /*3a7c0*/  LDL.LU R13, [R1+0x244] ;  /* 0x00024400010d7983 */ /* 0x001f220000300800 */
[----:B------:R-:W-:-:S05]  /*3a7d0*/  LOP3.LUT R2, R2, 0x20, RZ, 0x3c, !PT ;  /* 0x0000002002027812 */ /* 0x000fca00078e3cff */
[----:B--2---:R0:W-:Y:S01]  /*3a7e0*/  STS.U16 [R2+0x10200], R11 ;  /* 0x0102000b02007388 */ /* 0x0041e20000000400 */
[----:B------:R1:W-:Y:S02]  /*3a7f0*/  STS.U16 [R2+0x10280], R12 ;  /* 0x0102800c02007388 */ /* 0x0003e40000000400 */
[----:B---3--:R2:W-:Y:S02]  /*3a800*/  STS.U16 [R2+0x10a00], R26 ;  /* 0x010a001a02007388 */ /* 0x0085e40000000400 */
[----:B----4-:R3:W-:Y:S01]  /*3a810*/  STS.U16 [R2+0x10a80], R27 ;  /* 0x010a801b02007388 */ /* 0x0107e20000000400 */
[----:B0-----:R-:W4:Y:S01]  /*3a820*/  LDL.LU R11, [R1+0x68f4] ;  /* 0x0068f400010b7983 */ /* 0x001f220000300800 */
[----:B-1----:R-:W4:Y:S02]  /*3a830*/  LDL.LU R12, [R1+0x68f0] ;  /* 0x0068f000010c7983 */ /* 0x002f240000300800 */
[----:B--2---:R-:W2:Y:S01]  /*3a840*/  LDL.LU R26, [R1+0x68ec] ;  /* 0x0068ec00011a7983 */ /* 0x004ea20000300800 */
[----:B---3--:R-:W3:Y:S04]  /*3a850*/  LDL.LU R27, [R1+0x68e8] ;  /* 0x0068e800011b7983 */ /* 0x008ee80000300800 */
        /* <DEDUP_REMOVED lines=24> */
[----:B---3--:R-:W-:Y:S04]  /*3a9e0*/  STS.U16 [R2+0x17200], R27 ;  /* 0x0172001b02007388 */ /* 0x008fe80000000400 */
[----:B------:R-:W-:Y:S01]  /*3a9f0*/  STL [R1+0x6890], R27 ;  /* 0x0068901b01007387 */ /* 0x000fe20000100800 */
[----:B--2---:R-:W-:Y:S02]  /*3aa00*/  STS.U16 [R2+0x17280], R26 ;  /* 0x0172801a02007388 */ /* 0x004fe40000000400 */
[----:B------:R-:W-:Y:S02]  /*3aa10*/  STL [R1+0x6894], R26 ;  /* 0x0068941a01007387 */ /* 0x000fe40000100800 */
[----:B----4-:R0:W-:Y:S02]  /*3aa20*/  STS.U16 [R2+0x17a00], R12 ;  /* 0x017a000c02007388 */ /* 0x0101e40000000400 */
[----:B0-----:R-:W2:Y:S04]  /*3aa30*/  LDL.LU R2, [R1+0x2e4] ;  /* 0x0002e40001027983 */ /* 0x001ea80000300800 */
[----:B------:R-:W0:Y:S04]  /*3aa40*/  S2R R24, SR_TID.X ;  /* 0x0000000000187919 */ /* 0x000e280000002100 */
[----:B------:R-:W1:Y:S04]  /*3aa50*/  S2R R0, SR_TID.X ;  /* 0x0000000000007919 */ /* 0x000e680000002100 */
        /* <DEDUP_REMOVED lines=32> */
[----:B-1----:R-:W2:Y:S01]  /*3ac60*/  LDL.LU R2, [R1+0x68e4] ;  /* 0x0068e40001027983 */ /* 0x002ea20000300800 */
[----:B------:R-:W-:Y:S01]  /*3ac70*/  LOP3.LUT R0, R0, 0x3f, RZ, 0xc0, !PT ;  /* 0x0000003f00007812 */ /* 0x000fe200078ec0ff */
[----:B------:R0:W-:Y:S04]  /*3ac80*/  STL [R1+0x689c], R11 ;  /* 0x00689c0b01007387 */ /* 0x0001e80000100800 */
[----:B------:R-:W-:-:S05]  /*3ac90*/  IMAD.SHL.U32 R0, R0, 0x2, RZ ;  /* 0x0000000200007824 */ /* 0x000fca00078e00ff */
[----:B------:R-:W-:Y:S01]  /*3aca0*/  LOP3.LUT R0, R0, 0x30, RZ, 0x3c, !PT ;  /* 0x0000003000007812 */ /* 0x000fe200078e3cff */
[----:B0-----:R-:W4:Y:S04]  /*3acb0*/  LDL.LU R11, [R1+0x234] ;  /* 0x00023400010b7983 */ /* 0x001f280000300800 */
[----:B--2---:R0:W-:Y:S01]  /*3acc0*/  STS.U16 [R0+0x10300], R2 ;  /* 0x0103000200007388 */ /* 0x0041e20000000400 */
[----:B------:R1:W-:Y:S02]  /*3acd0*/  STS.U16 [R0+0x10380], R9 ;  /* 0x0103800900007388 */ /* 0x0003e40000000400 */
[----:B---3--:R2:W-:Y:S02]  /*3ace0*/  STS.U16 [R0+0x10b00], R10 ;  /* 0x010b000a00007388 */ /* 0x0085e40000000400 */
[----:B----4-:R3:W-:Y:S01]  /*3acf0*/  STS.U16 [R0+0x10b80], R23 ;  /* 0x010b801700007388 */ /* 0x0107e20000000400 */
[----:B------:R3:W-:Y:S04]  /*3ad00*/  STS.U16 [R0+0x11300], R25 ;  /* 0x0113001900007388 */ /* 0x0007e80000000400 */
[----:B0-----:R-:W4:Y:S01]  /*3ad10*/  LDL.LU R2, [R1+0x68e0] ;  /* 0x0068e00001027983 */ /* 0x001f220000300800 */
[----:B-1----:R-:W4:Y:S02]  /*3ad20*/  LDL.LU R9, [R1+0x68dc] ;  /* 0x0068dc0001097983 */ /* 0x002f240000300800 */
[----:B--2---:R-:W2:Y:S01]  /*3ad30*/  LDL.LU R10, [R1+0x68d8] ;  /* 0x0068d800010a7983 */ /* 0x004ea20000300800 */
[----:B---3--:R-:W3:Y:S04]  /*3ad40*/  LDL.LU R23, [R1+0x68d4] ;  /* 0x0068d40001177983 */ /* 0x008ee80000300800 */
[----:B------:R-:W2:Y:S04]  /*3ad50*/  LDL.LU R25, [R1+0x68d0] ;  /* 0x0068d00001197983 */ /* 0x000ea80000300800 */
        /* <DEDUP_REMOVED lines=11> */
[----:B------:R0:W-:Y:S01]  /*3ae10*/  STS.U16 [R0+0x14300], R15 ;  /* 0x0143000f00007388 */ /* 0x0001e20000000400 */
[----:B--2---:R-:W-:Y:S01]  /*3ae20*/  STL [R1+0x68a0], R25 ;  /* 0x0068a01901007387 */ /* 0x004fe20000100800 */
[----:B---3--:R-:W-:Y:S02]  /*3ae30*/  STL [R1+0x68ac], R23 ;  /* 0x0068ac1701007387 */ /* 0x008fe40000100800 */
[----:B0-----:R-:W2:Y:S01]  /*3ae40*/  LDL.LU R15, [R1+0x2dc] ;  /* 0x0002dc00010f7983 */ /* 0x001ea20000300800 */
        /* <DEDUP_REMOVED lines=10> */
[----:B------:R4:W-:Y:S02]  /*3aef0*/  STS.U16 [R0+0x16b80], R24 ;  /* 0x016b801800007388 */ /* 0x0009e40000000400 */
[----:B------:R-:W-:Y:S01]  /*3af00*/  STS.U16 [R0+0x17300], R25 ;  /* 0x0173001900007388 */ /* 0x000fe20000000400 */
[----:B------:R0:W-:Y:S01]  /*3af10*/  STS.U16 [R0+0x17380], R23 ;  /* 0x0173801700007388 */ /* 0x0001e20000000400 */
[----:B----4-:R-:W-:-:S05]  /*3af20*/  LOP3.LUT R24, R2, 0x3f, RZ, 0xc0, !PT ;  /* 0x0000003f02187812 */ /* 0x010fca00078ec0ff */
[C---:B------:R-:W-:Y:S01]  /*3af30*/  IMAD.SHL.U32 R2, R24.reuse, 0x2, RZ ;  /* 0x0000000218027824 */ /* 0x040fe200078e00ff */
[----:B--2---:R1:W-:Y:S01]  /*3af40*/  STL [R1+0x68cc], R15 ;  /* 0x0068cc0f01007387 */ /* 0x0043e20000100800 */
[----:B------:R-:W2:Y:S02]  /*3af50*/  LDL.LU R7, [R1+0x2d8] ;  /* 0x0002d80001077983 */ /* 0x000ea40000300800 */
[----:B------:R-:W3:Y:S02]  /*3af60*/  LDL.LU R8, [R1+0x284] ;  /* 0x0002840001087983 */ /* 0x000ee40000300800 */
[----:B------:R-:W4:Y:S01]  /*3af70*/  LDL.LU R21, [R1+0x27c] ;  /* 0x00027c0001157983 */ /* 0x000f220000300800 */
[----:B------:R-:W2:Y:S01]  /*3af80*/  LDL.LU R22, [R1+0x230] ;  /* 0x0002300001167983 */ /* 0x000ea20000300800 */
[----:B0-----:R-:W2:Y:S02]  /*3af90*/  LDL.LU R0, [R1+0x22c] ;  /* 0x00022c0001007983 */ /* 0x001ea40000300800 */
[----:B------:R-:W2:Y:S02]  /*3afa0*/  LDL.LU R23, [R1+0x1ec] ;  /* 0x0001ec0001177983 */ /* 0x000ea40000300800 */
[----:B------:R-:W2:Y:S01]  /*3afb0*/  LDL.LU R25, [R1+0x1c0] ;  /* 0x0001c00001197983 */ /* 0x000ea20000300800 */
        /* <DEDUP_REMOVED lines=9> */
[----:B-1----:R-:W-:-:S02]  /*3b050*/  IMAD.SHL.U32 R15, R24, 0x2, RZ ;  /* 0x00000002180f7824 */ /* 0x002fc400078e00ff */
[----:B------:R-:W2:Y:S02]  /*3b060*/  LDL.LU R29, [R1+0xd0] ;  /* 0x0000d000011d7983 */ /* 0x000ea40000300800 */
[----:B------:R-:W2:Y:S01]  /*3b070*/  LDL.LU R3, [R1+0xcc] ;  /* 0x0000cc0001037983 */ /* 0x000ea20000300800 */
[----:B------:R-:W2:Y:S01]  /*3b080*/  LDL.LU R17, [R1+0xa0] ;  /* 0x0000a00001117983 */ /* 0x000ea20000300800 */
[----:B------:R-:W2:Y:S02]  /*3b090*/  LDL.LU R20, [R1+0x9c] ;  /* 0x00009c0001147983 */ /* 0x000ea40000300800 */
[----:B------:R-:W2:Y:S01]  /*3b0a0*/  LDL.LU R4, [R1+0x70] ;  /* 0x0000700001047983 */ /* 0x000ea20000300800 */
[----:B------:R-:W-:Y:S01]  /*3b0b0*/  LOP3.LUT R15, R15, 0x30, RZ, 0x3c, !PT ;  /* 0x000000300f0f7812 */ /* 0x000fe200078e3cff */
[----:B------:R-:W2:Y:S01]  /*3b0c0*/  LDL.LU R14, [R1+0x6c] ;  /* 0x00006c00010e7983 */ /* 0x000ea20000300800 */
[----:B------:R-:W2:Y:S02]  /*3b0d0*/  LDL.LU R5, [R1+0x40] ;  /* 0x0000400001057983 */ /* 0x000ea40000300800 */
[----:B------:R-:W2:Y:S02]  /*3b0e0*/  LDL.LU R6, [R1+0x3c] ;  /* 0x00003c0001067983 */ /* 0x000ea40000300800 */
[----:B------:R-:W2:Y:S01]  /*3b0f0*/  LDL.LU R24, [R1+0x10] ;  /* 0x0000100001187983 */ /* 0x000ea20000300800 */
[----:B------:R-:W-:Y:S04]  /*3b100*/  STS.U16 [R15+0x17b00], R10 ;  /* 0x017b000a0f007388 */ /* 0x000fe80000000400 */
[----:B------:R0:W-:Y:S01]  /*3b110*/  STL [R1+0x68b0], R10 ;  /* 0x0068b00a01007387 */ /* 0x0001e20000100800 */
[----:B------:R1:W-:Y:S03]  /*3b120*/  STS.U16 [R15+0x17b80], R9 ;  /* 0x017b80090f007388 */ /* 0x0003e60000000400 */
[----:B0-----:R-:W2:Y:S01]  /*3b130*/  LDL.LU R10, [R1+0x1f0] ;  /* 0x0001f000010a7983 */ /* 0x001ea20000300800 */
[----:B-1----:R-:W2:Y:S01]  /*3b140*/  LDL.LU R15, [R1+0x68cc] ;  /* 0x0068cc00010f7983 */ /* 0x002ea20000300800 */
[----:B------:R-:W-:-:S05]  /*3b150*/  LOP3.LUT R2, R2, 0x40, RZ, 0x3c, !PT ;  /* 0x0000004002027812 */ /* 0x000fca00078e3cff */
[----:B--2---:R0:W-:Y:S01]  /*3b160*/  STS.U16 [R2+0x10400], R15 ;  /* 0x0104000f02007388 */ /* 0x0041e20000000400 */
[----:B------:R1:W-:Y:S02]  /*3b170*/  STS.U16 [R2+0x10480], R7 ;  /* 0x0104800702007388 */ /* 0x0003e40000000400 */
[----:B---3--:R2:W-:Y:S02]  /*3b180*/  STS.U16 [R2+0x10c00], R8 ;  /* 0x010c000802007388 */ /* 0x0085e40000000400 */
[----:B----4-:R3:W-:Y:S01]  /*3b190*/  STS.U16 [R2+0x10c80], R21 ;  /* 0x010c801502007388 */ /* 0x0107e20000000400 */
[----:B------:R3:W-:Y:S01]  /*3b1a0*/  STS.U16 [R2+0x11400], R22 ;  /* 0x0114001602007388 */ /* 0x0007e20000000400 */
[----:B------:R3:W-:Y:S03]  /*3b1b0*/  STS.U16 [R2+0x11480], R0 ;  /* 0x0114800002007388 */ /* 0x0007e60000000400 */
[----:B0-----:R-:W4:Y:S01]  /*3b1c0*/  LDL.LU R15, [R1+0x68c8] ;  /* 0x0068c800010f7983 */ /* 0x001f220000300800 */
[----:B-1----:R-:W4:Y:S02]  /*3b1d0*/  LDL.LU R7, [R1+0x68c4] ;  /* 0x0068c40001077983 */ /* 0x002f240000300800 */
[----:B--2---:R-:W2:Y:S02]  /*3b1e0*/  LDL.LU R8, [R1+0x68c0] ;  /* 0x0068c00001087983 */ /* 0x004ea40000300800 */
[----:B---3--:R-:W3:Y:S01]  /*3b1f0*/  LDL.LU R21, [R1+0x68bc] ;  /* 0x0068bc0001157983 */ /* 0x008ee20000300800 */
[----:B------:R-:W2:Y:S01]  /*3b200*/  LDL.LU R22, [R1+0x68b8] ;  /* 0x0068b80001167983 */ /* 0x000ea20000300800 */
[----:B------:R-:W2:Y:S03]  /*3b210*/  LDL.LU R0, [R1+0x68b4] ;  /* 0x0068b40001007983 */ /* 0x000ea60000300800 */
[----:B------:R-:W-:Y:S01]  /*3b220*/  STS.U16 [R2+0x11c00], R10 ;  /* 0x011c000a02007388 */ /* 0x000fe20000000400 */
[----:B------:R-:W-:Y:S02]  /*3b230*/  STS.U16 [R2+0x11c80], R23 ;  /* 0x011c801702007388 */ /* 0x000fe40000000400 */
[----:B------:R-:W-:Y:S02]  /*3b240*/  STS.U16 [R2+0x12400], R25 ;  /* 0x0124001902007388 */ /* 0x000fe40000000400 */
[----:B------:R-:W-:Y:S01]  /*3b250*/  STS.U16 [R2+0x12480], R11 ;  /* 0x0124800b02007388 */ /* 0x000fe20000000400 */
[----:B------:R-:W-:Y:S01]  /*3b260*/  STS.U16 [R2+0x12c00], R12 ;  /* 0x012c000c02007388 */ /* 0x000fe20000000400 */
[----:B------:R-:W-:Y:S02]  /*3b270*/  STS.U16 [R2+0x12c80], R26 ;  /* 0x012c801a02007388 */ /* 0x000fe40000000400 */
[----:B------:R0:W-:Y:S02]  /*3b280*/  STS.U16 [R2+0x13400], R18 ;  /* 0x0134001202007388 */ /* 0x0001e40000000400 */
[----:B------:R1:W-:Y:S01]  /*3b290*/  STS.U16 [R2+0x13480], R19 ;  /* 0x0134801302007388 */ /* 0x0003e20000000400 */
        /* <DEDUP_REMOVED lines=9> */
[----:B------:R-:W-:Y:S03]  /*3b330*/  STS.U16 [R2+0x15c80], R14 ;  /* 0x015c800e02007388 */ /* 0x000fe60000000400 */
[----:B0-----:R-:W4:Y:S01]  /*3b340*/  LDL.LU R18, [R1+0x2d4] ;  /* 0x0002d40001127983 */ /* 0x001f220000300800 */
[----:B------:R-:W-:Y:S02]  /*3b350*/  STS.U16 [R2+0x16400], R5 ;  /* 0x0164000502007388 */ /* 0x000fe40000000400 */
[----:B-1----:R-:W4:Y:S02]  /*3b360*/  LDL.LU R19, [R1+0x2d0] ;  /* 0x0002d00001137983 */ /* 0x002f240000300800 */
[----:B------:R-:W-:Y:S01]  /*3b370*/  STS.U16 [R2+0x16480], R6 ;  /* 0x0164800602007388 */ /* 0x000fe20000000400 */
[----:B------:R0:W-:Y:S04]  /*3b380*/  STS.U16 [R2+0x16c00], R24 ;  /* 0x016c001802007388 */ /* 0x0001e80000000400 */
[----:B0-----:R-:W4:Y:S01]  /*3b390*/  LDL.LU R24, [R1+0x274] ;  /* 0x0002740001187983 */ /* 0x001f220000300800 */
[----:B------:R-:W4:Y:S02]  /*3b3a0*/  LDL.LU R10, [R1+0x270] ;  /* 0x00027000010a7983 */ /* 0x000f240000300800 */
[----:B------:R-:W4:Y:S01]  /*3b3b0*/  LDL.LU R23, [R1+0x228] ;  /* 0x0002280001177983 */ /* 0x000f220000300800 */
[----:B--2---:R0:W-:Y:S04]  /*3b3c0*/  STS.U16 [R2+0x16c80], R0 ;  /* 0x016c800002007388 */ /* 0x0041e80000000400 */
[----:B0-----:R-:W2:Y:S01]  /*3b3d0*/  LDL.LU R0, [R1+0x224] ;  /* 0x0002240001007983 */ /* 0x001ea20000300800 */
[----:B------:R-:W2:Y:S02]  /*3b3e0*/  LDL.LU R3, [R1+0x1e8] ;  /* 0x0001e80001037983 */ /* 0x000ea40000300800 */
[----:B------:R-:W-:Y:S02]  /*3b3f0*/  STS.U16 [R2+0x17400], R22 ;  /* 0x0174001602007388 */ /* 0x000fe40000000400 */
[----:B------:R-:W2:Y:S01]  /*3b400*/  LDL.LU R17, [R1+0x1e4] ;  /* 0x0001e40001117983 */ /* 0x000ea20000300800 */
[----:B---3--:R-:W-:Y:S04]  /*3b410*/  STS.U16 [R2+0x17480], R21 ;  /* 0x0174801502007388 */ /* 0x008fe80000000400 */
[----:B------:R-:W3:Y:S01]  /*3b420*/  LDL.LU R20, [R1+0x1b8] ;  /* 0x0001b80001147983 */ /* 0x000ee20000300800 */
[----:B------:R-:W-:Y:S02]  /*3b430*/  STS.U16 [R2+0x17c00], R8 ;  /* 0x017c000802007388 */ /* 0x000fe40000000400 */
[----:B------:R-:W3:Y:S02]  /*3b440*/  LDL.LU R14, [R1+0x1b4] ;  /* 0x0001b400010e7983 */ /* 0x000ee40000300800 */
[----:B----4-:R0:W-:Y:S02]  /*3b450*/  STS.U16 [R2+0x17c80], R7 ;  /* 0x017c800702007388 */ /* 0x0101e40000000400 */
[----:B------:R-:W-:Y:S01]  /*3b460*/  IMAD.SHL.U32 R29, R15, 0x2, RZ ;  /* 0x000000020f1d7824 */ /* 0x000fe200078e00ff */
[----:B0-----:R-:W4:Y:S01]  /*3b470*/  LDL.LU R2, [R1+0x184] ;  /* 0x0001840001027983 */ /* 0x001f220000300800 */
[----:B------:R-:W4:Y:S02]  /*3b480*/  LDL.LU R25, [R1+0x154] ;  /* 0x0001540001197983 */ /* 0x000f240000300800 */
[----:B------:R-:W4:Y:S02]  /*3b490*/  LDL.LU R11, [R1+0x128] ;  /* 0x00012800010b7983 */ /* 0x000f240000300800 */
[----:B------:R-:W4:Y:S01]  /*3b4a0*/  LDL.LU R12, [R1+0x124] ;  /* 0x00012400010c7983 */ /* 0x000f220000300800 */
[----:B------:R-:W4:Y:S01]  /*3b4b0*/  LDL.LU R26, [R1+0xf8] ;  /* 0x0000f800011a7983 */ /* 0x000f220000300800 */
[----:B------:R-:W-:Y:S01]  /*3b4c0*/  LOP3.LUT R29, R29, 0x50, RZ, 0x3c, !PT ;  /* 0x000000501d1d7812 */ /* 0x000fe200078e3cff */
[----:B------:R-:W4:Y:S02]  /*3b4d0*/  LDL.LU R27, [R1+0xf4] ;  /* 0x0000f400011b7983 */ /* 0x000f240000300800 */
[----:B------:R-:W4:Y:S01]  /*3b4e0*/  LDL.LU R13, [R1+0xc8] ;  /* 0x0000c800010d7983 */ /* 0x000f220000300800 */
[----:B------:R-:W4:Y:S01]  /*3b4f0*/  LDL.LU R16, [R1+0xc4] ;  /* 0x0000c40001107983 */ /* 0x000f220000300800 */
[----:B------:R-:W4:Y:S02]  /*3b500*/  LDL.LU R28, [R1+0x98] ;  /* 0x00009800011c7983 */ /* 0x000f240000300800 */
[----:B------:R-:W4:Y:S01]  /*3b510*/  LDL.LU R5, [R1+0x94] ;  /* 0x0000940001057983 */ /* 0x000f220000300800 */
[----:B------:R0:W-:Y:S01]  /*3b520*/  STS.U16 [R29+0x10500], R18 ;  /* 0x010500121d007388 */ /* 0x0001e20000000400 */
[----:B------:R-:W4:Y:S02]  /*3b530*/  LDL.LU R6, [R1+0x68] ;  /* 0x0000680001067983 */ /* 0x000f240000300800 */
[----:B------:R1:W-:Y:S02]  /*3b540*/  STS.U16 [R29+0x10580], R19 ;  /* 0x010580131d007388 */ /* 0x0003e40000000400 */
[----:B------:R1:W-:Y:S01]  /*3b550*/  STS.U16 [R29+0x10d00], R24 ;  /* 0x010d00181d007388 */ /* 0x0003e20000000400 */
[----:B------:R1:W-:Y:S01]  /*3b560*/  STS.U16 [R29+0x10d80], R10 ;  /* 0x010d800a1d007388 */ /* 0x0003e20000000400 */
[----:B------:R1:W-:Y:S03]  /*3b570*/  STS.U16 [R29+0x11500], R23 ;  /* 0x011500171d007388 */ /* 0x0003e60000000400 */
[----:B0-----:R-:W4:Y:S01]  /*3b580*/  LDL.LU R18, [R1+0x64] ;  /* 0x0000640001127983 */ /* 0x001f220000300800 */
[----:B-1----:R-:W4:Y:S03]  /*3b590*/  LDL.LU R19, [R1+0x38] ;  /* 0x0000380001137983 */ /* 0x002f260000300800 */
[----:B------:R-:W4:Y:S01]  /*3b5a0*/  LDL.LU R4, [R1+0x34] ;  /* 0x0000340001047983 */ /* 0x000f220000300800 */
[----:B------:R-:W4:Y:S03]  /*3b5b0*/  LDL.LU R24, [R1+0x8] ;  /* 0x0000080001187983 */ /* 0x000f260000300800 */
[----:B------:R-:W4:Y:S01]  /*3b5c0*/  LDL.LU R10, [R1+0x68b0] ;  /* 0x0068b000010a7983 */ /* 0x000f220000300800 */
[----:B------:R-:W4:Y:S03]  /*3b5d0*/  LDL.LU R23, [R1+0x68ac] ;  /* 0x0068ac0001177983 */ /* 0x000f260000300800 */
[----:B--2---:R0:W-:Y:S04]  /*3b5e0*/  STS.U16 [R29+0x11580], R0 ;  /* 0x011580001d007388 */ /* 0x0041e80000000400 */
[----:B0-----:R-:W2:Y:S01]  /*3b5f0*/  LDL.LU R0, [R1+0x68a8] ;  /* 0x0068a80001007983 */ /* 0x001ea20000300800 */
[----:B------:R-:W-:Y:S02]  /*3b600*/  STS.U16 [R29+0x11d00], R3 ;  /* 0x011d00031d007388 */ /* 0x000fe40000000400 */
[----:B------:R0:W-:Y:S02]  /*3b610*/  STS.U16 [R29+0x11d80], R17 ;  /* 0x011d80111d007388 */ /* 0x0001e40000000400 */
[----:B---3--:R1:W-:Y:S01]  /*3b620*/  STS.U16 [R29+0x12500], R20 ;  /* 0x012500141d007388 */ /* 0x0083e20000000400 */
[----:B------:R3:W-:Y:S04]  /*3b630*/  STS.U16 [R29+0x12580], R14 ;  /* 0x0125800e1d007388 */ /* 0x0007e80000000400 */
[----:B0-----:R-:W4:Y:S01]  /*3b640*/  LDL.LU R17, [R1+0x2cc] ;  /* 0x0002cc0001117983 */ /* 0x001f220000300800 */
[----:B------:R-:W4:Y:S02]  /*3b650*/  LDL.LU R3, [R1+0x2c8] ;  /* 0x0002c80001037983 */ /* 0x000f240000300800 */
[----:B-1----:R-:W4:Y:S02]  /*3b660*/  LDL.LU R20, [R1+0x268] ;  /* 0x0002680001147983 */ /* 0x002f240000300800 */
[----:B---3--:R-:W2:Y:S02]  /*3b670*/  LDL.LU R14, [R1+0x264] ;  /* 0x00026400010e7983 */ /* 0x008ea40000300800 */
[----:B--2---:R0:W-:Y:S01]  /*3b680*/  STS.U16 [R29+0x12d00], R0 ;  /* 0x012d00001d007388 */ /* 0x0041e20000000400 */
[----:B----4-:R1:W-:Y:S03]  /*3b690*/  STS.U16 [R29+0x12d80], R2 ;  /* 0x012d80021d007388 */ /* 0x0103e60000000400 */
[----:B0-----:R-:W2:Y:S01]  /*3b6a0*/  LDL.LU R0, [R1+0x220] ;  /* 0x0002200001007983 */ /* 0x001ea20000300800 */
[----:B-1----:R-:W4:Y:S03]  /*3b6b0*/  LDL.LU R2, [R1+0x68a4] ;  /* 0x0068a40001027983 */ /* 0x002f260000300800 */
[----:B----4-:R0:W-:Y:S01]  /*3b6c0*/  STS.U16 [R29+0x13500], R2 ;  /* 0x013500021d007388 */ /* 0x0101e20000000400 */
[----:B------:R1:W-:Y:S02]  /*3b6d0*/  STS.U16 [R29+0x13580], R25 ;  /* 0x013580191d007388 */ /* 0x0003e40000000400 */
[----:B------:R4:W-:Y:S02]  /*3b6e0*/  STS.U16 [R29+0x13d00], R11 ;  /* 0x013d000b1d007388 */ /* 0x0009e40000000400 */
[----:B------:R2:W-:Y:S01]  /*3b6f0*/  STS.U16 [R29+0x13d80], R12 ;  /* 0x013d800c1d007388 */ /* 0x0005e20000000400 */
[----:B------:R2:W-:Y:S01]  /*3b700*/  STS.U16 [R29+0x14500], R26 ;  /* 0x0145001a1d007388 */ /* 0x0005e20000000400 */
[----:B------:R2:W-:Y:S03]  /*3b710*/  STS.U16 [R29+0x14580], R27 ;  /* 0x0145801b1d007388 */ /* 0x0005e60000000400 */
[----:B0-----:R-:W3:Y:S01]  /*3b720*/  LDL.LU R2, [R1+0x200] ;  /* 0x0002000001027983 */ /* 0x001ee20000300800 */
[----:B-1----:R-:W3:Y:S02]  /*3b730*/  LDL.LU R25, [R1+0x68a0] ;  /* 0x0068a00001197983 */ /* 0x002ee40000300800 */
[----:B----4-:R-:W4:Y:S02]  /*3b740*/  LDL.LU R11, [R1+0x689c] ;  /* 0x00689c00010b7983 */ /* 0x010f240000300800 */
[----:B--2---:R-:W2:Y:S01]  /*3b750*/  LDL.LU R12, [R1+0x6898] ;  /* 0x00689800010c7983 */ /* 0x004ea20000300800 */
[----:B------:R-:W2:Y:S01]  /*3b760*/  LDL.LU R26, [R1+0x6894] ;  /* 0x00689400011a7983 */ /* 0x000ea20000300800 */
[----:B------:R-:W2:Y:S03]  /*3b770*/  LDL.LU R27, [R1+0x6890] ;  /* 0x00689000011b7983 */ /* 0x000ea60000300800 */
[----:B------:R0:W-:Y:S01]  /*3b780*/  STS.U16 [R29+0x14d00], R13 ;  /* 0x014d000d1d007388 */ /* 0x0001e20000000400 */
[----:B------:R1:W-:Y:S02]  /*3b790*/  STS.U16 [R29+0x14d80], R16 ;  /* 0x014d80101d007388 */ /* 0x0003e40000000400 */
[----:B------:R1:W-:Y:S02]  /*3b7a0*/  STS.U16 [R29+0x15500], R28 ;  /* 0x0155001c1d007388 */ /* 0x0003e40000000400 */
[----:B------:R1:W-:Y:S01]  /*3b7b0*/  STS.U16 [R29+0x15580], R5 ;  /* 0x015580051d007388 */ /* 0x0003e20000000400 */
[----:B------:R1:W-:Y:S01]  /*3b7c0*/  STS.U16 [R29+0x15d00], R6 ;  /* 0x015d00061d007388 */ /* 0x0003e20000000400 */
[----:B------:R1:W-:Y:S03]  /*3b7d0*/  STS.U16 [R29+0x15d80], R18 ;  /* 0x015d80121d007388 */ /* 0x0003e60000000400 */
[----:B0-----:R-:W2:Y:S01]  /*3b7e0*/  LDL.LU R13, [R1+0x688c] ;  /* 0x00688c00010d7983 */ /* 0x001ea20000300800 */
[----:B-1----:R-:W2:Y:S03]  /*3b7f0*/  LDL.LU R16, [R1+0x6888] ;  /* 0x0068880001107983 */ /* 0x002ea60000300800 */
[----:B------:R-:W2:Y:S01]  /*3b800*/  LDL.LU R28, [R1+0x6884] ;  /* 0x00688400011c7983 */ /* 0x000ea20000300800 */
[----:B------:R-:W2:Y:S03]  /*3b810*/  LDL.LU R5, [R1+0x6880] ;  /* 0x0068800001057983 */ /* 0x000ea60000300800 */
[----:B------:R-:W2:Y:S01]  /*3b820*/  LDL.LU R6, [R1+0x687c] ;  /* 0x00687c0001067983 */ /* 0x000ea20000300800 */
[----:B------:R-:W2:Y:S03]  /*3b830*/  LDL.LU R18, [R1+0x6878] ;  /* 0x0068780001127983 */ /* 0x000ea60000300800 */
[----:B------:R0:W-:Y:S01]  /*3b840*/  STS.U16 [R29+0x16500], R19 ;  /* 0x016500131d007388 */ /* 0x0001e20000000400 */
[----:B------:R1:W-:Y:S02]  /*3b850*/  STS.U16 [R29+0x16580], R4 ;  /* 0x016580041d007388 */ /* 0x0003e40000000400 */
[----:B------:R1:W-:Y:S01]  /*3b860*/  STS.U16 [R29+0x16d00], R24 ;  /* 0x016d00181d007388 */ /* 0x0003e20000000400 */
[----:B0-----:R-:W2:Y:S01]  /*3b870*/  LDL.LU R19, [R1+0x6874] ;  /* 0x0068740001137983 */ /* 0x001ea20000300800 */
[----:B-1----:R-:W2:Y:S02]  /*3b880*/  LDL R4, [R1+0x1b4c] ;  /* 0x001b4c0001047983 */ /* 0x002ea40000100800 */
[----:B------:R-:W2:Y:S02]  /*3b890*/  LDL.LU R24, [R1+0x6870] ;  /* 0x0068700001187983 */ /* 0x000ea40000300800 */
[----:B------:R-:W-:-:S05]  /*3b8a0*/  IMAD.SHL.U32 R15, R15, 0x2, RZ ;  /* 0x000000020f0f7824 */ /* 0x000fca00078e00ff */
[----:B------:R-:W-:Y:S01]  /*3b8b0*/  LOP3.LUT R15, R15, 0x60, RZ, 0x3c, !PT ;  /* 0x000000600f0f7812 */ /* 0x000fe200078e3cff */
[----:B--2---:R-:W-:Y:S01]  /*3b8c0*/  STS.U16 [R29+0x16d80], R24 ;  /* 0x016d80181d007388 */ /* 0x004fe20000000400 */
[----:B------:R-:W-:Y:S02]  /*3b8d0*/  STS.U16 [R29+0x17500], R19 ;  /* 0x017500131d007388 */ /* 0x000fe40000000400 */
[----:B------:R-:W-:Y:S02]  /*3b8e0*/  STS.U16 [R29+0x17580], R18 ;  /* 0x017580121d007388 */ /* 0x000fe40000000400 */
[----:B------:R-:W-:Y:S01]  /*3b8f0*/  STS.U16 [R29+0x17d00], R6 ;  /* 0x017d00061d007388 */ /* 0x000fe20000000400 */
[----:B------:R0:W-:Y:S01]  /*3b900*/  STS.U16 [R29+0x17d80], R5 ;  /* 0x017d80051d007388 */ /* 0x0001e20000000400 */
[----:B------:R1:W-:Y:S02]  /*3b910*/  STS.U16 [R15+0x10600], R17 ;  /* 0x010600110f007388 */ /* 0x0003e40000000400 */
[----:B------:R2:W-:Y:S02]  /*3b920*/  STS.U16 [R15+0x10680], R3 ;  /* 0x010680030f007388 */ /* 0x0005e40000000400 */
[----:B------:R2:W-:Y:S01]  /*3b930*/  STS.U16 [R15+0x10e00], R20 ;  /* 0x010e00140f007388 */ /* 0x0005e20000000400 */
[----:B------:R3:W-:Y:S01]  /*3b940*/  STS.U16 [R15+0x10e80], R14 ;  /* 0x010e800e0f007388 */ /* 0x0007e20000000400 */
[----:B------:R3:W-:Y:S03]  /*3b950*/  STS.U16 [R15+0x11600], R0 ;  /* 0x011600000f007388 */ /* 0x0007e60000000400 */
[----:B0-----:R-:W4:Y:S01]  /*3b960*/  LDL.LU R29, [R1+0x686c] ;  /* 0x00686c00011d7983 */ /* 0x001f220000300800 */
[----:B------:R-:W4:Y:S02]  /*3b970*/  LDL R5, [R1+0x1b48] ;  /* 0x001b480001057983 */ /* 0x000f240000100800 */
[----:B-1----:R-:W4:Y:S02]  /*3b980*/  LDL.LU R17, [R1+0x6868] ;  /* 0x0068680001117983 */ /* 0x002f240000300800 */
[----:B--2---:R-:W2:Y:S01]  /*3b990*/  LDL.LU R3, [R1+0x6864] ;  /* 0x0068640001037983 */ /* 0x004ea20000300800 */
[----:B------:R-:W2:Y:S01]  /*3b9a0*/  LDL.LU R20, [R1+0x6860] ;  /* 0x0068600001147983 */ /* 0x000ea20000300800 */
[----:B---3--:R-:W3:Y:S02]  /*3b9b0*/  LDL.LU R14, [R1+0x685c] ;  /* 0x00685c00010e7983 */ /* 0x008ee40000300800 */
[----:B------:R-:W2:Y:S02]  /*3b9c0*/  LDL.LU R0, [R1+0x6858] ;  /* 0x0068580001007983 */ /* 0x000ea40000300800 */
[----:B--2---:R0:W-:Y:S04]  /*3b9d0*/  STS.U16 [R15+0x11680], R0 ;  /* 0x011680000f007388 */ /* 0x0041e80000000400 */
[----:B0-----:R-:W2:Y:S01]  /*3b9e0*/  LDL.LU R0, [R1+0x6854] ;  /* 0x0068540001007983 */ /* 0x001ea20000300800 */
[----:B------:R0:W-:Y:S03]  /*3b9f0*/  STS.U16 [R15+0x11e00], R2 ;  /* 0x011e00020f007388 */ /* 0x0001e60000000400 */
[----:B0-----:R-:W3:Y:S01]  /*3ba00*/  LDL.LU R2, [R1+0x6850] ;  /* 0x0068500001027983 */ /* 0x001ee20000300800 */
[----:B--2---:R-:W-:-:S06]  /*3ba10*/  PRMT R0, RZ, 0x7610, R0 ;  /* 0x00007610ff007816 */ /* 0x004fcc0000000000 */
[----:B----4-:R-:W2:Y:S04]  /*3ba20*/  @!P0 LDG.E.U16 R0, [R4.64] ;  /* 0x0000000404008981 */ /* 0x010ea8000c1e1500 */
[----:B---3--:R0:W-:Y:S04]  /*3ba30*/  STS.U16 [R15+0x11e80], R2 ;  /* 0x011e80020f007388 */ /* 0x0081e80000000400 */
[----:B0-----:R-:W3:Y:S01]  /*3ba40*/  LDL.LU R15, [R1+0x684c] ;  /* 0x00684c00010f7983 */ /* 0x001ee20000300800 */
[----:B------:R-:W4:Y:S03]  /*3ba50*/  LDL.LU R2, [R1+0x6848] ;  /* 0x0068480001027983 */ /* 0x000f260000300800 */
[----:B--2---:R0:W-:Y:S04]  /*3ba60*/  STL [R1+0x1dc], R0 ;  /* 0x0001dc0001007387 */ /* 0x0041e80000100800 */
[----:B0-----:R-:W2:Y:S01]  /*3ba70*/  LDL.LU R0, [R1+0x6844] ;  /* 0x0068440001007983 */ /* 0x001ea20000300800 */
[----:B------:R-:W2:Y:S02]  /*3ba80*/  LDL R4, [R1+0x1b40] ;  /* 0x001b400001047983 */ /* 0x000ea40000100800 */
[----:B------:R-:W2:Y:S01]  /*3ba90*/  LDL R5, [R1+0x1b44] ;  /* 0x001b440001057983 */ /* 0x000ea20000100800 */
[----:B----4-:R-:W-:-:S02]  /*3baa0*/  PRMT R2, RZ, 0x7610, R2 ;  /* 0x00007610ff027816 */ /* 0x010fc40000000002 */
[----:B--2---:R-:W-:-:S04]  /*3bab0*/  @!P1 LOP3.LUT R5, R5, R4, RZ, 0x3c, !PT ;  /* 0x0000000405059212 */ /* 0x004fc800078e3cff */
[----:B------:R-:W-:-:S04]  /*3bac0*/  @!P1 LOP3.LUT R4, R5, R4, RZ, 0x3c, !PT ;  /* 0x0000000405049212 */ /* 0x000fc800078e3cff */
[----:B------:R-:W-:-:S05]  /*3bad0*/  @!P1 LOP3.LUT R5, R5, R4, RZ, 0x3c, !PT ;  /* 0x0000000405059212 */ /* 0x000fca00078e3cff */
[----:B------:R-:W2:Y:S04]  /*3bae0*/  @!P1 LDG.E.U16 R2, [R4.64] ;  /* 0x0000000404029981 */ /* 0x000ea8000c1e1500 */
[----:B--2---:R0:W-:Y:S04]  /*3baf0*/  STL [R1+0x1d8], R2 ;  /* 0x0001d80201007387 */ /* 0x0041e80000100800 */
[----:B0-----:R-:W2:Y:S01]  /*3bb00*/  LDL.LU R2, [R1+0x6840] ;  /* 0x0068400001027983 */ /* 0x001ea20000300800 */
[----:B------:R-:W4:Y:S02]  /*3bb10*/  LDL R4, [R1+0x1ac8] ;  /* 0x001ac80001047983 */ /* 0x000f240000100800 */
[----:B------:R-:W4:Y:S01]  /*3bb20*/  LDL R5, [R1+0x1acc] ;  /* 0x001acc0001057983 */ /* 0x000f220000100800 */
[----:B------:R-:W-:-:S02]  /*3bb30*/  PRMT R0, RZ, 0x7610, R0 ;  /* 0x00007610ff007816 */ /* 0x000fc40000000000 */
[----:B----4-:R-:W-:-:S04]  /*3bb40*/  @!P0 LOP3.LUT R5, R5, R4, RZ, 0x3c, !PT ;  /* 0x0000000405058212 */ /* 0x010fc800078e3cff */
[----:B------:R-:W-:-:S04]  /*3bb50*/  @!P0 LOP3.LUT R4, R5, R4, RZ, 0x3c, !PT ;  /* 0x0000000405048212 */ /* 0x000fc800078e3cff */
[----:B------:R-:W-:-:S05]  /*3bb60*/  @!P0 LOP3.LUT R5, R5, R4, RZ, 0x3c, !PT ;  /* 0x0000000405058212 */ /* 0x000fca00078e3cff */
[----:B------:R-:W4:Y:S04]  /*3bb70*/  @!P0 LDG.E.U16 R0, [R4.64] ;  /* 0x0000000404008981 */ /* 0x000f28000c1e1500 */
[----:B----4-:R0:W-:Y:S04]  /*3bb80*/  STL [R1+0x1d4], R0 ;  /* 0x0001d40001007387 */ /* 0x0101e80000100800 */
[----:B0-----:R-:W4:Y:S01]  /*3bb90*/  LDL.LU R0, [R1+0x683c] ;  /* 0x00683c0001007983 */ /* 0x001f220000300800 */
[----:B------:R-:W3:Y:S02]  /*3bba0*/  LDL R4, [R1+0x1ac0] ;  /* 0x001ac00001047983 */ /* 0x000ee40000100800 */
[----:B------:R-:W3:Y:S01]  /*3bbb0*/  LDL R5, [R1+0x1ac4] ;  /* 0x001ac40001057983 */ /* 0x000ee20000100800 */
[----:B--2---:R-:W-:-:S02]  /*3bbc0*/  PRMT R2, RZ, 0x7610, R2 ;  /* 0x00007610ff027816 */ /* 0x004fc40000000002 */
[----:B---3--:R-:W-:-:S04]  /*3bbd0*/  @!P1 LOP3.LUT R5, R5, R4, RZ, 0x3c, !PT ;  /* 0x0000000405059212 */ /* 0x008fc800078e3cff */
[----:B------:R-:W-:-:S04]  /*3bbe0*/  @!P1 LOP3.LUT R4, R5, R4, RZ, 0x3c, !PT ;  /* 0x0000000405049212 */ /* 0x000fc800078e3cff */
[----:B------:R-:W-:-:S05]  /*3bbf0*/  @!P1 LOP3.LUT R5, R5, R4, RZ, 0x3c, !PT ;  /* 0x0000000405059212 */ /* 0x000fca00078e3cff */
[----:B------:R-:W2:Y:S04]  /*3bc00*/  @!P1 LDG.E.U16 R2, [R4.64] ;  /* 0x0000000404029981 */ /* 0x000ea8000c1e1500 */
[----:B--2---:R0:W-:Y:S04]  /*3bc10*/  STL [R1+0x1d0], R2 ;  /* 0x0001d00201007387 */ /* 0x0041e80000100800 */
[----:B0-----:R-:W2:Y:S01]  /*3bc20*/  LDL.LU R2, [R1+0x6838] ;  /* 0x0068380001027983 */ /* 0x001ea20000300800 */
[----:B------:R-:W3:Y:S02]  /*3bc30*/  LDL R4, [R1+0x1a48] ;  /* 0x001a480001047983 */ /* 0x000ee40000100800 */
[----:B------:R-:W3:Y:S01]  /*3bc40*/  LDL R5, [R1+0x1a4c] ;  /* 0x001a4c0001057983 */ /* 0x000ee20000100800 */
[----:B----4-:R-:W-:-:S02]  /*3bc50*/  PRMT R0, RZ, 0x7610, R0 ;  /* 0x00007610ff007816 */ /* 0x010fc40000000000 */
[----:B---3--:R-:W-:-:S04]  /*3bc60*/  @!P0 LOP3.LUT R5, R5, R4, RZ, 0x3c, !PT ;  /* 0x0000000405058212 */ /* 0x008fc800078e3cff */
[----:B------:R-:W-:-:S04]  /*3bc70*/  @!P0 LOP3.LUT R4, R5, R4, RZ, 0x3c, !PT ;  /* 0x0000000405048212 */ /* 0x000fc800078e3cff */
[----:B------:R-:W-:-:S05]  /*3bc80*/  @!P0 LOP3.LUT R5, R5, R4, RZ, 0x3c, !PT ;  /* 0x0000000405058212 */ /* 0x000fca00078e3cff */
[----:B------:R-:W3:Y:S04]  /*3bc90*/  @!P0 LDG.E.U16 R0, [R4.64] ;  /* 0x0000000404008981 */ /* 0x000ee8000c1e1500 */
[----:B---3--:R0:W-:Y:S04]  /*3bca0*/  STL [R1+0x1cc], R0 ;  /* 0x0001cc0001007387 */ /* 0x0081e80000100800 */
[----:B0-----:R-:W3:Y:S01]  /*3bcb0*/  LDL.LU R0, [R1+0x6834] ;  /* 0x0068340001007983 */ /* 0x001ee20000300800 */
[----:B------:R-:W4:Y:S02]  /*3bcc0*/  LDL R4, [R1+0x1a40] ;  /* 0x001a400001047983 */ /* 0x000f240000100800 */
[----:B------:R-:W4:Y:S01]  /*3bcd0*/  LDL R5, [R1+0x1a44] ;  /* 0x001a440001057983 */ /* 0x000f220000100800 */
[----:B--2---:R-:W-:-:S02]  /*3bce0*/  PRMT R2, RZ, 0x7610, R2 ;  /* 0x00007610ff027816 */ /* 0x004fc40000000002 */
[----:B----4-:R-:W-:-:S04]  /*3bcf0*/  @!P1 LOP3.LUT R5, R5, R4, RZ, 0x3c, !PT ;  /* 0x0000000405059212 */ /* 0x010fc800078e3cff */
[----:B------:R-:W-:-:S04]  /*3bd00*/  @!P1 LOP3.LUT R4, R5, R4, RZ, 0x3c, !PT ;  /* 0x0000000405049212 */ /* 0x000fc800078e3cff */
[----:B------:R-:W-:-:S05]  /*3bd10*/  @!P1 LOP3.LUT R5, R5, R4, RZ, 0x3c, !PT ;  /* 0x0000000405059212 */ /* 0x000fca00078e3cff */
[----:B------:R-:W2:Y:S04]  /*3bd20*/  @!P1 LDG.E.U16 R2, [R4.64] ;  /* 0x0000000404029981 */ /* 0x000ea8000c1e1500 */
[----:B--2---:R0:W-:Y:S04]  /*3bd30*/  STL [R1+0x1c8], R2 ;  /* 0x0001c80201007387 */ /* 0x0041e80000100800 */
[----:B0-----:R-:W2:Y:S01]  /*3bd40*/  LDL.LU R2, [R1+0x6830] ;  /* 0x0068300001027983 */ /* 0x001ea20000300800 */
[----:B------:R-:W4:Y:S02]  /*3bd50*/  LDL R4, [R1+0x19c8] ;  /* 0x0019c80001047983 */ /* 0x000f240000100800 */
[----:B------:R-:W4:Y:S01]  /*3bd60*/  LDL R5, [R1+0x19cc] ;  /* 0x0019cc0001057983 */ /* 0x000f220000100800 */
[----:B---3--:R-:W-:-:S02]  /*3bd70*/  PRMT R0, RZ, 0x7610, R0 ;  /* 0x00007610ff007816 */ /* 0x008fc40000000000 */
[----:B----4-:R-:W-:-:S04]  /*3bd80*/  @!P0 LOP3.LUT R5, R5, R4, RZ, 0x3c, !PT ;  /* 0x0000000405058212 */ /* 0x010fc800078e3cff */
        /* <DEDUP_REMOVED lines=488> */
[----:B------:R0:W4:Y:S04]  /*3dc10*/  @!P0 LDG.E.U16 R13, [R4.64] ;  /* 0x00000004040d8981 */ /* 0x000128000c1e1500 */
[----:B0-----:R-:W2:Y:S04]  /*3dc20*/  LDL R4, [R1+0x2500] ;  /* 0x0025000001047983 */ /* 0x001ea80000100800 */
[----:B------:R-:W2:Y:S01]  /*3dc30*/  LDL R5, [R1+0x250c] ;  /* 0x00250c0001057983 */ /* 0x000ea20000100800 */
[----:B------:R-:W-:Y:S02]  /*3dc40*/  PRMT R12, RZ, 0x7610, R12 ;  /* 0x00007610ff0c7816 */ /* 0x000fe4000000000c */
[----:B--2---:R-:W-:-:S04]  /*3dc50*/  @!P1 LOP3.LUT R5, R5, R4, RZ, 0x3c, !PT ;  /* 0x0000000405059212 */ /* 0x004fc800078e3cff */
[----:B------:R-:W-:-:S04]  /*3dc60*/  @!P1 LOP3.LUT R4, R5, R4, RZ, 0x3c, !PT ;  /* 0x0000000405049212 */ /* 0x000fc800078e3cff */
[----:B------:R-:W-:Y:S01]  /*3dc70*/  @!P1 LOP3.LUT R5, R5, R4, RZ, 0x3c, !PT ;  /* 0x0000000405059212 */ /* 0x000fe200078e3cff */
[----:B----4-:R-:W-:Y:S04]  /*3dc80*/  STL [R1+0x6650], R13 ;  /* 0x0066500d01007387 */ /* 0x010fe80000100800 */
[----:B------:R0:W2:Y:S04]  /*3dc90*/  @!P1 LDG.E.U16 R12, [R4.64] ;  /* 0x00000004040c9981 */ /* 0x0000a8000c1e1500 */
[----:B0-----:R-:W4:Y:S04]  /*3dca0*/  LDL R4, [R1+0x2578] ;  /* 0x0025780001047983 */ /* 0x001f280000100800 */
[----:B------:R-:W4:Y:S01]  /*3dcb0*/  LDL R5, [R1+0x2584] ;  /* 0x0025840001057983 */ /* 0x000f220000100800 */
[----:B------:R-:W-:-:S02]  /*3dcc0*/  PRMT R11, RZ, 0x7610, R11 ;  /* 0x00007610ff0b7816 */ /* 0x000fc4000000000b */
[----:B----4-:R-:W-:-:S04]  /*3dcd0*/  @!P0 LOP3.LUT R5, R5, R4, RZ, 0x3c, !PT ;  /* 0x0000000405058212 */ /* 0x010fc800078e3cff */
[----:B------:R-:W-:-:S04]  /*3dce0*/  @!P0 LOP3.LUT R4, R5, R4, RZ, 0x3c, !PT ;  /* 0x0000000405048212 */ /* 0x000fc800078e3cff */
[----:B------:R-:W-:Y:S01]  /*3dcf0*/  @!P0 LOP3.LUT R5, R5, R4, RZ, 0x3c, !PT ;  /* 0x0000000405058212 */ /* 0x000fe200078e3cff */
[----:B--2---:R-:W-:Y:S04]  /*3dd00*/  STL [R1+0x6654], R12 ;  /* 0x0066540c01007387 */ /* 0x004fe80000100800 */
        /* <DEDUP_REMOVED lines=11> */
[----:B---3--:R-:W-:-:S02]  /*3ddc0*/  PRMT R0, RZ, 0x7610, R0 ;  /* 0x00007610ff007816 */ /* 0x008fc40000000000 */
[----:B----4-:R-:W-:-:S04]  /*3ddd0*/  @!P0 LOP3.LUT R5, R5, R4, RZ, 0x3c, !PT ;  /* 0x0000000405058212 */ /* 0x010fc800078e3cff */
[----:B------:R-:W-:-:S04]  /*3dde0*/  @!P0 LOP3.LUT R4, R5, R4, RZ, 0x3c, !PT ;  /* 0x0000000405048212 */ /* 0x000fc800078e3cff */
[----:B------:R-:W-:-:S05]  /*3ddf0*/  @!P0 LOP3.LUT R5, R5, R4, RZ, 0x3c, !PT ;  /* 0x0000000405058212 */ /* 0x000fca00078e3cff */
[----:B------:R-:W3:Y:S04]  /*3de00*/  @!P0 LDG.E.U16 R0, [R4.64] ;  /* 0x0000000404008981 */ /* 0x000ee8000c1e1500 */
[----:B--2---:R-:W-:Y:S04]  /*3de10*/  STL [R1+0x665c], R10 ;  /* 0x00665c0a01007387 */ /* 0x004fe80000100800 */
[----:B---3--:R0:W-:Y:S04]  /*3de20*/  STL [R1+0x104], R0 ;  /* 0x0001040001007387 */ /* 0x0081e80000100800 */
[----:B0-----:R-:W2:Y:S01]  /*3de30*/  LDL.LU R0, [R1+0x6754] ;  /* 0x0067540001007983 */ /* 0x001ea20000300800 */
[----:B------:R-:W3:Y:S02]  /*3de40*/  LDL R4, [R1+0x1b30] ;  /* 0x001b300001047983 */ /* 0x000ee40000100800 */
[----:B------:R-:W3:Y:S01]  /*3de50*/  LDL R5, [R1+0x1b34] ;  /* 0x001b340001057983 */ /* 0x000ee20000100800 */
[----:B------:R-:W-:-:S02]  /*3de60*/  PRMT R2, RZ, 0x7610, R2 ;  /* 0x00007610ff027816 */ /* 0x000fc40000000002 */
        /* <DEDUP_REMOVED lines=357> */
[----:B---3--:R-:W-:Y:S02]  /*3f4c0*/  PRMT R2, RZ, 0x7610, R2 ;  /* 0x00007610ff027816 */ /* 0x008fe40000000002 */
[----:B--2---:R-:W-:-:S04]  /*3f4d0*/  @!P1 LOP3.LUT R5, R5, R4, RZ, 0x3c, !PT ;  /* 0x0000000405059212 */ /* 0x004fc800078e3cff */
[----:B------:R-:W-:-:S04]  /*3f4e0*/  @!P1 LOP3.LUT R4, R5, R4, RZ, 0x3c, !PT ;  /* 0x0000000405049212 */ /* 0x000fc800078e3cff */
[----:B------:R-:W-:-:S05]  /*3f4f0*/  @!P1 LOP3.LUT R5, R5, R4, RZ, 0x3c, !PT ;  /* 0x0000000405059212 */ /* 0x000fca00078e3cff */
[----:B------:R-:W2:Y:S04]  /*3f500*/  @!P1 LDG.E.U16 R2, [R4.64] ;  /* 0x0000000404029981 */ /* 0x000ea8000c1e1500 */
[----:B----4-:R0:W-:Y:S04]  /*3f510*/  STL [R1+0x64], R14 ;  /* 0x0000640e01007387 */ /* 0x0101e80000100800 */
[----:B0-----:R-:W3:Y:S04]  /*3f520*/  LDL R14, [R1+0xfbc] ;  /* 0x000fbc00010e7983 */ /* 0x001ee80000100800 */
        /* <DEDUP_REMOVED lines=22> */
[----:B------:R-:W-:-:S02]  /*3f690*/  PRMT R15, RZ, 0x7610, R15 ;  /* 0x00007610ff0f7816 */ /* 0x000fc4000000000f */
[----:B---3--:R-:W-:-:S04]  /*3f6a0*/  @!P0 LOP3.LUT R5, R5, R4, RZ, 0x3c, !PT ;  /* 0x0000000405058212 */ /* 0x008fc800078e3cff */
[----:B------:R-:W-:-:S04]  /*3f6b0*/  @!P0 LOP3.LUT R4, R5, R4, RZ, 0x3c, !PT ;  /* 0x0000000405048212 */ /* 0x000fc800078e3cff */
[----:B------:R-:W-:-:S05]  /*3f6c0*/  @!P0 LOP3.LUT R5, R5, R4, RZ, 0x3c, !PT ;  /* 0x0000000405058212 */ /* 0x000fca00078e3cff */
[----:B------:R0:W3:Y:S04]  /*3f6d0*/  @!P0 LDG.E.U16 R15, [R4.64] ;  /* 0x00000004040f8981 */ /* 0x0000e8000c1e1500 */
[----:B0-----:R-:W3:Y:S04]  /*3f6e0*/  LDL R4, [R1+0x1030] ;  /* 0x0010300001047983 */ /* 0x001ee80000100800 */
[----:B------:R-:W3:Y:S01]  /*3f6f0*/  LDL R5, [R1+0x1034] ;  /* 0x0010340001057983 */ /* 0x000ee20000100800 */
[----:B--2---:R-:W-:Y:S02]  /*3f700*/  PRMT R2, RZ, 0x7610, R2 ;  /* 0x00007610ff027816 */ /* 0x004fe40000000002 */
[----:B---3--:R-:W-:-:S04]  /*3f710*/  @!P1 LOP3.LUT R5, R5, R4, RZ, 0x3c, !PT ;  /* 0x0000000405059212 */ /* 0x008fc800078e3cff */
[----:B------:R-:W-:-:S04]  /*3f720*/  @!P1 LOP3.LUT R4, R5, R4, RZ, 0x3c, !PT ;  /* 0x0000000405049212 */ /* 0x000fc800078e3cff */
[----:B------:R-:W-:-:S05]  /*3f730*/  @!P1 LOP3.LUT R5, R5, R4, RZ, 0x3c, !PT ;  /* 0x0000000405059212 */ /* 0x000fca00078e3cff */
[----:B------:R-:W2:Y:S04]  /*3f740*/  @!P1 LDG.E.U16 R2, [R4.64] ;  /* 0x0000000404029981 */ /* 0x000ea8000c1e1500 */
[----:B------:R0:W-:Y:S04]  /*3f750*/  STL [R1+0x54], R15 ;  /* 0x0000540f01007387 */ /* 0x0001e80000100800 */
[----:B0-----:R-:W3:Y:S04]  /*3f760*/  LDL R15, [R1+0xebc] ;  /* 0x000ebc00010f7983 */ /* 0x001ee80000100800 */
[----:B--2---:R0:W-:Y:S04]  /*3f770*/  STL [R1+0x50], R2 ;  /* 0x0000500201007387 */ /* 0x0041e80000100800 */
[----:B0-----:R-:W2:Y:S01]  /*3f780*/  LDL.LU R2, [R1+0x66a8] ;  /* 0x0066a80001027983 */ /* 0x001ea20000300800 */
[----:B------:R-:W2:Y:S01]  /*3f790*/  LDL R5, [R1+0xfb8] ;  /* 0x000fb80001057983 */ /* 0x000ea20000100800 */
[----:B----4-:R-:W-:Y:S01]  /*3f7a0*/  PRMT R0, RZ, 0x7610, R0 ;  /* 0x00007610ff007816 */ /* 0x010fe20000000000 */
[----:B------:R-:W-:-:S02]  /*3f7b0*/  @!P0 IMAD.MOV.U32 R4, RZ, RZ, R14 ;  /* 0x000000ffff048224 */ /* 0x000fc400078e000e */
[----:B------:R-:W4:Y:S04]  /*3f7c0*/  LDL R14, [R1+0xeb4] ;  /* 0x000eb400010e7983 */ /* 0x000f280000100800 */
[----:B--2---:R-:W2:Y:S04]  /*3f7d0*/  @!P0 LDG.E.U16 R0, [R4.64] ;  /* 0x0000000404008981 */ /* 0x004ea8000c1e1500 */
[----:B--2---:R0:W-:Y:S04]  /*3f7e0*/  STL [R1+0x4c], R0 ;  /* 0x00004c0001007387 */ /* 0x0041e80000100800 */
[----:B0-----:R-:W2:Y:S01]  /*3f7f0*/  LDL.LU R0, [R1+0x66a4] ;  /* 0x0066a40001007983 */ /* 0x001ea20000300800 */
[----:B------:R-:W2:Y:S02]  /*3f800*/  LDL R4, [R1+0xfb0] ;  /* 0x000fb00001047983 */ /* 0x000ea40000100800 */
[----:B------:R-:W2:Y:S01]  /*3f810*/  LDL R5, [R1+0xfb4] ;  /* 0x000fb40001057983 */ /* 0x000ea20000100800 */
[----:B------:R-:W-:-:S02]  /*3f820*/  PRMT R2, RZ, 0x7610, R2 ;  /* 0x00007610ff027816 */ /* 0x000fc40000000002 */
[----:B--2---:R-:W-:-:S04]  /*3f830*/  @!P1 LOP3.LUT R5, R5, R4, RZ, 0x3c, !PT ;  /* 0x0000000405059212 */ /* 0x004fc800078e3cff */
[----:B------:R-:W-:-:S04]  /*3f840*/  @!P1 LOP3.LUT R4, R5, R4, RZ, 0x3c, !PT ;  /* 0x0000000405049212 */ /* 0x000fc800078e3cff */
[----:B------:R-:W-:-:S05]  /*3f850*/  @!P1 LOP3.LUT R5, R5, R4, RZ, 0x3c, !PT ;  /* 0x0000000405059212 */ /* 0x000fca00078e3cff */
[----:B------:R-:W2:Y:S04]  /*3f860*/  @!P1 LDG.E.U16 R2, [R4.64] ;  /* 0x0000000404029981 */ /* 0x000ea8000c1e1500 */
        /* <DEDUP_REMOVED lines=17> */
[----:B------:R-:W2:Y:S01]  /*3f980*/  @!P1 LDG.E.U16 R2, [R4.64] ;  /* 0x0000000404029981 */ /* 0x000ea2000c1e1500 */
[----:B------:R-:W-:-:S03]  /*3f990*/  PRMT R10, RZ, 0x7610, R10 ;  /* 0x00007610ff0a7816 */ /* 0x000fc6000000000a */
[----:B--2---:R0:W-:Y:S04]  /*3f9a0*/  STL [R1+0x40], R2 ;  /* 0x0000400201007387 */ /* 0x0041e80000100800 */
[----:B0-----:R-:W2:Y:S01]  /*3f9b0*/  LDL.LU R2, [R1+0x6698] ;  /* 0x0066980001027983 */ /* 0x001ea20000300800 */
[----:B------:R-:W2:Y:S02]  /*3f9c0*/  LDL R5, [R1+0xeb8] ;  /* 0x000eb80001057983 */ /* 0x000ea40000100800 */
[----:B---3--:R-:W-:Y:S01]  /*3f9d0*/  @!P0 IMAD.MOV.U32 R4, RZ, RZ, R15 ;  /* 0x000000ffff048224 */ /* 0x008fe200078e000f */
[----:B------:R-:W-:Y:S01]  /*3f9e0*/  PRMT R13, RZ, 0x7610, R13 ;  /* 0x00007610ff0d7816 */ /* 0x000fe2000000000d */
[----:B------:R-:W3:Y:S04]  /*3f9f0*/  LDL R15, [R1+0x2390] ;  /* 0x00239000010f7983 */ /* 0x000ee80000100800 */
[----:B--2---:R0:W2:Y:S04]  /*3fa00*/  @!P0 LDG.E.U16 R10, [R4.64] ;  /* 0x00000004040a8981 */ /* 0x0040a8000c1e1500 */
[----:B0-----:R-:W3:Y:S01]  /*3fa10*/  LDL R5, [R1+0xeb0] ;  /* 0x000eb00001057983 */ /* 0x001ee20000100800 */
[----:B----4-:R-:W-:-:S03]  /*3fa20*/  @!P1 IMAD.MOV.U32 R4, RZ, RZ, R14 ;  /* 0x000000ffff049224 */ /* 0x010fc600078e000e */
[----:B--2---:R0:W-:Y:S01]  /*3fa30*/  STL [R1+0x3c], R10 ;  /* 0x00003c0a01007387 */ /* 0x0041e20000100800 */
[----:B------:R-:W-:Y:S01]  /*3fa40*/  PRMT R12, RZ, 0x7610, R12 ;  /* 0x00007610ff0c7816 */ /* 0x000fe2000000000c */
[----:B------:R-:W2:Y:S02]  /*3fa50*/  LDL R14, [R1+0x2408] ;  /* 0x00240800010e7983 */ /* 0x000ea40000100800 */
[----:B---3--:R1:W3:Y:S04]  /*3fa60*/  @!P1 LDG.E.U16 R13, [R4.64] ;  /* 0x00000004040d9981 */ /* 0x0082e8000c1e1500 */
[----:B0-----:R-:W4:Y:S04]  /*3fa70*/  LDL R10, [R1+0x239c] ;  /* 0x00239c00010a7983 */ /* 0x001f280000100800 */
[----:B-1----:R-:W2:Y:S04]  /*3fa80*/  LDL R4, [R1+0xe38] ;  /* 0x000e380001047983 */ /* 0x002ea80000100800 */
[----:B------:R-:W2:Y:S02]  /*3fa90*/  LDL R5, [R1+0xe3c] ;  /* 0x000e3c0001057983 */ /* 0x000ea40000100800 */
[----:B--2---:R-:W-:-:S04]  /*3faa0*/  @!P0 LOP3.LUT R5, R5, R4, RZ, 0x3c, !PT ;  /* 0x0000000405058212 */ /* 0x004fc800078e3cff */
[----:B------:R-:W-:-:S04]  /*3fab0*/  @!P0 LOP3.LUT R4, R5, R4, RZ, 0x3c, !PT ;  /* 0x0000000405048212 */ /* 0x000fc800078e3cff */
[----:B------:R-:W-:Y:S01]  /*3fac0*/  @!P0 LOP3.LUT R5, R5, R4, RZ, 0x3c, !PT ;  /* 0x0000000405058212 */ /* 0x000fe200078e3cff */
[----:B---3--:R0:W-:Y:S04]  /*3fad0*/  STL [R1+0x38], R13 ;  /* 0x0000380d01007387 */ /* 0x0081e80000100800 */
[----:B------:R1:W2:Y:S01]  /*3fae0*/  @!P0 LDG.E.U16 R12, [R4.64] ;  /* 0x00000004040c8981 */ /* 0x0002a2000c1e1500 */
[----:B------:R-:W-:-:S03]  /*3faf0*/  PRMT R0, RZ, 0x7610, R0 ;  /* 0x00007610ff007816 */ /* 0x000fc60000000000 */
[----:B0-----:R-:W3:Y:S04]  /*3fb00*/  LDL R13, [R1+0x2414] ;  /* 0x00241400010d7983 */ /* 0x001ee80000100800 */
[----:B-1----:R-:W2:Y:S04]  /*3fb10*/  LDL R4, [R1+0xe30] ;  /* 0x000e300001047983 */ /* 0x002ea80000100800 */
[----:B------:R-:W2:Y:S02]  /*3fb20*/  LDL R5, [R1+0xe34] ;  /* 0x000e340001057983 */ /* 0x000ea40000100800 */
[----:B--2---:R-:W-:-:S04]  /*3fb30*/  @!P1 LOP3.LUT R5, R5, R4, RZ, 0x3c, !PT ;  /* 0x0000000405059212 */ /* 0x004fc800078e3cff */
[----:B------:R-:W-:-:S04]  /*3fb40*/  @!P1 LOP3.LUT R4, R5, R4, RZ, 0x3c, !PT ;  /* 0x0000000405049212 */ /* 0x000fc800078e3cff */
[----:B------:R-:W-:-:S05]  /*3fb50*/  @!P1 LOP3.LUT R5, R5, R4, RZ, 0x3c, !PT ;  /* 0x0000000405059212 */ /* 0x000fca00078e3cff */
[----:B------:R-:W2:Y:S04]  /*3fb60*/  @!P1 LDG.E.U16 R0, [R4.64] ;  /* 0x0000000404009981 */ /* 0x000ea8000c1e1500 */
[----:B------:R0:W-:Y:S04]  /*3fb70*/  STL [R1+0x34], R12 ;  /* 0x0000340c01007387 */ /* 0x0001e80000100800 */
[----:B0-----:R-:W3:Y:S04]  /*3fb80*/  LDL R12, [R1+0x241c] ;  /* 0x00241c00010c7983 */ /* 0x001ee80000100800 */
        /* <DEDUP_REMOVED lines=12> */
[----:B----4-:R-:W-:Y:S02]  /*3fc50*/  @!P1 IMAD.MOV.U32 R4, RZ, RZ, R10 ;  /* 0x000000ffff049224 */ /* 0x010fe400078e000a */
[----:B------:R-:W-:Y:S02]  /*3fc60*/  @!P1 IMAD.MOV.U32 R5, RZ, RZ, R15 ;  /* 0x000000ffff059224 */ /* 0x000fe400078e000f */
[----:B------:R-:W4:Y:S01]  /*3fc70*/  LDL R10, [R1+0x249c] ;  /* 0x00249c00010a7983 */ /* 0x000f220000100800 */
[----:B------:R-:W4:Y:S04]  /*3fc80*/  LDL R15, [R1+0x2490] ;  /* 0x00249000010f7983 */ /* 0x000f280000100800 */
[----:B------:R3:W4:Y:S02]  /*3fc90*/  @!P1 LDG.E.U16 R0, [R4.64] ;  /* 0x0000000404009981 */ /* 0x000724000c1e1500 */
[----:B---3--:R-:W-:-:S02]  /*3fca0*/  @!P0 IMAD.MOV.U32 R4, RZ, RZ, R13 ;  /* 0x000000ffff048224 */ /* 0x008fc400078e000d */
[----:B------:R-:W-:Y:S01]  /*3fcb0*/  @!P0 IMAD.MOV.U32 R5, RZ, RZ, R14 ;  /* 0x000000ffff058224 */ /* 0x000fe200078e000e */
[----:B--2---:R-:W-:-:S06]  /*3fcc0*/  PRMT R2, RZ, 0x7610, R2 ;  /* 0x00007610ff027816 */ /* 0x004fcc0000000002 */
[----:B------:R-:W2:Y:S04]  /*3fcd0*/  @!P0 LDG.E.U16 R2, [R4.64] ;  /* 0x0000000404028981 */ /* 0x000ea8000c1e1500 */
[----:B----4-:R0:W-:Y:S04]  /*3fce0*/  STL [R1+0x20], R0 ;  /* 0x0000200001007387 */ /* 0x0101e80000100800 */
[----:B0-----:R-:W3:Y:S01]  /*3fcf0*/  LDL.LU R0, [R1+0x668c] ;  /* 0x00668c0001007983 */ /* 0x001ee20000300800 */
[----:B------:R-:W4:Y:S02]  /*3fd00*/  LDL R14, [R1+0x2508] ;  /* 0x00250800010e7983 */ /* 0x000f240000100800 */
[----:B------:R-:W3:Y:S01]  /*3fd10*/  LDL R13, [R1+0x2514] ;  /* 0x00251400010d7983 */ /* 0x000ee20000100800 */
[----:B--2---:R0:W-:Y:S04]  /*3fd20*/  STL [R1+0x14], R2 ;  /* 0x0000140201007387 */ /* 0x0041e80000100800 */
[----:B0-----:R-:W2:Y:S01]  /*3fd30*/  LDL.LU R2, [R1+0x6688] ;  /* 0x0066880001027983 */ /* 0x001ea20000300800 */
[----:B------:R-:W2:Y:S01]  /*3fd40*/  LDL R5, [R1+0x2410] ;  /* 0x0024100001057983 */ /* 0x000ea20000100800 */
[----:B------:R-:W-:Y:S01]  /*3fd50*/  PRMT R3, RZ, 0x7610, R3 ;  /* 0x00007610ff037816 */ /* 0x000fe20000000003 */
[----:B------:R-:W-:Y:S01]  /*3fd60*/  @!P1 IMAD.MOV.U32 R4, RZ, RZ, R12 ;  /* 0x000000ffff049224 */ /* 0x000fe200078e000c */
[----:B------:R-:W-:-:S02]  /*3fd70*/  PRMT R9, RZ, 0x7610, R9 ;  /* 0x00007610ff097816 */ /* 0x000fc40000000009 */
[----:B------:R-:W-:Y:S01]  /*3fd80*/  PRMT R8, RZ, 0x7610, R8 ;  /* 0x00007610ff087816 */ /* 0x000fe20000000008 */
[----:B------:R-:W3:Y:S04]  /*3fd90*/  LDL R12, [R1+0x2510] ;  /* 0x00251000010c7983 */ /* 0x000ee80000100800 */
[----:B--2---:R0:W2:Y:S04]  /*3fda0*/  @!P1 LDG.E.U16 R3, [R4.64] ;  /* 0x0000000404039981 */ /* 0x0040a8000c1e1500 */
[----:B0-----:R-:W2:Y:S04]  /*3fdb0*/  LDL R4, [R1+0x2488] ;  /* 0x0024880001047983 */ /* 0x001ea80000100800 */
[----:B------:R-:W2:Y:S01]  /*3fdc0*/  LDL R5, [R1+0x2494] ;  /* 0x0024940001057983 */ /* 0x000ea20000100800 */
[----:B------:R-:W-:-:S02]  /*3fdd0*/  PRMT R7, RZ, 0x7610, R7 ;  /* 0x00007610ff077816 */ /* 0x000fc40000000007 */
[----:B--2---:R-:W-:-:S04]  /*3fde0*/  @!P0 LOP3.LUT R5, R5, R4, RZ, 0x3c, !PT ;  /* 0x0000000405058212 */ /* 0x004fc800078e3cff */
[----:B------:R-:W-:-:S04]  /*3fdf0*/  @!P0 LOP3.LUT R4, R5, R4, RZ, 0x3c, !PT ;  /* 0x0000000405048212 */ /* 0x000fc800078e3cff */
[----:B------:R-:W-:-:S05]  /*3fe00*/  @!P0 LOP3.LUT R5, R5, R4, RZ, 0x3c, !PT ;  /* 0x0000000405058212 */ /* 0x000fca00078e3cff */
[----:B------:R0:W2:Y:S04]  /*3fe10*/  @!P0 LDG.E.U16 R9, [R4.64] ;  /* 0x0000000404098981 */ /* 0x0000a8000c1e1500 */
[----:B------:R1:W-:Y:S01]  /*3fe20*/  STL [R1+0x10], R3 ;  /* 0x0000100301007387 */ /* 0x0003e20000100800 */
[----:B0-----:R-:W-:Y:S02]  /*3fe30*/  @!P1 IMAD.MOV.U32 R4, RZ, RZ, R10 ;  /* 0x000000ffff049224 */ /* 0x001fe400078e000a */
[----:B------:R-:W-:Y:S01]  /*3fe40*/  @!P1 IMAD.MOV.U32 R5, RZ, RZ, R15 ;  /* 0x000000ffff059224 */ /* 0x000fe200078e000f */
[----:B-1----:R-:W2:Y:S04]  /*3fe50*/  LDL R3, [R1+0x251c] ;  /* 0x00251c0001037983 */ /* 0x002ea80000100800 */
[----:B------:R3:W2:Y:S02]  /*3fe60*/  @!P1 LDG.E.U16 R8, [R4.64] ;  /* 0x0000000404089981 */ /* 0x0006a4000c1e1500 */
[----:B---3--:R-:W-:-:S02]  /*3fe70*/  @!P0 IMAD.MOV.U32 R4, RZ, RZ, R13 ;  /* 0x000000ffff048224 */ /* 0x008fc400078e000d */
[----:B----4-:R-:W-:-:S05]  /*3fe80*/  @!P0 IMAD.MOV.U32 R5, RZ, RZ, R14 ;  /* 0x000000ffff058224 */ /* 0x010fca00078e000e */
[----:B------:R-:W3:Y:S01]  /*3fe90*/  @!P0 LDG.E.U16 R7, [R4.64] ;  /* 0x0000000404078981 */ /* 0x000ee2000c1e1500 */
[----:B------:R-:W-:Y:S01]  /*3fea0*/  PRMT R6, RZ, 0x7610, R6 ;  /* 0x00007610ff067816 */ /* 0x000fe20000000006 */
[----:B------:R-:W-:Y:S02]  /*3feb0*/  @!P1 IMAD.MOV.U32 R15, RZ, RZ, R12 ;  /* 0x000000ffff0f9224 */ /* 0x000fe400078e000c */
[----:B--2---:R0:W-:Y:S01]  /*3fec0*/  STL [R1+0x65dc], R9 ;  /* 0x0065dc0901007387 */ /* 0x0041e20000100800 */
[----:B------:R-:W2:Y:S02]  /*3fed0*/  LDL R10, [R1+0x2594] ;  /* 0x00259400010a7983 */ /* 0x000ea40000100800 */
[----:B------:R-:W-:Y:S01]  /*3fee0*/  @!P1 IMAD.MOV.U32 R14, RZ, RZ, R3 ;  /* 0x000000ffff0e9224 */ /* 0x000fe200078e0003 */
[----:B------:R1:W-:Y:S04]  /*3fef0*/  STL [R1+0x65e0], R8 ;  /* 0x0065e00801007387 */ /* 0x0003e80000100800 */
[----:B0-----:R-:W4:Y:S04]  /*3ff00*/  LDL R9, [R1+0x2590] ;  /* 0x0025900001097983 */ /* 0x001f280000100800 */
[----:B------:R0:W4:Y:S04]  /*3ff10*/  @!P1 LDG.E.U16 R6, [R14.64] ;  /* 0x000000040e069981 */ /* 0x000128000c1e1500 */
[----:B-1----:R-:W4:Y:S04]  /*3ff20*/  LDL R8, [R1+0x259c] ;  /* 0x00259c0001087983 */ /* 0x002f280000100800 */
[----:B---3--:R1:W-:Y:S04]  /*3ff30*/  STL [R1+0x65e4], R7 ;  /* 0x0065e40701007387 */ /* 0x0083e80000100800 */
[----:B0-----:R-:W3:Y:S01]  /*3ff40*/  LDL R15, [R1+0x2588] ;  /* 0x00258800010f7983 */ /* 0x001ee20000100800 */
[----:B------:R-:W-:Y:S01]  /*3ff50*/  PRMT R5, RZ, 0x7610, R5 ;  /* 0x00007610ff057816 */ /* 0x000fe20000000005 */
[----:B------:R-:W4:Y:S02]  /*3ff60*/  LDL R13, [R1+0x1b28] ;  /* 0x001b2800010d7983 */ /* 0x000f240000100800 */
[----:B------:R-:W4:Y:S01]  /*3ff70*/  LDL R12, [R1+0x1b2c] ;  /* 0x001b2c00010c7983 */ /* 0x000f220000100800 */
[----:B------:R-:W-:-:S03]  /*3ff80*/  PRMT R4, RZ, 0x7610, R4 ;  /* 0x00007610ff047816 */ /* 0x000fc60000000004 */
[----:B------:R-:W4:Y:S04]  /*3ff90*/  LDL R3, [R1+0x1b24] ;  /* 0x001b240001037983 */ /* 0x000f280000100800 */
[----:B-1----:R-:W4:Y:S01]  /*3ffa0*/  LDL R7, [R1+0x1b20] ;  /* 0x001b200001077983 */ /* 0x002f220000100800 */
[----:B--2---:R-:W-:-:S05]  /*3ffb0*/  @!P0 IMAD.MOV.U32 R14, RZ, RZ, R10 ;  /* 0x000000ffff0e8224 */ /* 0x004fca00078e000a */
[----:B---3--:R4:W2:Y:S02]  /*3ffc0*/  @!P0 LDG.E.U16 R5, [R14.64] ;  /* 0x000000040e058981 */ /* 0x0088a4000c1e1500 */
[----:B----4-:R-:W-:Y:S02]  /*3ffd0*/  @!P1 IMAD.MOV.U32 R14, RZ, RZ, R8 ;  /* 0x000000ffff0e9224 */ /* 0x010fe400078e0008 */
[----:B------:R-:W-:-:S05]  /*3ffe0*/  @!P1 IMAD.MOV.U32 R15, RZ, RZ, R9 ;  /* 0x000000ffff0f9224 */ /* 0x000fca00078e0009 */
[----:B------:R0:W3:Y:S04]  /*3fff0*/  @!P1 LDG.E.U16 R4, [R14.64] ;  /* 0x000000040e049981 */ /* 0x0000e8000c1e1500 */
[----:B------:R1:W-:Y:S01]  /*40000*/  STL [R1+0x65e8], R6 ;  /* 0x0065e80601007387 */ /* 0x0003e20000100800 */
[----:B------:R-:W4:Y:S03]  /*40010*/  LDL R10, [R1+0x1aa8] ;  /* 0x001aa800010a7983 */ /* 0x000f260000100800 */
[----:B-1----:R-:W4:Y:S01]  /*40020*/  LDL R6, [R1+0x1aac] ;  /* 0x001aac0001067983 */ /* 0x002f220000100800 */
[----:B------:R-:W-:Y:S01]  /*40030*/  PRMT R11, RZ, 0x7610, R11 ;  /* 0x00007610ff0b7816 */ /* 0x000fe2000000000b */
[----:B0-----:R-:W-:-:S02]  /*40040*/  @!P0 IMAD.MOV.U32 R14, RZ, RZ, R12 ;  /* 0x000000ffff0e8224 */ /* 0x001fc400078e000c */
[----:B------:R-:W-:Y:S01]  /*40050*/  @!P0 IMAD.MOV.U32 R15, RZ, RZ, R13 ;  /* 0x000000ffff0f8224 */ /* 0x000fe200078e000d */
[----:B------:R-:W-:-:S04]  /*40060*/  PRMT R0, RZ, 0x7610, R0 ;  /* 0x00007610ff007816 */ /* 0x000fc80000000000 */
[----:B------:R0:W4:Y:S01]  /*40070*/  @!P0 LDG.E.U16 R11, [R14.64] ;  /* 0x000000040e0b8981 */ /* 0x000122000c1e1500 */
[----:B------:R-:W-:Y:S01]  /*40080*/  PRMT R29, RZ, 0x7610, R29 ;  /* 0x00007610ff1d7816 */ /* 0x000fe2000000001d */
[----:B0-----:R-:W-:Y:S02]  /*40090*/  @!P1 IMAD.MOV.U32 R14, RZ, RZ, R3 ;  /* 0x000000ffff0e9224 */ /* 0x001fe400078e0003 */
[----:B------:R-:W-:-:S05]  /*400a0*/  @!P1 IMAD.MOV.U32 R15, RZ, RZ, R7 ;  /* 0x000000ffff0f9224 */ /* 0x000fca00078e0007 */
[----:B------:R4:W4:Y:S04]  /*400b0*/  @!P1 LDG.E.U16 R0, [R14.64] ;  /* 0x000000040e009981 */ /* 0x000928000c1e1500 */
[----:B--2---:R0:W-:Y:S01]  /*400c0*/  STL [R1+0x65ec], R5 ;  /* 0x0065ec0501007387 */ /* 0x0041e20000100800 */
[----:B------:R-:W2:Y:S02]  /*400d0*/  LDL R9, [R1+0x1aa0] ;  /* 0x001aa00001097983 */ /* 0x000ea40000100800 */
[----:B------:R-:W2:Y:S01]  /*400e0*/  LDL R8, [R1+0x1aa4] ;  /* 0x001aa40001087983 */ /* 0x000ea20000100800 */
[----:B---3--:R1:W-:Y:S01]  /*400f0*/  STL [R1+0x65f0], R4 ;  /* 0x0065f00401007387 */ /* 0x0083e20000100800 */
[----:B------:R-:W3:Y:S02]  /*40100*/  LDL R7, [R1+0x1a28] ;  /* 0x001a280001077983 */ /* 0x000ee40000100800 */
[----:B------:R-:W3:Y:S02]  /*40110*/  LDL R3, [R1+0x1a2c] ;  /* 0x001a2c0001037983 */ /* 0x000ee40000100800 */
[----:B----4-:R-:W-:-:S02]  /*40120*/  @!P0 IMAD.MOV.U32 R15, RZ, RZ, R10 ;  /* 0x000000ffff0f8224 */ /* 0x010fc400078e000a */
[----:B------:R-:W-:-:S05]  /*40130*/  @!P0 IMAD.MOV.U32 R14, RZ, RZ, R6 ;  /* 0x000000ffff0e8224 */ /* 0x000fca00078e0006 */
[----:B------:R2:W4:Y:S01]  /*40140*/  @!P0 LDG.E.U16 R29, [R14.64] ;  /* 0x000000040e1d8981 */ /* 0x000522000c1e1500 */
[----:B------:R-:W-:Y:S02]  /*40150*/  PRMT R28, RZ, 0x7610, R28 ;  /* 0x00007610ff1c7816 */ /* 0x000fe4000000001c */
[----:B------:R-:W-:Y:S01]  /*40160*/  PRMT R27, RZ, 0x7610, R27 ;  /* 0x00007610ff1b7816 */ /* 0x000fe2000000001b */
[----:B------:R1:W-:Y:S01]  /*40170*/  STL [R1+0x65d8], R0 ;  /* 0x0065d80001007387 */ /* 0x0003e20000100800 */
[----:B------:R-:W4:Y:S02]  /*40180*/  LDL R6, [R1+0x1a20] ;  /* 0x001a200001067983 */ /* 0x000f240000100800 */
[----:B0-----:R-:W4:Y:S02]  /*40190*/  LDL R5, [R1+0x1a24] ;  /* 0x001a240001057983 */ /* 0x001f240000100800 */
[----:B--2---:R-:W-:Y:S02]  /*401a0*/  @!P1 IMAD.MOV.U32 R15, RZ, RZ, R9 ;  /* 0x000000ffff0f9224 */ /* 0x004fe400078e0009 */
[----:B------:R-:W-:-:S05]  /*401b0*/  @!P1 IMAD.MOV.U32 R14, RZ, RZ, R8 ;  /* 0x000000ffff0e9224 */ /* 0x000fca00078e0008 */
[----:B------:R3:W2:Y:S02]  /*401c0*/  @!P1 LDG.E.U16 R28, [R14.64] ;  /* 0x000000040e1c9981 */ /* 0x0006a4000c1e1500 */
[----:B---3--:R-:W-:Y:S02]  /*401d0*/  @!P0 IMAD.MOV.U32 R15, RZ, RZ, R7 ;  /* 0x000000ffff0f8224 */ /* 0x008fe400078e0007 */
[----:B------:R-:W-:-:S05]  /*401e0*/  @!P0 IMAD.MOV.U32 R14, RZ, RZ, R3 ;  /* 0x000000ffff0e8224 */ /* 0x000fca00078e0003 */
[----:B------:R0:W3:Y:S04]  /*401f0*/  @!P0 LDG.E.U16 R27, [R14.64] ;  /* 0x000000040e1b8981 */ /* 0x0000e8000c1e1500 */
[----:B----4-:R-:W-:Y:S01]  /*40200*/  STL [R1+0x65f4], R29 ;  /* 0x0065f41d01007387 */ /* 0x010fe20000100800 */
[----:B------:R-:W4:Y:S02]  /*40210*/  LDL R9, [R1+0x19a8] ;  /* 0x0019a80001097983 */ /* 0x000f240000100800 */
[----:B------:R-:W4:Y:S02]  /*40220*/  LDL R8, [R1+0x19ac] ;  /* 0x0019ac0001087983 */ /* 0x000f240000100800 */
[----:B-1----:R-:W4:Y:S01]  /*40230*/  LDL R4, [R1+0x19a0] ;  /* 0x0019a00001047983 */ /* 0x002f220000100800 */
[----:B------:R-:W4:Y:S01]  /*40240*/  LDL R0, [R1+0x19a4] ;  /* 0x0019a40001007983 */ /* 0x000f220000100800 */
[----:B------:R-:W-:-:S02]  /*40250*/  PRMT R26, RZ, 0x7610, R26 ;  /* 0x00007610ff1a7816 */ /* 0x000fc4000000001a */
[----:B------:R-:W-:Y:S01]  /*40260*/  PRMT R25, RZ, 0x7610, R25 ;  /* 0x00007610ff197816 */ /* 0x000fe20000000019 */
[----:B0-----:R-:W-:Y:S02]  /*40270*/  @!P1 IMAD.MOV.U32 R15, RZ, RZ, R6 ;  /* 0x000000ffff0f9224 */ /* 0x001fe400078e0006 */
[----:B------:R-:W-:-:S05]  /*40280*/  @!P1 IMAD.MOV.U32 R14, RZ, RZ, R5 ;  /* 0x000000ffff0e9224 */ /* 0x000fca00078e0005 */
[----:B------:R4:W4:Y:S04]  /*40290*/  @!P1 LDG.E.U16 R26, [R14.64] ;  /* 0x000000040e1a9981 */ /* 0x000928000c1e1500 */
[----:B--2---:R-:W-:Y:S01]  /*402a0*/  STL [R1+0x65f8], R28 ;  /* 0x0065f81c01007387 */ /* 0x004fe20000100800 */
[----:B------:R-:W2:Y:S02]  /*402b0*/  LDL R7, [R1+0x1928] ;  /* 0x0019280001077983 */ /* 0x000ea40000100800 */
[----:B------:R-:W2:Y:S01]  /*402c0*/  LDL R3, [R1+0x192c] ;  /* 0x00192c0001037983 */ /* 0x000ea20000100800 */
[----:B---3--:R-:W-:Y:S01]  /*402d0*/  STL [R1+0x65fc], R27 ;  /* 0x0065fc1b01007387 */ /* 0x008fe20000100800 */
[----:B------:R-:W3:Y:S02]  /*402e0*/  LDL R6, [R1+0x1920] ;  /* 0x0019200001067983 */ /* 0x000ee40000100800 */
[----:B------:R-:W3:Y:S02]  /*402f0*/  LDL R5, [R1+0x1924] ;  /* 0x0019240001057983 */ /* 0x000ee40000100800 */
[----:B----4-:R-:W-:-:S02]  /*40300*/  @!P0 IMAD.MOV.U32 R15, RZ, RZ, R9 ;  /* 0x000000ffff0f8224 */ /* 0x010fc400078e0009 */
[----:B------:R-:W-:-:S05]  /*40310*/  @!P0 IMAD.MOV.U32 R14, RZ, RZ, R8 ;  /* 0x000000ffff0e8224 */ /* 0x000fca00078e0008 */
[----:B------:R0:W4:Y:S01]  /*40320*/  @!P0 LDG.E.U16 R25, [R14.64] ;  /* 0x000000040e198981 */ /* 0x000122000c1e1500 */
[----:B------:R-:W-:Y:S02]  /*40330*/  PRMT R24, RZ, 0x7610, R24 ;  /* 0x00007610ff187816 */ /* 0x000fe40000000018 */
[----:B------:R-:W-:Y:S01]  /*40340*/  PRMT R23, RZ, 0x7610, R23 ;  /* 0x00007610ff177816 */ /* 0x000fe20000000017 */
[----:B0-----:R-:W-:Y:S02]  /*40350*/  @!P1 IMAD.MOV.U32 R14, RZ, RZ, R0 ;  /* 0x000000ffff0e9224 */ /* 0x001fe400078e0000 */
[----:B------:R-:W-:-:S05]  /*40360*/  @!P1 IMAD.MOV.U32 R15, RZ, RZ, R4 ;  /* 0x000000ffff0f9224 */ /* 0x000fca00078e0004 */
[----:B------:R2:W4:Y:S01]  /*40370*/  @!P1 LDG.E.U16 R24, [R14.64] ;  /* 0x000000040e189981 */ /* 0x000522000c1e1500 */
[----:B------:R-:W-:-:S03]  /*40380*/  PRMT R22, RZ, 0x7610, R22 ;  /* 0x00007610ff167816 */ /* 0x000fc60000000016 */
[----:B------:R0:W-:Y:S01]  /*40390*/  STL [R1+0x4], R11 ;  /* 0x0000040b01007387 */ /* 0x0001e20000100800 */
[----:B------:R-:W-:Y:S02]  /*403a0*/  STL [R1+0x6600], R26 ;  /* 0x0066001a01007387 */ /* 0x000fe40000100800 */
[----:B--2---:R-:W-:Y:S02]  /*403b0*/  @!P0 IMAD.MOV.U32 R15, RZ, RZ, R7 ;  /* 0x000000ffff0f8224 */ /* 0x004fe400078e0007 */
[----:B------:R-:W-:-:S05]  /*403c0*/  @!P0 IMAD.MOV.U32 R14, RZ, RZ, R3 ;  /* 0x000000ffff0e8224 */ /* 0x000fca00078e0003 */
[----:B------:R3:W2:Y:S02]  /*403d0*/  @!P0 LDG.E.U16 R23, [R14.64] ;  /* 0x000000040e178981 */ /* 0x0006a4000c1e1500 */
[----:B---3--:R-:W-:Y:S02]  /*403e0*/  @!P1 IMAD.MOV.U32 R15, RZ, RZ, R6 ;  /* 0x000000ffff0f9224 */ /* 0x008fe400078e0006 */
[----:B------:R-:W-:-:S05]  /*403f0*/  @!P1 IMAD.MOV.U32 R14, RZ, RZ, R5 ;  /* 0x000000ffff0e9224 */ /* 0x000fca00078e0005 */
[----:B------:R-:W3:Y:S04]  /*40400*/  @!P1 LDG.E.U16 R22, [R14.64] ;  /* 0x000000040e169981 */ /* 0x000ee8000c1e1500 */
[----:B----4-:R-:W-:Y:S01]  /*40410*/  STL [R1+0x6604], R25 ;  /* 0x0066041901007387 */ /* 0x010fe20000100800 */
[----:B------:R-:W4:Y:S02]  /*40420*/  LDL R4, [R1+0x18a8] ;  /* 0x0018a80001047983 */ /* 0x000f240000100800 */
[----:B------:R-:W4:Y:S01]  /*40430*/  LDL R0, [R1+0x18ac] ;  /* 0x0018ac0001007983 */ /* 0x000f220000100800 */
[----:B------:R-:W-:Y:S01]  /*40440*/  STL [R1+0x6608], R24 ;  /* 0x0066081801007387 */ /* 0x000fe20000100800 */
[----:B------:R-:W4:Y:S02]  /*40450*/  LDL R12, [R1+0x18a0] ;  /* 0x0018a000010c7983 */ /* 0x000f240000100800 */
[----:B------:R-:W4:Y:S01]  /*40460*/  LDL R3, [R1+0x18a4] ;  /* 0x0018a40001037983 */ /* 0x000f220000100800 */
[----:B------:R-:W-:Y:S01]  /*40470*/  PRMT R18, RZ, 0x7610, R18 ;  /* 0x00007610ff127816 */ /* 0x000fe20000000012 */
[----:B--2---:R-:W-:Y:S01]  /*40480*/  STL [R1+0x660c], R23 ;  /* 0x00660c1701007387 */ /* 0x004fe20000100800 */
[----:B0-----:R-:W2:Y:S02]  /*40490*/  LDL R11, [R1+0x1828] ;  /* 0x00182800010b7983 */ /* 0x001ea40000100800 */
[----:B------:R-:W2:Y:S02]  /*404a0*/  LDL R10, [R1+0x182c] ;  /* 0x00182c00010a7983 */ /* 0x000ea40000100800 */
[----:B------:R-:W2:Y:S01]  /*404b0*/  LDL R9, [R1+0x1820] ;  /* 0x0018200001097983 */ /* 0x000ea20000100800 */
[----:B------:R-:W2:Y:S04]  /*404c0*/  LDL R8, [R1+0x1824] ;  /* 0x0018240001087983 */ /* 0x000ea80000100800 */
[----:B---3--:R-:W-:Y:S01]  /*404d0*/  STL [R1+0x6610], R22 ;  /* 0x0066101601007387 */ /* 0x008fe20000100800 */
[----:B------:R-:W3:Y:S02]  /*404e0*/  LDL R7, [R1+0x17a8] ;  /* 0x0017a80001077983 */ /* 0x000ee40000100800 */
[----:B------:R-:W3:Y:S02]  /*404f0*/  LDL R6, [R1+0x17ac] ;  /* 0x0017ac0001067983 */ /* 0x000ee40000100800 */
[----:B------:R-:W3:Y:S02]  /*40500*/  LDL R5, [R1+0x17a0] ;  /* 0x0017a00001057983 */ /* 0x000ee40000100800 */
[----:B----4-:R-:W-:-:S02]  /*40510*/  @!P0 IMAD.MOV.U32 R15, RZ, RZ, R4 ;  /* 0x000000ffff0f8224 */ /* 0x010fc400078e0004 */
[----:B------:R-:W4:Y:S01]  /*40520*/  LDL R4, [R1+0x17a4] ;  /* 0x0017a40001047983 */ /* 0x000f220000100800 */
[----:B------:R-:W-:Y:S01]  /*40530*/  @!P0 IMAD.MOV.U32 R14, RZ, RZ, R0 ;  /* 0x000000ffff0e8224 */ /* 0x000fe200078e0000 */
[----:B------:R-:W-:Y:S02]  /*40540*/  PRMT R16, RZ, 0x7610, R16 ;  /* 0x00007610ff107816 */ /* 0x000fe40000000010 */
[----:B------:R-:W-:Y:S02]  /*40550*/  PRMT R17, RZ, 0x7610, R17 ;  /* 0x00007610ff117816 */ /* 0x000fe40000000011 */
[----:B------:R-:W-:Y:S02]  /*40560*/  PRMT R19, RZ, 0x7610, R19 ;  /* 0x00007610ff137816 */ /* 0x000fe40000000013 */
[----:B------:R-:W-:Y:S01]  /*40570*/  PRMT R20, RZ, 0x7610, R20 ;  /* 0x00007610ff147816 */ /* 0x000fe20000000014 */
[----:B------:R0:W4:Y:S01]  /*40580*/  @!P0 LDG.E.U16 R18, [R14.64] ;  /* 0x000000040e128981 */ /* 0x000122000c1e1500 */
[----:B------:R-:W-:-:S03]  /*40590*/  PRMT R21, RZ, 0x7610, R21 ;  /* 0x00007610ff157816 */ /* 0x000fc60000000015 */
[----:B------:R-:W4:Y:S01]  /*405a0*/  LDL R0, [R1+0x25f8] ;  /* 0x0025f80001007983 */ /* 0x000f220000100800 */
[----:B0-----:R-:W-:Y:S02]  /*405b0*/  @!P1 IMAD.MOV.U32 R14, RZ, RZ, R3 ;  /* 0x000000ffff0e9224 */ /* 0x001fe400078e0003 */
[----:B------:R-:W-:-:S05]  /*405c0*/  @!P1 IMAD.MOV.U32 R15, RZ, RZ, R12 ;  /* 0x000000ffff0f9224 */ /* 0x000fca00078e000c */
[----:B------:R2:W4:Y:S02]  /*405d0*/  @!P1 LDG.E.U16 R16, [R14.64] ;  /* 0x000000040e109981 */ /* 0x000524000c1e1500 */
[----:B--2---:R-:W-:Y:S02]  /*405e0*/  @!P0 IMAD.MOV.U32 R15, RZ, RZ, R11 ;  /* 0x000000ffff0f8224 */ /* 0x004fe400078e000b */
[----:B------:R-:W-:-:S05]  /*405f0*/  @!P0 IMAD.MOV.U32 R14, RZ, RZ, R10 ;  /* 0x000000ffff0e8224 */ /* 0x000fca00078e000a */
[----:B------:R0:W2:Y:S02]  /*40600*/  @!P0 LDG.E.U16 R17, [R14.64] ;  /* 0x000000040e118981 */ /* 0x0000a4000c1e1500 */
[----:B0-----:R-:W-:Y:S02]  /*40610*/  @!P1 IMAD.MOV.U32 R14, RZ, RZ, R8 ;  /* 0x000000ffff0e9224 */ /* 0x001fe400078e0008 */
[----:B------:R-:W-:-:S05]  /*40620*/  @!P1 IMAD.MOV.U32 R15, RZ, RZ, R9 ;  /* 0x000000ffff0f9224 */ /* 0x000fca00078e0009 */
[----:B------:R3:W2:Y:S02]  /*40630*/  @!P1 LDG.E.U16 R19, [R14.64] ;  /* 0x000000040e139981 */ /* 0x0006a4000c1e1500 */
[----:B---3--:R-:W-:Y:S02]  /*40640*/  @!P0 IMAD.MOV.U32 R14, RZ, RZ, R6 ;  /* 0x000000ffff0e8224 */ /* 0x008fe400078e0006 */
[----:B------:R-:W-:-:S05]  /*40650*/  @!P0 IMAD.MOV.U32 R15, RZ, RZ, R7 ;  /* 0x000000ffff0f8224 */ /* 0x000fca00078e0007 */
[----:B------:R4:W3:Y:S02]  /*40660*/  @!P0 LDG.E.U16 R20, [R14.64] ;  /* 0x000000040e148981 */ /* 0x0008e4000c1e1500 */
[----:B----4-:R-:W-:Y:S02]  /*40670*/  @!P1 IMAD.MOV.U32 R14, RZ, RZ, R4 ;  /* 0x000000ffff0e9224 */ /* 0x010fe400078e0004 */
[----:B------:R-:W-:-:S05]  /*40680*/  @!P1 IMAD.MOV.U32 R15, RZ, RZ, R5 ;  /* 0x000000ffff0f9224 */ /* 0x000fca00078e0005 */
[----:B------:R0:W4:Y:S04]  /*40690*/  @!P1 LDG.E.U16 R21, [R14.64] ;  /* 0x000000040e159981 */ /* 0x000128000c1e1500 */
[----:B------:R-:W-:Y:S01]  /*406a0*/  STL [R1+0x6614], R18 ;  /* 0x0066141201007387 */ /* 0x000fe20000100800 */
[----:B------:R-:W4:Y:S02]  /*406b0*/  LDL R3, [R1+0x25f0] ;  /* 0x0025f00001037983 */ /* 0x000f240000100800 */
[----:B------:R-:W-:Y:S01]  /*406c0*/  STL [R1+0x6618], R16 ;  /* 0x0066181001007387 */ /* 0x000fe20000100800 */
[----:B------:R-:W-:Y:S01]  /*406d0*/  PRMT R2, RZ, 0x7610, R2 ;  /* 0x00007610ff027816 */ /* 0x000fe20000000002 */
[----:B0-----:R-:W-:Y:S01]  /*406e0*/  @!P1 IMAD.MOV.U32 R14, RZ, RZ, R0 ;  /* 0x000000ffff0e9224 */ /* 0x001fe200078e0000 */
[----:B--2---:R-:W-:Y:S04]  /*406f0*/  STL [R1+0x661c], R17 ;  /* 0x00661c1101007387 */ /* 0x004fe80000100800 */
[----:B------:R-:W-:Y:S04]  /*40700*/  STL [R1+0x6620], R19 ;  /* 0x0066201301007387 */ /* 0x000fe80000100800 */
[----:B---3--:R-:W-:Y:S04]  /*40710*/  STL [R1+0x6624], R20 ;  /* 0x0066241401007387 */ /* 0x008fe80000100800 */
[----:B----4-:R0:W-:Y:S04]  /*40720*/  STL [R1+0x6628], R21 ;  /* 0x0066281501007387 */ /* 0x0101e80000100800 */
[----:B0-----:R-:W2:Y:S01]  /*40730*/  LDL R21, [R1+0x25f4] ;  /* 0x0025f40001157983 */ /* 0x001ea20000100800 */
[----:B------:R-:W3:Y:S02]  /*40740*/  LDL.LU R19, [R1+0x380] ;  /* 0x0003800001137983 */ /* 0x000ee40000300800 */
[----:B------:R-:W4:Y:S02]  /*40750*/  LDL.LU R17, [R1+0x37c] ;  /* 0x00037c0001117983 */ /* 0x000f240000300800 */
[----:B------:R-:W3:Y:S01]  /*40760*/  LDL.LU R16, [R1+0x370] ;  /* 0x0003700001107983 */ /* 0x000ee20000300800 */
[----:B------:R-:W3:Y:S01]  /*40770*/  LDL.LU R18, [R1+0x36c] ;  /* 0x00036c0001127983 */ /* 0x000ee20000300800 */
        /* <DEDUP_REMOVED lines=10> */
[----:B------:R-:W-:Y:S01]  /*40820*/  @!P1 IMAD.MOV.U32 R15, RZ, RZ, R3 ;  /* 0x000000ffff0f9224 */ /* 0x000fe200078e0003 */
        /* <DEDUP_REMOVED lines=8> */
[----:B------:R-:W3:Y:S04]  /*408b0*/  LDL.LU R13, [R1+0x260] ;  /* 0x00026000010d7983 */ /* 0x000ee80000300800 */
[----:B------:R0:W3:Y:S04]  /*408c0*/  @!P1 LDG.E.U16 R2, [R14.64] ;  /* 0x000000040e029981 */ /* 0x0000e8000c1e1500 */
[----:B0-----:R-:W3:Y:S01]  /*408d0*/  LDL R15, [R1+0x25e8] ;  /* 0x0025e800010f7983 */ /* 0x001ee20000100800 */
[----:B------:R-:W-:-:S03]  /*408e0*/  PRMT R20, RZ, 0x7610, R20 ;  /* 0x00007610ff147816 */ /* 0x000fc60000000014 */
[----:B------:R-:W0:Y:S02]  /*408f0*/  S2R R12, SR_TID.X ;  /* 0x00000000000c7919 */ /* 0x000e240000002100 */
[----:B0-----:R-:W-:Y:S01]  /*40900*/  LOP3.LUT R12, R12, 0x3f, RZ, 0xc0, !PT ;  /* 0x0000003f0c0c7812 */ /* 0x001fe200078ec0ff */
[----:B--2---:R-:W-:-:S05]  /*40910*/  @!P0 IMAD.MOV.U32 R14, RZ, RZ, R21 ;  /* 0x000000ffff0e8224 */ /* 0x004fca00078e0015 */
[----:B---3--:R-:W2:Y:S04]  /*40920*/  @!P0 LDG.E.U16 R20, [R14.64] ;  /* 0x000000040e148981 */ /* 0x008ea8000c1e1500 */
[----:B------:R-:W-:Y:S01]  /*40930*/  STL [R1+0x5fe8], R2 ;  /* 0x005fe80201007387 */ /* 0x000fe20000100800 */
[----:B------:R-:W-:Y:S02]  /*40940*/  STL [R1+0x62a0], R2 ;  /* 0x0062a00201007387 */ /* 0x000fe40000100800 */
[----:B------:R-:W-:Y:S02]  /*40950*/  STL [R1+0x62a8], R2 ;  /* 0x0062a80201007387 */ /* 0x000fe40000100800 */
[----:B------:R-:W-:Y:S01]  /*40960*/  STL [R1+0x62b0], R2 ;  /* 0x0062b00201007387 */ /* 0x000fe20000100800 */
        /* <DEDUP_REMOVED lines=38> */
[----:B------:R-:W-:-:S02]  /*40bd0*/  IMAD.SHL.U32 R12, R12, 0x2, RZ ;  /* 0x000000020c0c7824 */ /* 0x000fc400078e00ff */
[----:B------:R-:W-:Y:S01]  /*40be0*/  STL [R1+0x63e8], R2 ;  /* 0x0063e80201007387 */ /* 0x000fe20000100800 */
[----:B------:R-:W-:Y:S01]  /*40bf0*/  STL [R1+0x63f0], R2 ;  /* 0x0063f00201007387 */ /* 0x000fe20000100800 */
[----:B------:R-:W-:Y:S02]  /*40c00*/  STL [R1+0x63f8], R2 ;  /* 0x0063f80201007387 */ /* 0x000fe40000100800 */
[----:B------:R-:W-:Y:S02]  /*40c10*/  STL [R1+0x6400], R2 ;  /* 0x0064000201007387 */ /* 0x000fe40000100800 */
[----:B------:R-:W-:Y:S01]  /*40c20*/  STL [R1+0x6408], R2 ;  /* 0x0064080201007387 */ /* 0x000fe20000100800 */
[----:B------:R-:W-:Y:S01]  /*40c30*/  LOP3.LUT R12, R12, 0x60, RZ, 0x3c, !PT ;  /* 0x000000600c0c7812 */ /* 0x000fe200078e3cff */
[----:B------:R-:W-:Y:S01]  /*40c40*/  STL [R1+0x6410], R2 ;  /* 0x0064100201007387 */ /* 0x000fe20000100800 */
[----:B------:R-:W-:Y:S02]  /*40c50*/  STL [R1+0x6418], R2 ;  /* 0x0064180201007387 */ /* 0x000fe40000100800 */
[----:B------:R-:W-:Y:S02]  /*40c60*/  STL [R1+0x6420], R2 ;  /* 0x0064200201007387 */ /* 0x000fe40000100800 */
[----:B------:R-:W-:Y:S01]  /*40c70*/  STL [R1+0x6428], R2 ;  /* 0x0064280201007387 */ /* 0x000fe20000100800 */
[----:B------:R-:W-:Y:S04]  /*40c80*/  STL [R1+0x6430], R2 ;  /* 0x0064300201007387 */ /* 0x000fe80000100800 */
[----:B------:R-:W-:Y:S01]  /*40c90*/  STS.U16 [R12+0x12600], R19 ;  /* 0x012600130c007388 */ /* 0x000fe20000000400 */
[----:B------:R-:W-:Y:S02]  /*40ca0*/  STL [R1+0x6438], R2 ;  /* 0x0064380201007387 */ /* 0x000fe40000100800 */
[----:B----4-:R-:W-:Y:S02]  /*40cb0*/  STS.U16 [R12+0x12680], R17 ;  /* 0x012680110c007388 */ /* 0x010fe40000000400 */
[----:B------:R-:W-:Y:S01]  /*40cc0*/  STL [R1+0x6440], R2 ;  /* 0x0064400201007387 */ /* 0x000fe20000100800 */
[----:B------:R-:W-:Y:S04]  /*40cd0*/  STS.U16 [R12+0x12e00], R16 ;  /* 0x012e00100c007388 */ /* 0x000fe80000000400 */
[----:B------:R-:W-:Y:S01]  /*40ce0*/  STL [R1+0x6448], R2 ;  /* 0x0064480201007387 */ /* 0x000fe20000100800 */
[----:B------:R-:W-:Y:S02]  /*40cf0*/  STS.U16 [R12+0x12e80], R18 ;  /* 0x012e80120c007388 */ /* 0x000fe40000000400 */
[----:B------:R-:W-:Y:S02]  /*40d00*/  STL [R1+0x6450], R2 ;  /* 0x0064500201007387 */ /* 0x000fe40000100800 */
[----:B------:R-:W-:Y:S01]  /*40d10*/  STS.U16 [R12+0x13600], R22 ;  /* 0x013600160c007388 */ /* 0x000fe20000000400 */
[----:B------:R-:W-:Y:S04]  /*40d20*/  STL [R1+0x6458], R2 ;  /* 0x0064580201007387 */ /* 0x000fe80000100800 */
[----:B------:R-:W-:Y:S01]  /*40d30*/  STS.U16 [R12+0x13680], R23 ;  /* 0x013680170c007388 */ /* 0x000fe20000000400 */
[----:B------:R-:W-:Y:S02]  /*40d40*/  STL [R1+0x6460], R2 ;  /* 0x0064600201007387 */ /* 0x000fe40000100800 */
[----:B------:R-:W-:Y:S02]  /*40d50*/  STS.U16 [R12+0x13e00], R24 ;  /* 0x013e00180c007388 */ /* 0x000fe40000000400 */
        /* <DEDUP_REMOVED lines=17> */
[----:B------:R0:W-:Y:S01]  /*40e70*/  STS.U16 [R12+0x15e80], R3 ;  /* 0x015e80030c007388 */ /* 0x0001e20000000400 */
[----:B------:R-:W-:Y:S02]  /*40e80*/  STL [R1+0x64b0], R2 ;  /* 0x0064b00201007387 */ /* 0x000fe40000100800 */
[----:B------:R-:W-:Y:S02]  /*40e90*/  STL [R1+0x64b8], R2 ;  /* 0x0064b80201007387 */ /* 0x000fe40000100800 */
[----:B------:R-:W-:Y:S01]  /*40ea0*/  STL [R1+0x64c0], R2 ;  /* 0x0064c00201007387 */ /* 0x000fe20000100800 */
[----:B------:R-:W-:Y:S01]  /*40eb0*/  STL [R1+0x64c8], R2 ;  /* 0x0064c80201007387 */ /* 0x000fe20000100800 */
[----:B------:R-:W-:Y:S03]  /*40ec0*/  STL [R1+0x64d0], R2 ;  /* 0x0064d00201007387 */ /* 0x000fe60000100800 */
[----:B0-----:R-:W0:Y:S01]  /*40ed0*/  S2R R3, SR_TID.X ;  /* 0x0000000000037919 */ /* 0x001e220000002100 */
        /* <DEDUP_REMOVED lines=21> */
[----:B------:R-:W-:Y:S01]  /*41030*/  STL [R1+0x6580], R2 ;  /* 0x0065800201007387 */ /* 0x000fe20000100800 */
[----:B0-----:R-:W-:Y:S01]  /*41040*/  LOP3.LUT R3, R3, 0x3f, RZ, 0xc0, !PT ;  /* 0x0000003f03037812 */ /* 0x001fe200078ec0ff */
[----:B------:R-:W-:Y:S01]  /*41050*/  STL [R1+0x6588], R2 ;  /* 0x0065880201007387 */ /* 0x000fe20000100800 */
[----:B------:R-:W-:Y:S02]  /*41060*/  STL [R1+0x6590], R2 ;  /* 0x0065900201007387 */ /* 0x000fe40000100800 */
[----:B------:R-:W-:Y:S02]  /*41070*/  STL [R1+0x6598], R2 ;  /* 0x0065980201007387 */ /* 0x000fe40000100800 */
[----:B------:R-:W-:Y:S02]  /*41080*/  STL [R1+0x65a0], R2 ;  /* 0x0065a00201007387 */ /* 0x000fe40000100800 */
[C---:B------:R-:W-:Y:S01]  /*41090*/  IMAD.SHL.U32 R0, R3.reuse, 0x2, RZ ;  /* 0x0000000203007824 */ /* 0x040fe200078e00ff */
        /* <DEDUP_REMOVED lines=9> */
[----:B------:R0:W-:Y:S04]  /*41130*/  STL [R1+0x6680], R0 ;  /* 0x0066800001007387 */ /* 0x0001e80000100800 */
[----:B0-----:R-:W3:Y:S04]  /*41140*/  LDL.LU R0, [R1+0x254] ;  /* 0x0002540001007983 */ /* 0x001ee80000300800 */
[----:B--2---:R-:W-:Y:S01]  /*41150*/  STL [R1+0xd5c], R20 ;  /* 0x000d5c1401007387 */ /* 0x004fe20000100800 */
[----:B------:R-:W2:Y:S03]  /*41160*/  LDL.LU R15, [R1+0x398] ;  /* 0x00039800010f7983 */ /* 0x000ea60000300800 */
[----:B--2---:R0:W-:Y:S04]  /*41170*/  STL [R1+0x6678], R15 ;  /* 0x0066780f01007387 */ /* 0x0041e80000100800 */
[----:B0-----:R-:W2:Y:S04]  /*41180*/  LDL.LU R15, [R1+0x39c] ;  /* 0x00039c00010f7983 */ /* 0x001ea80000300800 */
[----:B--2---:R0:W-:Y:S04]  /*41190*/  STL [R1+0x667c], R15 ;  /* 0x00667c0f01007387 */ /* 0x0041e80000100800 */
[----:B0-----:R-:W2:Y:S04]  /*411a0*/  LDL.LU R15, [R1+0x3a0] ;  /* 0x0003a000010f7983 */ /* 0x001ea80000300800 */
[----:B------:R-:W-:Y:S01]  /*411b0*/  STS.U16 [R12+0x16600], R6 ;  /* 0x016600060c007388 */ /* 0x000fe20000000400 */
[----:B------:R-:W-:Y:S02]  /*411c0*/  STS.U16 [R12+0x16680], R7 ;  /* 0x016680070c007388 */ /* 0x000fe40000000400 */
[----:B------:R-:W-:Y:S02]  /*411d0*/  STS.U16 [R12+0x16e00], R8 ;  /* 0x016e00080c007388 */ /* 0x000fe40000000400 */
[----:B------:R-:W-:Y:S01]  /*411e0*/  STS.U16 [R12+0x16e80], R9 ;  /* 0x016e80090c007388 */ /* 0x000fe20000000400 */
[----:B------:R-:W-:Y:S01]  /*411f0*/  STS.U16 [R12+0x17600], R10 ;  /* 0x0176000a0c007388 */ /* 0x000fe20000000400 */
[----:B------:R-:W-:Y:S02]  /*41200*/  STS.U16 [R12+0x17680], R11 ;  /* 0x0176800b0c007388 */ /* 0x000fe40000000400 */
[----:B------:R-:W-:Y:S01]  /*41210*/  STS.U16 [R12+0x17e00], R13 ;  /* 0x017e000d0c007388 */ /* 0x000fe20000000400 */
[----:B--2---:R0:W-:Y:S01]  /*41220*/  STL [R1+0x6684], R15 ;  /* 0x0066840f01007387 */ /* 0x0041e20000100800 */
[----:B------:R-:W2:Y:S02]  /*41230*/  LDL.LU R14, [R1+0x394] ;  /* 0x00039400010e7983 */ /* 0x000ea40000300800 */
[----:B------:R-:W4:Y:S02]  /*41240*/  LDL.LU R2, [R1+0x390] ;  /* 0x0003900001027983 */ /* 0x000f240000300800 */
        /* <DEDUP_REMOVED lines=15> */
[----:B0-----:R-:W-:-:S02]  /*41340*/  IMAD.SHL.U32 R15, R3, 0x2, RZ ;  /* 0x00000002030f7824 */ /* 0x001fc400078e00ff */
[----:B------:R-:W2:Y:S01]  /*41350*/  LDL.LU R5, [R1+0x318] ;  /* 0x0003180001057983 */ /* 0x000ea20000300800 */
[----:B------:R-:W2:Y:S01]  /*41360*/  LDL.LU R6, [R1+0x314] ;  /* 0x0003140001067983 */ /* 0x000ea20000300800 */
[----:B------:R-:W2:Y:S02]  /*41370*/  LDL.LU R7, [R1+0x308] ;  /* 0x0003080001077983 */ /* 0x000ea40000300800 */
[----:B------:R-:W2:Y:S02]  /*41380*/  LDL.LU R8, [R1+0x304] ;  /* 0x0003040001087983 */ /* 0x000ea40000300800 */
[----:B------:R-:W2:Y:S01]  /*41390*/  LDL.LU R9, [R1+0x2b0] ;  /* 0x0002b00001097983 */ /* 0x000ea20000300800 */
[----:B------:R-:W-:Y:S01]  /*413a0*/  LOP3.LUT R15, R15, 0x60, RZ, 0x3c, !PT ;  /* 0x000000600f0f7812 */ /* 0x000fe200078e3cff */
[----:B------:R-:W2:Y:S01]  /*413b0*/  LDL.LU R10, [R1+0x2a8] ;  /* 0x0002a800010a7983 */ /* 0x000ea20000300800 */
[----:B------:R-:W2:Y:S02]  /*413c0*/  LDL.LU R11, [R1+0x290] ;  /* 0x00029000010b7983 */ /* 0x000ea40000300800 */
[----:B------:R-:W2:Y:S02]  /*413d0*/  LDL.LU R12, [R1+0x28c] ;  /* 0x00028c00010c7983 */ /* 0x000ea40000300800 */
[----:B------:R-:W2:Y:S01]  /*413e0*/  LDL.LU R13, [R1+0x278] ;  /* 0x00027800010d7983 */ /* 0x000ea20000300800 */
[----:B------:R-:W2:Y:S04]  /*413f0*/  LDL.LU R3, [R1+0x26c] ;  /* 0x00026c0001037983 */ /* 0x000ea80000300800 */
[----:B---3--:R0:W-:Y:S04]  /*41400*/  STS.U16 [R15+0x17e80], R0 ;  /* 0x017e80000f007388 */ /* 0x0081e80000000400 */
[----:B0-----:R-:W3:Y:S01]  /*41410*/  LDL.LU R15, [R1+0x6684] ;  /* 0x00668400010f7983 */ /* 0x001ee20000300800 */
[----:B------:R-:W3:Y:S03]  /*41420*/  LDL.LU R0, [R1+0x6680] ;  /* 0x0066800001007983 */ /* 0x000ee60000300800 */
[----:B---3--:R0:W-:Y:S04]  /*41430*/  STS.U16 [R0+0x10700], R15 ;  /* 0x0107000f00007388 */ /* 0x0081e80000000400 */
[----:B0-----:R-:W3:Y:S04]  /*41440*/  LDL.LU R15, [R1+0x667c] ;  /* 0x00667c00010f7983 */ /* 0x001ee80000300800 */
[----:B---3--:R0:W-:Y:S04]  /*41450*/  STS.U16 [R0+0x10780], R15 ;  /* 0x0107800f00007388 */ /* 0x0081e80000000400 */
[----:B0-----:R-:W3:Y:S04]  /*41460*/  LDL.LU R15, [R1+0x6678] ;  /* 0x00667800010f7983 */ /* 0x001ee80000300800 */
[----:B---3--:R-:W-:Y:S01]  /*41470*/  STS.U16 [R0+0x10f00], R15 ;  /* 0x010f000f00007388 */ /* 0x008fe20000000400 */
[----:B--2---:R-:W-:Y:S02]  /*41480*/  STS.U16 [R0+0x10f80], R14 ;  /* 0x010f800e00007388 */ /* 0x004fe40000000400 */
        /* <DEDUP_REMOVED lines=25> */
[----:B------:R0:W-:Y:S02]  /*41620*/  STS.U16 [R0+0x17780], R3 ;  /* 0x0177800300007388 */ /* 0x0001e40000000400 */
[----:B0-----:R-:W2:Y:S04]  /*41630*/  LDL.LU R3, [R1+0x23c] ;  /* 0x00023c0001037983 */ /* 0x001ea80000300800 */
[----:B--2---:R0:W-:Y:S04]  /*41640*/  STL [R1+0x6674], R3 ;  /* 0x0066740301007387 */ /* 0x0041e80000100800 */
[----:B0-----:R-:W2:Y:S01]  /*41650*/  LDL.LU R3, [R1+0x248] ;  /* 0x0002480001037983 */ /* 0x001ea20000300800 */
[----:B------:R-:W3:Y:S03]  /*41660*/  LDL.LU R15, [R1+0x1d8] ;  /* 0x0001d800010f7983 */ /* 0x000ee60000300800 */
[----:B------:R-:W0:Y:S04]  /*41670*/  S2R R13, SR_TID.X ;  /* 0x00000000000d7919 */ /* 0x000e280000002100 */
[----:B---3--:R1:W-:Y:S04]  /*41680*/  STL [R1+0x666c], R15 ;  /* 0x00666c0f01007387 */ /* 0x0083e80000100800 */
[----:B-1----:R-:W3:Y:S01]  /*41690*/  LDL.LU R15, [R1+0x1dc] ;  /* 0x0001dc00010f7983 */ /* 0x002ee20000300800 */
[----:B0-----:R-:W-:-:S03]  /*416a0*/  LOP3.LUT R13, R13, 0x3f, RZ, 0xc0, !PT ;  /* 0x0000003f0d0d7812 */ /* 0x001fc600078ec0ff */
[----:B---3--:R0:W-:Y:S01]  /*416b0*/  STL [R1+0x6670], R15 ;  /* 0x0066700f01007387 */ /* 0x0081e20000100800 */
        /* <DEDUP_REMOVED lines=17> */
[----:B0-----:R-:W-:-:S02]  /*417d0*/  IMAD.SHL.U32 R15, R13, 0x2, RZ ;  /* 0x000000020d0f7824 */ /* 0x001fc400078e00ff */
[----:B------:R-:W3:Y:S01]  /*417e0*/  LDL.LU R4, [R1+0x190] ;  /* 0x0001900001047983 */ /* 0x000ee20000300800 */
[----:B------:R-:W3:Y:S01]  /*417f0*/  LDL.LU R5, [R1+0x18c] ;  /* 0x00018c0001057983 */ /* 0x000ee20000300800 */
[----:B------:R-:W3:Y:S02]  /*41800*/  LDL.LU R6, [R1+0x188] ;  /* 0x0001880001067983 */ /* 0x000ee40000300800 */
[----:B------:R-:W3:Y:S02]  /*41810*/  LDL.LU R7, [R1+0x184] ;  /* 0x0001840001077983 */ /* 0x000ee40000300800 */
[----:B------:R-:W3:Y:S01]  /*41820*/  LDL.LU R8, [R1+0x180] ;  /* 0x0001800001087983 */ /* 0x000ee20000300800 */
[----:B------:R-:W-:Y:S01]  /*41830*/  LOP3.LUT R15, R15, 0x70, RZ, 0x3c, !PT ;  /* 0x000000700f0f7812 */ /* 0x000fe200078e3cff */
[----:B------:R-:W3:Y:S01]  /*41840*/  LDL.LU R9, [R1+0x17c] ;  /* 0x00017c0001097983 */ /* 0x000ee20000300800 */
[----:B------:R-:W3:Y:S02]  /*41850*/  LDL.LU R10, [R1+0x178] ;  /* 0x00017800010a7983 */ /* 0x000ee40000300800 */
[----:B------:R-:W3:Y:S02]  /*41860*/  LDL.LU R11, [R1+0x174] ;  /* 0x00017400010b7983 */ /* 0x000ee40000300800 */
[----:B------:R-:W3:Y:S01]  /*41870*/  LDL.LU R12, [R1+0x170] ;  /* 0x00017000010c7983 */ /* 0x000ee20000300800 */
[----:B------:R-:W3:Y:S04]  /*41880*/  LDL.LU R13, [R1+0x16c] ;  /* 0x00016c00010d7983 */ /* 0x000ee80000300800 */
[----:B--2---:R0:W-:Y:S04]  /*41890*/  STS.U16 [R15+0x17f00], R3 ;  /* 0x017f00030f007388 */ /* 0x0041e80000000400 */
[----:B0-----:R-:W2:Y:S04]  /*418a0*/  LDL.LU R3, [R1+0x6674] ;  /* 0x0066740001037983 */ /* 0x001ea80000300800 */
[----:B--2---:R0:W-:Y:S04]  /*418b0*/  STS.U16 [R15+0x17f80], R3 ;  /* 0x017f80030f007388 */ /* 0x0041e80000000400 */
[----:B0-----:R-:W2:Y:S04]  /*418c0*/  LDL.LU R15, [R1+0x6670] ;  /* 0x00667000010f7983 */ /* 0x001ea80000300800 */
[----:B------:R-:W0:Y:S02]  /*418d0*/  S2R R3, SR_TID.X ;  /* 0x0000000000037919 */ /* 0x000e240000002100 */
[----:B0-----:R-:W-:-:S05]  /*418e0*/  LOP3.LUT R3, R3, 0x3f, RZ, 0xc0, !PT ;  /* 0x0000003f03037812 */ /* 0x001fca00078ec0ff */
[----:B------:R-:W-:-:S05]  /*418f0*/  IMAD.SHL.U32 R3, R3, 0x2, RZ ;  /* 0x0000000203037824 */ /* 0x000fca00078e00ff */
[----:B---3--:R-:W-:Y:S04]  /*41900*/  STS.U16 [R3+0x6080], R10 ;  /* 0x0060800a03007388 */ /* 0x008fe80000000400 */
[----:B--2---:R0:W-:Y:S04]  /*41910*/  STS.U16 [R3], R15 ;  /* 0x0000000f03007388 */ /* 0x0041e80000000400 */
[----:B0-----:R-:W2:Y:S01]  /*41920*/  LDL.LU R15, [R1+0x666c] ;  /* 0x00666c00010f7983 */ /* 0x001ea20000300800 */
[----:B------:R-:W3:Y:S03]  /*41930*/  LDL.LU R10, [R1+0x15c] ;  /* 0x00015c00010a7983 */ /* 0x000ee60000300800 */
[----:B---3--:R0:W-:Y:S04]  /*41940*/  STL [R1+0x6660], R10 ;  /* 0x0066600a01007387 */ /* 0x0081e80000100800 */
[----:B0-----:R-:W3:Y:S04]  /*41950*/  LDL.LU R10, [R1+0x160] ;  /* 0x00016000010a7983 */ /* 0x001ee80000300800 */
[----:B---3--:R0:W-:Y:S04]  /*41960*/  STL [R1+0x6664], R10 ;  /* 0x0066640a01007387 */ /* 0x0081e80000100800 */
[----:B0-----:R-:W3:Y:S04]  /*41970*/  LDL.LU R10, [R1+0x164] ;  /* 0x00016400010a7983 */ /* 0x001ee80000300800 */
[----:B------:R-:W-:Y:S04]  /*41980*/  STS.U16 [R3+0x6800], R11 ;  /* 0x0068000b03007388 */ /* 0x000fe80000000400 */
[----:B------:R-:W-:Y:S04]  /*41990*/  STS.U16 [R3+0x6880], R12 ;  /* 0x0068800c03007388 */ /* 0x000fe80000000400 */
[----:B------:R-:W-:Y:S04]  /*419a0*/  STS.U16 [R3+0x7000], R13 ;  /* 0x0070000d03007388 */ /* 0x000fe80000000400 */
[----:B--2---:R-:W-:Y:S04]  /*419b0*/  STS.U16 [R3+0x80], R15 ;  /* 0x0000800f03007388 */ /* 0x004fe80000000400 */
[----:B------:R-:W-:Y:S04]  /*419c0*/  STS.U16 [R3+0x800], R14 ;  /* 0x0008000e03007388 */ /* 0x000fe80000000400 */
[----:B----4-:R-:W-:Y:S04]  /*419d0*/  STS.U16 [R3+0x880], R2 ;  /* 0x0008800203007388 */ /* 0x010fe80000000400 */
[----:B------:R-:W-:Y:S04]  /*419e0*/  STS.U16 [R3+0x1000], R21 ;  /* 0x0010001503007388 */ /* 0x000fe80000000400 */
[----:B------:R-:W-:Y:S04]  /*419f0*/  STS.U16 [R3+0x1080], R20 ;  /* 0x0010801403007388 */ /* 0x000fe80000000400 */
[----:B------:R-:W-:Y:S04]  /*41a00*/  STS.U16 [R3+0x1800], R19 ;  /* 0x0018001303007388 */ /* 0x000fe80000000400 */
[----:B------:R-:W-:Y:S04]  /*41a10*/  STS.U16 [R3+0x1880], R17 ;  /* 0x0018801103007388 */ /* 0x000fe80000000400 */
[----:B------:R-:W-:Y:S04]  /*41a20*/  STS.U16 [R3+0x2000], R16 ;  /* 0x0020001003007388 */ /* 0x000fe80000000400 */
[----:B------:R-:W-:Y:S04]  /*41a30*/  STS.U16 [R3+0x2080], R18 ;  /* 0x0020801203007388 */ /* 0x000fe80000000400 */
[----:B------:R-:W-:Y:S04]  /*41a40*/  STS.U16 [R3+0x2800], R22 ;  /* 0x0028001603007388 */ /* 0x000fe80000000400 */
[----:B---3--:R0:W-:Y:S04]  /*41a50*/  STL [R1+0x6668], R10 ;  /* 0x0066680a01007387 */ /* 0x0081e80000100800 */
[----:B0-----:R-:W2:Y:S01]  /*41a60*/  LDL.LU R10, [R1+0x168] ;  /* 0x00016800010a7983 */ /* 0x001ea20000300800 */
        /* <DEDUP_REMOVED lines=12> */
[----:B------:R0:W-:Y:S01]  /*41b30*/  STS.U16 [R3+0x2880], R23 ;  /* 0x0028801703007388 */ /* 0x0001e20000000400 */
[----:B------:R-:W3:Y:S03]  /*41b40*/  LDL.LU R22, [R1+0x128] ;  /* 0x0001280001167983 */ /* 0x000ee60000300800 */
[----:B------:R1:W-:Y:S04]  /*41b50*/  STS.U16 [R3+0x3000], R24 ;  /* 0x0030001803007388 */ /* 0x0003e80000000400 */
[----:B------:R1:W-:Y:S04]  /*41b60*/  STS.U16 [R3+0x3080], R25 ;  /* 0x0030801903007388 */ /* 0x0003e80000000400 */
[----:B------:R1:W-:Y:S04]  /*41b70*/  STS.U16 [R3+0x3800], R26 ;  /* 0x0038001a03007388 */ /* 0x0003e80000000400 */
[----:B------:R1:W-:Y:S04]  /*41b80*/  STS.U16 [R3+0x3880], R27 ;  /* 0x0038801b03007388 */ /* 0x0003e80000000400 */
[----:B------:R1:W-:Y:S04]  /*41b90*/  STS.U16 [R3+0x4000], R28 ;  /* 0x0040001c03007388 */ /* 0x0003e80000000400 */
[----:B0-----:R-:W3:Y:S01]  /*41ba0*/  LDL.LU R23, [R1+0x124] ;  /* 0x0001240001177983 */ /* 0x001ee20000300800 */
[----:B-1----:R-:W3:Y:S02]  /*41bb0*/  LDL.LU R24, [R1+0x120] ;  /* 0x0001200001187983 */ /* 0x002ee40000300800 */
[----:B------:R-:W3:Y:S01]  /*41bc0*/  LDL.LU R25, [R1+0x11c] ;  /* 0x00011c0001197983 */ /* 0x000ee20000300800 */
[----:B------:R-:W3:Y:S01]  /*41bd0*/  LDL.LU R26, [R1+0x118] ;  /* 0x00011800011a7983 */ /* 0x000ee20000300800 */
[----:B------:R-:W3:Y:S03]  /*41be0*/  LDL.LU R27, [R1+0x114] ;  /* 0x00011400011b7983 */ /* 0x000ee60000300800 */
        /* <DEDUP_REMOVED lines=15> */
[----:B0-----:R-:W3:Y:S01]  /*41ce0*/  LDL.LU R8, [R1+0xc] ;  /* 0x00000c0001087983 */ /* 0x001ee20000300800 */
[----:B-1----:R-:W3:Y:S03]  /*41cf0*/  LDL.LU R9, [R1+0x8] ;  /* 0x0000080001097983 */ /* 0x002ee60000300800 */
[----:B--2---:R0:W-:Y:S04]  /*41d00*/  STS.U16 [R3+0x7080], R10 ;  /* 0x0070800a03007388 */ /* 0x0041e80000000400 */
[----:B0-----:R-:W2:Y:S04]  /*41d10*/  LDL.LU R10, [R1+0x6668] ;  /* 0x00666800010a7983 */ /* 0x001ea80000300800 */
[----:B--2---:R0:W-:Y:S04]  /*41d20*/  STS.U16 [R3+0x7800], R10 ;  /* 0x0078000a03007388 */ /* 0x0041e80000000400 */
[----:B0-----:R-:W2:Y:S04]  /*41d30*/  LDL.LU R10, [R1+0x6664] ;  /* 0x00666400010a7983 */ /* 0x001ea80000300800 */
[----:B--2---:R0:W-:Y:S04]  /*41d40*/  STS.U16 [R3+0x7880], R10 ;  /* 0x0078800a03007388 */ /* 0x0041e80000000400 */
[----:B0-----:R-:W2:Y:S04]  /*41d50*/  LDL.LU R10, [R1+0x6660] ;  /* 0x00666000010a7983 */ /* 0x001ea80000300800 */
[----:B---3--:R-:W-:Y:S04]  /*41d60*/  STS.U16 [R3+0x8080], R11 ;  /* 0x0080800b03007388 */ /* 0x008fe80000000400 */
        /* <DEDUP_REMOVED lines=11> */
[----:B--2---:R0:W-:Y:S04]  /*41e20*/  STS.U16 [R3+0x8000], R10 ;  /* 0x0080000a03007388 */ /* 0x0041e80000000400 */
[----:B0-----:R-:W2:Y:S01]  /*41e30*/  LDL.LU R10, [R1+0x665c] ;  /* 0x00665c00010a7983 */ /* 0x001ea20000300800 */
[----:B------:R-:W3:Y:S02]  /*41e40*/  LDL.LU R11, [R1+0x6658] ;  /* 0x00665800010b7983 */ /* 0x000ee40000300800 */
[----:B------:R-:W4:Y:S02]  /*41e50*/  LDL.LU R12, [R1+0x6654] ;  /* 0x00665400010c7983 */ /* 0x000f240000300800 */
[----:B------:R-:W2:Y:S01]  /*41e60*/  LDL.LU R13, [R1+0x6650] ;  /* 0x00665000010d7983 */ /* 0x000ea20000300800 */
        /* <DEDUP_REMOVED lines=8> */
[----:B------:R0:W-:Y:S04]  /*41ef0*/  STS.U16 [R3+0xb080], R22 ;  /* 0x00b0801603007388 */ /* 0x0001e80000000400 */
[----:B------:R-:W3:Y:S04]  /*41f00*/  LDL.LU R18, [R1+0xd4] ;  /* 0x0000d40001127983 */ /* 0x000ee80000300800 */
        /* <DEDUP_REMOVED lines=27> */
[----:B--2---:R-:W-:Y:S04]  /*420c0*/  STS.U16 [R3+0xf000], R13 ;  /* 0x00f0000d03007388 */ /* 0x004fe80000000400 */
[----:B------:R0:W-:Y:S04]  /*420d0*/  STL [R1+0x6634], R13 ;  /* 0x0066340d01007387 */ /* 0x0001e80000100800 */
[----:B----4-:R-:W-:Y:S04]  /*420e0*/  STS.U16 [R3+0xf080], R12 ;  /* 0x00f0800c03007388 */ /* 0x010fe80000000400 */
[----:B---3--:R-:W-:Y:S04]  /*420f0*/  STS.U16 [R3+0xf800], R11 ;  /* 0x00f8000b03007388 */ /* 0x008fe80000000400 */
[----:B------:R-:W-:Y:S04]  /*42100*/  STS.U16 [R3+0xf880], R10 ;  /* 0x00f8800a03007388 */ /* 0x000fe80000000400 */
[----:B0-----:R-:W2:Y:S01]  /*42110*/  LDL.LU R13, [R1+0xf8] ;  /* 0x0000f800010d7983 */ /* 0x001ea20000300800 */
[----:B------:R0:W-:Y:S03]  /*42120*/  STL [R1+0x6638], R12 ;  /* 0x0066380c01007387 */ /* 0x0001e60000100800 */
[----:B0-----:R-:W3:Y:S01]  /*42130*/  LDL.LU R12, [R1+0xfc] ;  /* 0x0000fc00010c7983 */ /* 0x001ee20000300800 */
[----:B------:R0:W-:Y:S03]  /*42140*/  STL [R1+0x663c], R11 ;  /* 0x00663c0b01007387 */ /* 0x0001e60000100800 */
[----:B0-----:R-:W4:Y:S01]  /*42150*/  LDL.LU R11, [R1+0x100] ;  /* 0x00010000010b7983 */ /* 0x001f220000300800 */
[----:B------:R0:W-:Y:S03]  /*42160*/  STL [R1+0x6644], R10 ;  /* 0x0066440a01007387 */ /* 0x0001e60000100800 */
[----:B0-----:R-:W2:Y:S04]  /*42170*/  LDL.LU R10, [R1+0x104] ;  /* 0x00010400010a7983 */ /* 0x001ea80000300800 */
[----:B------:R0:W-:Y:S02]  /*42180*/  STS.U16 [R3+0xd080], R0 ;  /* 0x00d0800003007388 */ /* 0x0001e40000000400 */
[----:B0-----:R-:W-:-:S02]  /*42190*/  LOP3.LUT R0, R3, 0x10, RZ, 0x3c, !PT ;  /* 0x0000001003007812 */ /* 0x001fc400078e3cff */
[----:B------:R-:W-:Y:S04]  /*421a0*/  STL [R1+0x6640], R3 ;  /* 0x0066400301007387 */ /* 0x000fe80000100800 */
[----:B--2---:R-:W-:Y:S01]  /*421b0*/  STS.U16 [R0+0x100], R10 ;  /* 0x0001000a00007388 */ /* 0x004fe20000000400 */
[----:B----4-:R-:W-:Y:S02]  /*421c0*/  STS.U16 [R0+0x180], R11 ;  /* 0x0001800b00007388 */ /* 0x010fe40000000400 */
[----:B---3--:R-:W-:Y:S02]  /*421d0*/  STS.U16 [R0+0x900], R12 ;  /* 0x0009000c00007388 */ /* 0x008fe40000000400 */
        /* <DEDUP_REMOVED lines=22> */
[----:B------:R0:W-:Y:S03]  /*42340*/  STS.U16 [R0+0x6180], R9 ;  /* 0x0061800900007388 */ /* 0x0001e60000000400 */
[----:B0-----:R-:W2:Y:S01]  /*42350*/  LDL.LU R9, [R1+0x98] ;  /* 0x0000980001097983 */ /* 0x001ea20000300800 */
[----:B------:R-:W3:Y:S03]  /*42360*/  LDL.LU R10, [R1+0x8c] ;  /* 0x00008c00010a7983 */ /* 0x000ee60000300800 */
[----:B---3--:R0:W-:Y:S04]  /*42370*/  STL [R1+0x6648], R10 ;  /* 0x0066480a01007387 */ /* 0x0081e80000100800 */
[----:B0-----:R-:W3:Y:S01]  /*42380*/  LDL.LU R10, [R1+0x90] ;  /* 0x00009000010a7983 */ /* 0x001ee20000300800 */
[----:B------:R-:W-:Y:S03]  /*42390*/  STS.U16 [R0+0x6900], R8 ;  /* 0x0069000800007388 */ /* 0x000fe60000000400 */
[----:B---3--:R0:W-:Y:S04]  /*423a0*/  STL [R1+0x664c], R10 ;  /* 0x00664c0a01007387 */ /* 0x0081e80000100800 */
[----:B0-----:R-:W3:Y:S01]  /*423b0*/  LDL.LU R10, [R1+0x94] ;  /* 0x00009400010a7983 */ /* 0x001ee20000300800 */
[----:B------:R-:W4:Y:S02]  /*423c0*/  LDL.LU R3, [R1+0x88] ;  /* 0x0000880001037983 */ /* 0x000f240000300800 */
[----:B------:R-:W4:Y:S02]  /*423d0*/  LDL.LU R11, [R1+0x84] ;  /* 0x00008400010b7983 */ /* 0x000f240000300800 */
[----:B------:R-:W4:Y:S01]  /*423e0*/  LDL.LU R12, [R1+0x80] ;  /* 0x00008000010c7983 */ /* 0x000f220000300800 */
[----:B------:R-:W4:Y:S01]  /*423f0*/  LDL.LU R13, [R1+0x7c] ;  /* 0x00007c00010d7983 */ /* 0x000f220000300800 */
        /* <DEDUP_REMOVED lines=20> */
[----:B------:R-:W4:Y:S03]  /*42540*/  LDL.LU R7, [R1+0x20] ;  /* 0x0000200001077983 */ /* 0x000f260000300800 */
[----:B--2---:R0:W-:Y:S01]  /*42550*/  STS.U16 [R0+0x6980], R9 ;  /* 0x0069800900007388 */ /* 0x0041e20000000400 */
[----:B------:R-:W4:Y:S03]  /*42560*/  LDL.LU R8, [R1+0x14] ;  /* 0x0000140001087983 */ /* 0x000f260000300800 */
[----:B0-----:R-:W4:Y:S04]  /*42570*/  LDL.LU R9, [R1+0x10] ;  /* 0x0000100001097983 */ /* 0x001f280000300800 */
[----:B---3--:R0:W-:Y:S04]  /*42580*/  STS.U16 [R0+0x7100], R10 ;  /* 0x0071000a00007388 */ /* 0x0081e80000000400 */
[----:B0-----:R-:W3:Y:S04]  /*42590*/  LDL.LU R10, [R1+0x664c] ;  /* 0x00664c00010a7983 */ /* 0x001ee80000300800 */
[----:B---3--:R0:W-:Y:S04]  /*425a0*/  STS.U16 [R0+0x7180], R10 ;  /* 0x0071800a00007388 */ /* 0x0081e80000000400 */
[----:B0-----:R-:W3:Y:S04]  /*425b0*/  LDL.LU R10, [R1+0x6648] ;  /* 0x00664800010a7983 */ /* 0x001ee80000300800 */
[----:B---3--:R0:W-:Y:S01]  /*425c0*/  STS.U16 [R0+0x7900], R10 ;  /* 0x0079000a00007388 */ /* 0x0081e20000000400 */
[----:B----4-:R1:W-:Y:S02]  /*425d0*/  STS.U16 [R0+0x7980], R3 ;  /* 0x0079800300007388 */ /* 0x0103e40000000400 */
[----:B------:R3:W-:Y:S02]  /*425e0*/  STS.U16 [R0+0x8100], R11 ;  /* 0x0081000b00007388 */ /* 0x0007e40000000400 */
[----:B------:R4:W-:Y:S01]  /*425f0*/  STS.U16 [R0+0x8180], R12 ;  /* 0x0081800c00007388 */ /* 0x0009e20000000400 */
[----:B------:R4:W-:Y:S01]  /*42600*/  STS.U16 [R0+0x8900], R13 ;  /* 0x0089000d00007388 */ /* 0x0009e20000000400 */
[----:B------:R4:W-:Y:S02]  /*42610*/  STS.U16 [R0+0x8980], R14 ;  /* 0x0089800e00007388 */ /* 0x0009e40000000400 */
[----:B------:R4:W-:Y:S01]  /*42620*/  STS.U16 [R0+0x9100], R15 ;  /* 0x0091000f00007388 */ /* 0x0009e20000000400 */
[----:B0-----:R-:W2:Y:S01]  /*42630*/  LDL.LU R10, [R1+0x6644] ;  /* 0x00664400010a7983 */ /* 0x001ea20000300800 */
[----:B-1----:R-:W2:Y:S02]  /*42640*/  LDL.LU R3, [R1+0x6640] ;  /* 0x0066400001037983 */ /* 0x002ea40000300800 */
[----:B---3--:R-:W3:Y:S02]  /*42650*/  LDL.LU R11, [R1+0x663c] ;  /* 0x00663c00010b7983 */ /* 0x008ee40000300800 */
[----:B----4-:R-:W4:Y:S01]  /*42660*/  LDL.LU R12, [R1+0x6638] ;  /* 0x00663800010c7983 */ /* 0x010f220000300800 */
[----:B------:R-:W2:Y:S01]  /*42670*/  LDL.LU R13, [R1+0x6634] ;  /* 0x00663400010d7983 */ /* 0x000ea20000300800 */
[----:B------:R-:W2:Y:S03]  /*42680*/  LDL.LU R14, [R1+0x6630] ;  /* 0x00663000010e7983 */ /* 0x000ea60000300800 */
[----:B------:R0:W-:Y:S01]  /*42690*/  STS.U16 [R0+0x9180], R21 ;  /* 0x0091801500007388 */ /* 0x0001e20000000400 */
[----:B------:R-:W2:Y:S02]  /*426a0*/  LDL.LU R15, [R1+0x662c] ;  /* 0x00662c00010f7983 */ /* 0x000ea40000300800 */
[----:B------:R1:W-:Y:S02]  /*426b0*/  STS.U16 [R0+0x9900], R20 ;  /* 0x0099001400007388 */ /* 0x0003e40000000400 */
[----:B------:R1:W-:Y:S01]  /*426c0*/  STS.U16 [R0+0x9980], R19 ;  /* 0x0099801300007388 */ /* 0x0003e20000000400 */
[----:B------:R1:W-:Y:S01]  /*426d0*/  STS.U16 [R0+0xa100], R17 ;  /* 0x00a1001100007388 */ /* 0x0003e20000000400 */
[----:B------:R1:W-:Y:S02]  /*426e0*/  STS.U16 [R0+0xa180], R16 ;  /* 0x00a1801000007388 */ /* 0x0003e40000000400 */
[----:B------:R1:W-:Y:S01]  /*426f0*/  STS.U16 [R0+0xa900], R18 ;  /* 0x00a9001200007388 */ /* 0x0003e20000000400 */
[----:B0-----:R-:W2:Y:S01]  /*42700*/  LDL.LU R21, [R1+0x6628] ;  /* 0x0066280001157983 */ /* 0x001ea20000300800 */
[----:B-1----:R-:W2:Y:S03]  /*42710*/  LDL.LU R20, [R1+0x6624] ;  /* 0x0066240001147983 */ /* 0x002ea60000300800 */
[----:B------:R-:W2:Y:S01]  /*42720*/  LDL.LU R19, [R1+0x6620] ;  /* 0x0066200001137983 */ /* 0x000ea20000300800 */
[----:B------:R0:W-:Y:S03]  /*42730*/  STS.U16 [R0+0xa980], R22 ;  /* 0x00a9801600007388 */ /* 0x0001e60000000400 */
[----:B------:R-:W2:Y:S01]  /*42740*/  LDL.LU R17, [R1+0x661c] ;  /* 0x00661c0001117983 */ /* 0x000ea20000300800 */
[----:B------:R-:W2:Y:S02]  /*42750*/  LDL.LU R16, [R1+0x6618] ;  /* 0x0066180001107983 */ /* 0x000ea40000300800 */
[----:B------:R-:W2:Y:S01]  /*42760*/  LDL.LU R18, [R1+0x6614] ;  /* 0x0066140001127983 */ /* 0x000ea20000300800 */
[----:B------:R1:W-:Y:S01]  /*42770*/  STS.U16 [R0+0xb100], R23 ;  /* 0x00b1001700007388 */ /* 0x0003e20000000400 */
[----:B------:R1:W-:Y:S02]  /*42780*/  STS.U16 [R0+0xb180], R24 ;  /* 0x00b1801800007388 */ /* 0x0003e40000000400 */
[----:B------:R1:W-:Y:S02]  /*42790*/  STS.U16 [R0+0xb900], R25 ;  /* 0x00b9001900007388 */ /* 0x0003e40000000400 */
[----:B------:R1:W-:Y:S01]  /*427a0*/  STS.U16 [R0+0xb980], R26 ;  /* 0x00b9801a00007388 */ /* 0x0003e20000000400 */
[----:B0-----:R-:W2:Y:S04]  /*427b0*/  LDL.LU R22, [R1+0x6610] ;  /* 0x0066100001167983 */ /* 0x001ea80000300800 */
[----:B------:R0:W-:Y:S04]  /*427c0*/  STS.U16 [R0+0xc100], R27 ;  /* 0x00c1001b00007388 */ /* 0x0001e80000000400 */
[----:B-1----:R-:W2:Y:S01]  /*427d0*/  LDL.LU R23, [R1+0x660c] ;  /* 0x00660c0001177983 */ /* 0x002ea20000300800 */
[----:B------:R-:W2:Y:S02]  /*427e0*/  LDL.LU R24, [R1+0x6608] ;  /* 0x0066080001187983 */ /* 0x000ea40000300800 */
[----:B------:R1:W-:Y:S01]  /*427f0*/  STS.U16 [R0+0xc180], R28 ;  /* 0x00c1801c00007388 */ /* 0x0003e20000000400 */
[----:B------:R-:W2:Y:S01]  /*42800*/  LDL.LU R25, [R1+0x6604] ;  /* 0x0066040001197983 */ /* 0x000ea20000300800 */
[----:B------:R-:W2:Y:S02]  /*42810*/  LDL.LU R26, [R1+0x6600] ;  /* 0x00660000011a7983 */ /* 0x000ea40000300800 */
[----:B------:R1:W-:Y:S02]  /*42820*/  STS.U16 [R0+0xc900], R29 ;  /* 0x00c9001d00007388 */ /* 0x0003e40000000400 */
[----:B------:R1:W-:Y:S01]  /*42830*/  STS.U16 [R0+0xc980], R4 ;  /* 0x00c9800400007388 */ /* 0x0003e20000000400 */
[----:B0-----:R-:W2:Y:S01]  /*42840*/  LDL.LU R27, [R1+0x65fc] ;  /* 0x0065fc00011b7983 */ /* 0x001ea20000300800 */
[----:B-1----:R-:W2:Y:S03]  /*42850*/  LDL.LU R28, [R1+0x65f8] ;  /* 0x0065f800011c7983 */ /* 0x002ea60000300800 */
[----:B------:R0:W-:Y:S01]  /*42860*/  STS.U16 [R0+0xd100], R5 ;  /* 0x00d1000500007388 */ /* 0x0001e20000000400 */
[----:B------:R1:W-:Y:S02]  /*42870*/  STS.U16 [R0+0xd180], R6 ;  /* 0x00d1800600007388 */ /* 0x0003e40000000400 */
[----:B------:R-:W-:Y:S01]  /*42880*/  STS.U16 [R0+0xd900], R2 ;  /* 0x00d9000200007388 */ /* 0x000fe20000000400 */
[----:B------:R-:W2:Y:S01]  /*42890*/  LDL.LU R29, [R1+0x65f4] ;  /* 0x0065f400011d7983 */ /* 0x000ea20000300800 */
[----:B------:R-:W2:Y:S02]  /*428a0*/  LDL.LU R4, [R1+0x65f0] ;  /* 0x0065f00001047983 */ /* 0x000ea40000300800 */
[----:B------:R1:W-:Y:S02]  /*428b0*/  STS.U16 [R0+0xd980], R7 ;  /* 0x00d9800700007388 */ /* 0x0003e40000000400 */
[----:B------:R1:W-:Y:S01]  /*428c0*/  STS.U16 [R0+0xe100], R8 ;  /* 0x00e1000800007388 */ /* 0x0003e20000000400 */
[----:B0-----:R-:W2:Y:S01]  /*428d0*/  LDL.LU R5, [R1+0x65ec] ;  /* 0x0065ec0001057983 */ /* 0x001ea20000300800 */
[----:B-1----:R-:W2:Y:S03]  /*428e0*/  LDL.LU R6, [R1+0x65e8] ;  /* 0x0065e80001067983 */ /* 0x002ea60000300800 */
[----:B------:R0:W-:Y:S04]  /*428f0*/  STS.U16 [R0+0xe180], R9 ;  /* 0x00e1800900007388 */ /* 0x0001e80000000400 */
[----:B------:R-:W2:Y:S01]  /*42900*/  LDL.LU R7, [R1+0x65e4] ;  /* 0x0065e40001077983 */ /* 0x000ea20000300800 */
[----:B------:R-:W2:Y:S03]  /*42910*/  LDL.LU R8, [R1+0x65e0] ;  /* 0x0065e00001087983 */ /* 0x000ea60000300800 */
[----:B0-----:R-:W2:Y:S04]  /*42920*/  LDL.LU R9, [R1+0x65dc] ;  /* 0x0065dc0001097983 */ /* 0x001ea80000300800 */
[----:B------:R-:W0:Y:S04]  /*42930*/  S2R R2, SR_TID.X ;  /* 0x0000000000027919 */ /* 0x000e280000002100 */
[----:B--2---:R-:W-:Y:S01]  /*42940*/  STS.U16 [R0+0xe900], R9 ;  /* 0x00e9000900007388 */ /* 0x004fe20000000400 */
[----:B------:R-:W-:Y:S02]  /*42950*/  STS.U16 [R0+0xe980], R8 ;  /* 0x00e9800800007388 */ /* 0x000fe40000000400 */
[----:B------:R-:W-:Y:S02]  /*42960*/  STS.U16 [R0+0xf100], R7 ;  /* 0x00f1000700007388 */ /* 0x000fe40000000400 */
[----:B------:R-:W-:Y:S01]  /*42970*/  STS.U16 [R0+0xf180], R6 ;  /* 0x00f1800600007388 */ /* 0x000fe20000000400 */
[----:B------:R1:W-:Y:S01]  /*42980*/  STS.U16 [R0+0xf900], R5 ;  /* 0x00f9000500007388 */ /* 0x0003e20000000400 */
[----:B------:R2:W-:Y:S03]  /*42990*/  STS.U16 [R0+0xf980], R4 ;  /* 0x00f9800400007388 */ /* 0x0005e60000000400 */
[----:B-1----:R-:W3:Y:S01]  /*429a0*/  LDL.LU R5, [R1+0x4] ;  /* 0x0000040001057983 */ /* 0x002ee20000300800 */
[----:B--2---:R-:W2:Y:S01]  /*429b0*/  LDL.LU R0, [R1+0x65d8] ;  /* 0x0065d80001007983 */ /* 0x004ea20000300800 */
[----:B0-----:R-:W-:-:S05]  /*429c0*/  LOP3.LUT R2, R2, 0x3f, RZ, 0xc0, !PT ;  /* 0x0000003f02027812 */ /* 0x001fca00078ec0ff */
[----:B------:R-:W-:-:S05]  /*429d0*/  IMAD.SHL.U32 R2, R2, 0x2, RZ ;  /* 0x0000000202027824 */ /* 0x000fca00078e00ff */
[----:B------:R-:W-:-:S05]  /*429e0*/  LOP3.LUT R2, R2, 0x20, RZ, 0x3c, !PT ;  /* 0x0000002002027812 */ /* 0x000fca00078e3cff */
[----:B---3--:R-:W-:Y:S01]  /*429f0*/  STS.U16 [R2+0x200], R5 ;  /* 0x0002000502007388 */ /* 0x008fe20000000400 */
[----:B--2---:R0:W-:Y:S03]  /*42a00*/  STS.U16 [R2+0x280], R0 ;  /* 0x0002800002007388 */ /* 0x0041e60000000400 */
[----:B0-----:R-:W2:Y:S01]  /*42a10*/  LDL.LU R0, [R1+0x65d4] ;  /* 0x0065d40001007983 */ /* 0x001ea20000300800 */
[----:B------:R-:W3:Y:S02]  /*42a20*/  LDL R5, [R1+0x1b18] ;  /* 0x001b180001057983 */ /* 0x000ee40000100800 */
[----:B------:R-:W3:Y:S02]  /*42a30*/  LDL R4, [R1+0x1b1c] ;  /* 0x001b1c0001047983 */ /* 0x000ee40000100800 */
[----:B------:R-:W-:Y:S01]  /*42a40*/  STS.U16 [R2+0xa00], R29 ;  /* 0x000a001d02007388 */ /* 0x000fe20000000400 */
[----:B------:R-:W-:Y:S01]  /*42a50*/  STS.U16 [R2+0xa80], R28 ;  /* 0x000a801c02007388 */ /* 0x000fe20000000400 */
[----:B------:R-:W-:Y:S02]  /*42a60*/  STS.U16 [R2+0x1200], R27 ;  /* 0x0012001b02007388 */ /* 0x000fe40000000400 */
[----:B------:R-:W-:Y:S01]  /*42a70*/  STS.U16 [R2+0x1280], R26 ;  /* 0x0012801a02007388 */ /* 0x000fe20000000400 */
[----:B--2---:R-:W-:-:S06]  /*42a80*/  PRMT R0, RZ, 0x7610, R0 ;  /* 0x00007610ff007816 */ /* 0x004fcc0000000000 */
[----:B---3--:R-:W2:Y:S04]  /*42a90*/  @!P0 LDG.E.U16 R0, [R4.64] ;  /* 0x0000000404008981 */ /* 0x008ea8000c1e1500 */
        /* <DEDUP_REMOVED lines=10> */
[----:B0-----:R-:W3:Y:S04]  /*42b40*/  LDL.LU R2, [R1+0x65d0] ;  /* 0x0065d00001027983 */ /* 0x001ee80000300800 */
[----:B--2---:R0:W-:Y:S04]  /*42b50*/  STL [R1+0xd54], R0 ;  /* 0x000d540001007387 */ /* 0x0041e80000100800 */
[----:B0-----:R-:W2:Y:S01]  /*42b60*/  LDL.LU R0, [R1+0x65cc] ;  /* 0x0065cc0001007983 */ /* 0x001ea20000300800 */
[----:B------:R-:W2:Y:S02]  /*42b70*/  LDL R4, [R1+0x1b10] ;  /* 0x001b100001047983 */ /* 0x000ea40000100800 */
[----:B------:R-:W2:Y:S01]  /*42b80*/  LDL R5, [R1+0x1b14] ;  /* 0x001b140001057983 */ /* 0x000ea20000100800 */
[----:B---3--:R-:W-:-:S02]  /*42b90*/  PRMT R2, RZ, 0x7610, R2 ;  /* 0x00007610ff027816 */ /* 0x008fc40000000002 */
[----:B--2---:R-:W-:-:S04]  /*42ba0*/  @!P1 LOP3.LUT R5, R5, R4, RZ, 0x3c, !PT ;  /* 0x0000000405059212 */ /* 0x004fc800078e3cff */
        /* <DEDUP_REMOVED lines=1832> */
[----:B------:R-:W2:Y:S02]  /*49e30*/  LDL R4, [R1+0x1200] ;  /* 0x0012000001047983 */ /* 0x000ea40000100800 */
[----:B------:R-:W2:Y:S02]  /*49e40*/  LDL R5, [R1+0x1204] ;  /* 0x0012040001057983 */ /* 0x000ea40000100800 */
[----:B--2---:R-:W-:-:S02]  /*49e50*/  @!P1 LOP3.LUT R5, R5, R4, RZ, 0x3c, !PT ;  /* 0x0000000405059212 */ /* 0x004fc400078e3cff */
[----:B---3--:R-:W-:Y:S02]  /*49e60*/  PRMT R0, RZ, 0x7610, R0 ;  /* 0x00007610ff007816 */ /* 0x008fe40000000000 */
[----:B------:R-:W-:-:S04]  /*49e70*/  @!P1 LOP3.LUT R4, R5, R4, RZ, 0x3c, !PT ;  /* 0x0000000405049212 */ /* 0x000fc800078e3cff */
[----:B------:R-:W-:-:S05]  /*49e80*/  @!P1 LOP3.LUT R5, R5, R4, RZ, 0x3c, !PT ;  /* 0x0000000405059212 */ /* 0x000fca00078e3cff */
[----:B------:R-:W2:Y:S04]  /*49e90*/  @!P1 LDG.E.U16 R0, [R4.64] ;  /* 0x0000000404009981 */ /* 0x000ea8000c1e1500 */
[----:B--2---:R0:W-:Y:S04]  /*49ea0*/  STL [R1+0x220], R0 ;  /* 0x0002200001007387 */ /* 0x0041e80000100800 */
[----:B0-----:R-:W2:Y:S01]  /*49eb0*/  LDL.LU R0, [R1+0x6298] ;  /* 0x0062980001007983 */ /* 0x001ea20000300800 */
[----:B------:R-:W3:Y:S02]  /*49ec0*/  LDL R4, [R1+0x11f8] ;  /* 0x0011f80001047983 */ /* 0x000ee40000100800 */
[----:B------:R-:W3:Y:S02]  /*49ed0*/  LDL R5, [R1+0x11fc] ;  /* 0x0011fc0001057983 */ /* 0x000ee40000100800 */
[----:B---3--:R-:W-:-:S02]  /*49ee0*/  @!P0 LOP3.LUT R5, R5, R4, RZ, 0x3c, !PT ;  /* 0x0000000405058212 */ /* 0x008fc400078e3cff */
[----:B--2---:R-:W-:Y:S02]  /*49ef0*/  PRMT R0, RZ, 0x7610, R0 ;  /* 0x00007610ff007816 */ /* 0x004fe40000000000 */
        /* <DEDUP_REMOVED lines=1047> */
[----:B0-----:R-:W2:Y:S04]  /*4e070*/  LDL R4, [R1+0x25a0] ;  /* 0x0025a00001047983 */ /* 0x001ea80000100800 */
[----:B------:R-:W2:Y:S01]  /*4e080*/  LDL R5, [R1+0x25ac] ;  /* 0x0025ac0001057983 */ /* 0x000ea20000100800 */
[----:B----4-:R-:W-:Y:S02]  /*4e090*/  PRMT R12, RZ, 0x7610, R12 ;  /* 0x00007610ff0c7816 */ /* 0x010fe4000000000c */
[----:B--2---:R-:W-:-:S04]  /*4e0a0*/  @!P1 LOP3.LUT R5, R5, R4, RZ, 0x3c, !PT ;  /* 0x0000000405059212 */ /* 0x004fc800078e3cff */
[----:B------:R-:W-:-:S04]  /*4e0b0*/  @!P1 LOP3.LUT R4, R5, R4, RZ, 0x3c, !PT ;  /* 0x0000000405049212 */ /* 0x000fc800078e3cff */
[----:B------:R-:W-:Y:S01]  /*4e0c0*/  @!P1 LOP3.LUT R5, R5, R4, RZ, 0x3c, !PT ;  /* 0x0000000405059212 */ /* 0x000fe200078e3cff */
[----:B---3--:R-:W-:Y:S04]  /*4e0d0*/  STL [R1+0x6094], R13 ;  /* 0x0060940d01007387 */ /* 0x008fe80000100800 */
[----:B------:R0:W2:Y:S04]  /*4e0e0*/  @!P1 LDG.E.U16 R12, [R4.64] ;  /* 0x00000004040c9981 */ /* 0x0000a8000c1e1500 */
[----:B0-----:R-:W3:Y:S04]  /*4e0f0*/  LDL R4, [R1+0x23d8] ;  /* 0x0023d80001047983 */ /* 0x001ee80000100800 */
[----:B------:R-:W3:Y:S01]  /*4e100*/  LDL R5, [R1+0x23e4] ;  /* 0x0023e40001057983 */ /* 0x000ee20000100800 */
[----:B------:R-:W-:-:S02]  /*4e110*/  PRMT R0, RZ, 0x7610, R0 ;  /* 0x00007610ff007816 */ /* 0x000fc40000000000 */
[----:B---3--:R-:W-:-:S04]  /*4e120*/  @!P0 LOP3.LUT R5, R5, R4, RZ, 0x3c, !PT ;  /* 0x0000000405058212 */ /* 0x008fc800078e3cff */
[----:B------:R-:W-:-:S04]  /*4e130*/  @!P0 LOP3.LUT R4, R5, R4, RZ, 0x3c, !PT ;  /* 0x0000000405048212 */ /* 0x000fc800078e3cff */
[----:B------:R-:W-:-:S05]  /*4e140*/  @!P0 LOP3.LUT R5, R5, R4, RZ, 0x3c, !PT ;  /* 0x0000000405058212 */ /* 0x000fca00078e3cff */
[----:B------:R-:W3:Y:S04]  /*4e150*/  @!P0 LDG.E.U16 R0, [R4.64] ;  /* 0x0000000404008981 */ /* 0x000ee8000c1e1500 */
[----:B--2---:R-:W-:Y:S04]  /*4e160*/  STL [R1+0x6098], R12 ;  /* 0x0060980c01007387 */ /* 0x004fe80000100800 */
[----:B---3--:R0:W-:Y:S04]  /*4e170*/  STL [R1+0x64], R0 ;  /* 0x0000640001007387 */ /* 0x0081e80000100800 */
        /* <DEDUP_REMOVED lines=35> */
[----:B0-----:R-:W4:Y:S04]  /*4e3b0*/  LDL R4, [R1+0x24b0] ;  /* 0x0024b00001047983 */ /* 0x001f280000100800 */
[----:B------:R-:W4:Y:S01]  /*4e3c0*/  LDL R5, [R1+0x24bc] ;  /* 0x0024bc0001057983 */ /* 0x000f220000100800 */
[----:B--2---:R-:W-:Y:S02]  /*4e3d0*/  PRMT R0, RZ, 0x7610, R0 ;  /* 0x00007610ff007816 */ /* 0x004fe40000000000 */
[----:B----4-:R-:W-:-:S04]  /*4e3e0*/  @!P1 LOP3.LUT R5, R5, R4, RZ, 0x3c, !PT ;  /* 0x0000000405059212 */ /* 0x010fc800078e3cff */
[----:B------:R-:W-:-:S04]  /*4e3f0*/  @!P1 LOP3.LUT R4, R5, R4, RZ, 0x3c, !PT ;  /* 0x0000000405049212 */ /* 0x000fc800078e3cff */
[----:B------:R-:W-:-:S05]  /*4e400*/  @!P1 LOP3.LUT R5, R5, R4, RZ, 0x3c, !PT ;  /* 0x0000000405059212 */ /* 0x000fca00078e3cff */
[----:B------:R-:W2:Y:S04]  /*4e410*/  @!P1 LDG.E.U16 R0, [R4.64] ;  /* 0x0000000404009981 */ /* 0x000ea8000c1e1500 */
[----:B---3--:R0:W-:Y:S04]  /*4e420*/  STL [R1+0x30], R13 ;  /* 0x0000300d01007387 */ /* 0x0081e80000100800 */
        /* <DEDUP_REMOVED lines=20> */
[----:B------:R-:W-:-:S03]  /*4e570*/  PRMT R11, RZ, 0x7610, R11 ;  /* 0x00007610ff0b7816 */ /* 0x000fc6000000000b */
[----:B--2---:R0:W-:Y:S04]  /*4e580*/  STL [R1+0x6080], R26 ;  /* 0x0060801a01007387 */ /* 0x0041e80000100800 */
[----:B0-----:R-:W2:Y:S01]  /*4e590*/  LDL R26, [R1+0x25b0] ;  /* 0x0025b000011a7983 */ /* 0x001ea20000100800 */
[----:B----4-:R-:W-:-:S04]  /*4e5a0*/  @!P0 LOP3.LUT R5, R5, R4, RZ, 0x3c, !PT ;  /* 0x0000000405058212 */ /* 0x010fc800078e3cff */
[----:B------:R-:W-:-:S04]  /*4e5b0*/  @!P0 LOP3.LUT R4, R5, R4, RZ, 0x3c, !PT ;  /* 0x0000000405048212 */ /* 0x000fc800078e3cff */
[----:B------:R-:W-:-:S05]  /*4e5c0*/  @!P0 LOP3.LUT R5, R5, R4, RZ, 0x3c, !PT ;  /* 0x0000000405058212 */ /* 0x000fca00078e3cff */
[----:B------:R3:W4:Y:S01]  /*4e5d0*/  @!P0 LDG.E.U16 R11, [R4.64] ;  /* 0x00000004040b8981 */ /* 0x000722000c1e1500 */
[----:B------:R-:W-:Y:S01]  /*4e5e0*/  PRMT R10, RZ, 0x7610, R10 ;  /* 0x00007610ff0a7816 */ /* 0x000fe2000000000a */
[----:B---3--:R-:W-:Y:S02]  /*4e5f0*/  @!P1 IMAD.MOV.U32 R4, RZ, RZ, R13 ;  /* 0x000000ffff049224 */ /* 0x008fe400078e000d */
[----:B--2---:R-:W-:-:S05]  /*4e600*/  @!P1 IMAD.MOV.U32 R5, RZ, RZ, R26 ;  /* 0x000000ffff059224 */ /* 0x004fca00078e001a */
[----:B------:R0:W2:Y:S04]  /*4e610*/  @!P1 LDG.E.U16 R10, [R4.64] ;  /* 0x00000004040a9981 */ /* 0x0000a8000c1e1500 */
[----:B----4-:R-:W-:Y:S01]  /*4e620*/  STL [R1+0x6084], R11 ;  /* 0x0060840b01007387 */ /* 0x010fe20000100800 */
[----:B0-----:R-:W3:Y:S02]  /*4e630*/  LDL R4, [R1+0x23e8] ;  /* 0x0023e80001047983 */ /* 0x001ee40000100800 */
[----:B------:R-:W3:Y:S01]  /*4e640*/  LDL R5, [R1+0x23f4] ;  /* 0x0023f40001057983 */ /* 0x000ee20000100800 */
[----:B------:R-:W-:Y:S01]  /*4e650*/  PRMT R28, RZ, 0x7610, R28 ;  /* 0x00007610ff1c7816 */ /* 0x000fe2000000001c */
[----:B------:R-:W4:Y:S04]  /*4e660*/  LDL R26, [R1+0x2448] ;  /* 0x00244800011a7983 */ /* 0x000f280000100800 */
[----:B------:R-:W2:Y:S01]  /*4e670*/  LDL R13, [R1+0x2454] ;  /* 0x00245400010d7983 */ /* 0x000ea20000100800 */
[----:B---3--:R-:W-:-:S04]  /*4e680*/  @!P0 LOP3.LUT R5, R5, R4, RZ, 0x3c, !PT ;  /* 0x0000000405058212 */ /* 0x008fc800078e3cff */
[----:B------:R-:W-:-:S04]  /*4e690*/  @!P0 LOP3.LUT R4, R5, R4, RZ, 0x3c, !PT ;  /* 0x0000000405048212 */ /* 0x000fc800078e3cff */
[----:B------:R-:W-:Y:S01]  /*4e6a0*/  @!P0 LOP3.LUT R5, R5, R4, RZ, 0x3c, !PT ;  /* 0x0000000405058212 */ /* 0x000fe200078e3cff */
[----:B--2---:R-:W-:Y:S04]  /*4e6b0*/  STL [R1+0x6088], R10 ;  /* 0x0060880a01007387 */ /* 0x004fe80000100800 */
[----:B------:R0:W2:Y:S04]  /*4e6c0*/  @!P0 LDG.E.U16 R28, [R4.64] ;  /* 0x00000004041c8981 */ /* 0x0000a8000c1e1500 */
[----:B0-----:R-:W3:Y:S04]  /*4e6d0*/  LDL R4, [R1+0x23f0] ;  /* 0x0023f00001047983 */ /* 0x001ee80000100800 */
[----:B------:R-:W3:Y:S01]  /*4e6e0*/  LDL R5, [R1+0x23fc] ;  /* 0x0023fc0001057983 */ /* 0x000ee20000100800 */
[----:B------:R-:W-:-:S02]  /*4e6f0*/  PRMT R15, RZ, 0x7610, R15 ;  /* 0x00007610ff0f7816 */ /* 0x000fc4000000000f */
[----:B---3--:R-:W-:-:S04]  /*4e700*/  @!P1 LOP3.LUT R5, R5, R4, RZ, 0x3c, !PT ;  /* 0x0000000405059212 */ /* 0x008fc800078e3cff */
[----:B------:R-:W-:-:S04]  /*4e710*/  @!P1 LOP3.LUT R4, R5, R4, RZ, 0x3c, !PT ;  /* 0x0000000405049212 */ /* 0x000fc800078e3cff */
[----:B------:R-:W-:Y:S01]  /*4e720*/  @!P1 LOP3.LUT R5, R5, R4, RZ, 0x3c, !PT ;  /* 0x0000000405059212 */ /* 0x000fe200078e3cff */
[----:B--2---:R0:W-:Y:S04]  /*4e730*/  STL [R1+0x44], R28 ;  /* 0x0000441c01007387 */ /* 0x0041e80000100800 */
        /* <DEDUP_REMOVED lines=14> */
[----:B------:R-:W2:Y:S02]  /*4e820*/  LDL R5, [R1+0x244c] ;  /* 0x00244c0001057983 */ /* 0x000ea40000100800 */
[----:B--2---:R-:W-:-:S02]  /*4e830*/  @!P1 LOP3.LUT R5, R5, R4, RZ, 0x3c, !PT ;  /* 0x0000000405059212 */ /* 0x004fc400078e3cff */
[----:B------:R-:W-:Y:S02]  /*4e840*/  PRMT R0, RZ, 0x7610, R0 ;  /* 0x00007610ff007816 */ /* 0x000fe40000000000 */
[----:B------:R-:W-:-:S04]  /*4e850*/  @!P1 LOP3.LUT R4, R5, R4, RZ, 0x3c, !PT ;  /* 0x0000000405049212 */ /* 0x000fc800078e3cff */
[----:B------:R-:W-:-:S05]  /*4e860*/  @!P1 LOP3.LUT R5, R5, R4, RZ, 0x3c, !PT ;  /* 0x0000000405059212 */ /* 0x000fca00078e3cff */
[----:B------:R-:W2:Y:S04]  /*4e870*/  @!P1 LDG.E.U16 R0, [R4.64] ;  /* 0x0000000404009981 */ /* 0x000ea8000c1e1500 */
[----:B--2---:R0:W-:Y:S04]  /*4e880*/  STL [R1+0x38], R0 ;  /* 0x0000380001007387 */ /* 0x0041e80000100800 */
[----:B0-----:R-:W2:Y:S01]  /*4e890*/  LDL.LU R0, [R1+0x60ac] ;  /* 0x0060ac0001007983 */ /* 0x001ea20000300800 */
[----:B------:R-:W-:Y:S02]  /*4e8a0*/  @!P0 IMAD.MOV.U32 R4, RZ, RZ, R13 ;  /* 0x000000ffff048224 */ /* 0x000fe400078e000d */
[----:B----4-:R-:W-:-:S02]  /*4e8b0*/  @!P0 IMAD.MOV.U32 R5, RZ, RZ, R26 ;  /* 0x000000ffff058224 */ /* 0x010fc400078e001a */
[----:B------:R-:W4:Y:S01]  /*4e8c0*/  LDL R13, [R1+0x254c] ;  /* 0x00254c00010d7983 */ /* 0x000f220000100800 */
[----:B------:R-:W3:Y:S01]  /*4e8d0*/  LDL R26, [R1+0x2540] ;  /* 0x00254000011a7983 */ /* 0x000ee20000100800 */
[----:B--2---:R-:W-:-:S06]  /*4e8e0*/  PRMT R0, RZ, 0x7610, R0 ;  /* 0x00007610ff007816 */ /* 0x004fcc0000000000 */
        /* <DEDUP_REMOVED lines=10> */
[----:B------:R-:W-:-:S03]  /*4e990*/  @!P1 IMAD.MOV.U32 R4, RZ, RZ, R15 ;  /* 0x000000ffff049224 */ /* 0x000fc600078e000f */
[----:B--2---:R0:W-:Y:S01]  /*4e9a0*/  STL [R1+0x28], R12 ;  /* 0x0000280c01007387 */ /* 0x0041e20000100800 */
[----:B------:R-:W-:Y:S01]  /*4e9b0*/  PRMT R24, RZ, 0x7610, R24 ;  /* 0x00007610ff187816 */ /* 0x000fe20000000018 */
[----:B------:R-:W2:Y:S02]  /*4e9c0*/  LDL R15, [R1+0x25c0] ;  /* 0x0025c000010f7983 */ /* 0x000ea40000100800 */
[----:B---3--:R1:W3:Y:S04]  /*4e9d0*/  @!P1 LDG.E.U16 R10, [R4.64] ;  /* 0x00000004040a9981 */ /* 0x0082e8000c1e1500 */
[----:B0-----:R-:W2:Y:S04]  /*4e9e0*/  LDL R12, [R1+0x25c4] ;  /* 0x0025c400010c7983 */ /* 0x001ea80000100800 */
[----:B-1----:R-:W2:Y:S04]  /*4e9f0*/  LDL R4, [R1+0x2538] ;  /* 0x0025380001047983 */ /* 0x002ea80000100800 */
[----:B------:R-:W2:Y:S01]  /*4ea00*/  LDL R5, [R1+0x2544] ;  /* 0x0025440001057983 */ /* 0x000ea20000100800 */
[----:B------:R-:W-:-:S02]  /*4ea10*/  PRMT R22, RZ, 0x7610, R22 ;  /* 0x00007610ff167816 */ /* 0x000fc40000000016 */
[----:B--2---:R-:W-:-:S04]  /*4ea20*/  @!P0 LOP3.LUT R5, R5, R4, RZ, 0x3c, !PT ;  /* 0x0000000405058212 */ /* 0x004fc800078e3cff */
[----:B------:R-:W-:-:S04]  /*4ea30*/  @!P0 LOP3.LUT R4, R5, R4, RZ, 0x3c, !PT ;  /* 0x0000000405048212 */ /* 0x000fc800078e3cff */
[----:B------:R-:W-:-:S05]  /*4ea40*/  @!P0 LOP3.LUT R5, R5, R4, RZ, 0x3c, !PT ;  /* 0x0000000405058212 */ /* 0x000fca00078e3cff */
[----:B------:R4:W2:Y:S04]  /*4ea50*/  @!P0 LDG.E.U16 R24, [R4.64] ;  /* 0x0000000404188981 */ /* 0x0008a8000c1e1500 */
[----:B---3--:R0:W-:Y:S04]  /*4ea60*/  STL [R1+0x24], R10 ;  /* 0x0000240a01007387 */ /* 0x0081e80000100800 */
[----:B0-----:R-:W3:Y:S01]  /*4ea70*/  LDL R10, [R1+0x25cc] ;  /* 0x0025cc00010a7983 */ /* 0x001ee20000100800 */
[----:B----4-:R-:W-:Y:S02]  /*4ea80*/  @!P1 IMAD.MOV.U32 R4, RZ, RZ, R13 ;  /* 0x000000ffff049224 */ /* 0x010fe400078e000d */
[----:B------:R-:W-:-:S05]  /*4ea90*/  @!P1 IMAD.MOV.U32 R5, RZ, RZ, R26 ;  /* 0x000000ffff059224 */ /* 0x000fca00078e001a */
[----:B------:R0:W4:Y:S01]  /*4eaa0*/  @!P1 LDG.E.U16 R22, [R4.64] ;  /* 0x0000000404169981 */ /* 0x000122000c1e1500 */
[----:B------:R-:W-:Y:S01]  /*4eab0*/  PRMT R9, RZ, 0x7610, R9 ;  /* 0x00007610ff097816 */ /* 0x000fe20000000009 */
[----:B0-----:R-:W-:Y:S02]  /*4eac0*/  @!P0 IMAD.MOV.U32 R4, RZ, RZ, R12 ;  /* 0x000000ffff048224 */ /* 0x001fe400078e000c */
[----:B------:R-:W-:-:S05]  /*4ead0*/  @!P0 IMAD.MOV.U32 R5, RZ, RZ, R28 ;  /* 0x000000ffff058224 */ /* 0x000fca00078e001c */
[----:B------:R0:W4:Y:S01]  /*4eae0*/  @!P0 LDG.E.U16 R9, [R4.64] ;  /* 0x0000000404098981 */ /* 0x000122000c1e1500 */
[----:B------:R-:W-:Y:S01]  /*4eaf0*/  PRMT R8, RZ, 0x7610, R8 ;  /* 0x00007610ff087816 */ /* 0x000fe20000000008 */
[----:B0-----:R-:W-:Y:S02]  /*4eb00*/  @!P1 IMAD.MOV.U32 R5, RZ, RZ, R15 ;  /* 0x000000ffff059224 */ /* 0x001fe400078e000f */
[----:B--2---:R0:W-:Y:S01]  /*4eb10*/  STL [R1+0x6054], R24 ;  /* 0x0060541801007387 */ /* 0x0041e20000100800 */
[----:B------:R-:W2:Y:S02]  /*4eb20*/  LDL R26, [R1+0x2450] ;  /* 0x00245000011a7983 */ /* 0x000ea40000100800 */
[----:B------:R-:W2:Y:S02]  /*4eb30*/  LDL R13, [R1+0x245c] ;  /* 0x00245c00010d7983 */ /* 0x000ea40000100800 */
[----:B---3--:R-:W-:-:S05]  /*4eb40*/  @!P1 IMAD.MOV.U32 R4, RZ, RZ, R10 ;  /* 0x000000ffff049224 */ /* 0x008fca00078e000a */
[----:B------:R2:W3:Y:S04]  /*4eb50*/  @!P1 LDG.E.U16 R8, [R4.64] ;  /* 0x0000000404089981 */ /* 0x0004e8000c1e1500 */
[----:B----4-:R1:W-:Y:S01]  /*4eb60*/  STL [R1+0x6058], R22 ;  /* 0x0060581601007387 */ /* 0x0103e20000100800 */
[----:B0-----:R-:W4:Y:S02]  /*4eb70*/  LDL R24, [R1+0x2458] ;  /* 0x0024580001187983 */ /* 0x001f240000100800 */
[----:B------:R-:W4:Y:S01]  /*4eb80*/  LDL R12, [R1+0x2464] ;  /* 0x00246400010c7983 */ /* 0x000f220000100800 */
[----:B------:R-:W-:Y:S01]  /*4eb90*/  PRMT R3, RZ, 0x7610, R3 ;  /* 0x00007610ff037816 */ /* 0x000fe20000000003 */
[----:B------:R0:W-:Y:S04]  /*4eba0*/  STL [R1+0x605c], R9 ;  /* 0x00605c0901007387 */ /* 0x0001e80000100800 */
[----:B-1----:R-:W4:Y:S01]  /*4ebb0*/  LDL R22, [R1+0x2460] ;  /* 0x0024600001167983 */ /* 0x002f220000100800 */
[----:B------:R-:W4:Y:S02]  /*4ebc0*/  LDL R15, [R1+0x246c] ;  /* 0x00246c00010f7983 */ /* 0x000f240000100800 */
[----:B------:R-:W4:Y:S01]  /*4ebd0*/  LDL R10, [R1+0x2468] ;  /* 0x00246800010a7983 */ /* 0x000f220000100800 */
[----:B0-----:R-:W4:Y:S01]  /*4ebe0*/  LDL R9, [R1+0x2474] ;  /* 0x0024740001097983 */ /* 0x001f220000100800 */
[----:B------:R-:W-:Y:S01]  /*4ebf0*/  PRMT R11, RZ, 0x7610, R11 ;  /* 0x00007610ff0b7816 */ /* 0x000fe2000000000b */
[----:B--2---:R-:W-:-:S02]  /*4ec00*/  @!P1 IMAD.MOV.U32 R5, RZ, RZ, R26 ;  /* 0x000000ffff059224 */ /* 0x004fc400078e001a */
[----:B------:R-:W-:-:S05]  /*4ec10*/  @!P1 IMAD.MOV.U32 R4, RZ, RZ, R13 ;  /* 0x000000ffff049224 */ /* 0x000fca00078e000d */
[----:B------:R4:W2:Y:S04]  /*4ec20*/  @!P1 LDG.E.U16 R3, [R4.64] ;  /* 0x0000000404039981 */ /* 0x0008a8000c1e1500 */
[----:B---3--:R0:W-:Y:S01]  /*4ec30*/  STL [R1+0x6060], R8 ;  /* 0x0060600801007387 */ /* 0x0081e20000100800 */
[----:B------:R-:W3:Y:S03]  /*4ec40*/  LDL R13, [R1+0x2470] ;  /* 0x00247000010d7983 */ /* 0x000ee60000100800 */
[----:B0-----:R-:W3:Y:S01]  /*4ec50*/  LDL R8, [R1+0x247c] ;  /* 0x00247c0001087983 */ /* 0x001ee20000100800 */
[----:B----4-:R-:W-:Y:S02]  /*4ec60*/  @!P0 IMAD.MOV.U32 R4, RZ, RZ, R12 ;  /* 0x000000ffff048224 */ /* 0x010fe400078e000c */
[----:B------:R-:W-:-:S05]  /*4ec70*/  @!P0 IMAD.MOV.U32 R5, RZ, RZ, R24 ;  /* 0x000000ffff058224 */ /* 0x000fca00078e0018 */
[----:B------:R0:W4:Y:S01]  /*4ec80*/  @!P0 LDG.E.U16 R11, [R4.64] ;  /* 0x00000004040b8981 */ /* 0x000122000c1e1500 */
[----:B------:R-:W-:Y:S01]  /*4ec90*/  PRMT R2, RZ, 0x7610, R2 ;  /* 0x00007610ff027816 */ /* 0x000fe20000000002 */
[----:B0-----:R-:W-:Y:S02]  /*4eca0*/  @!P1 IMAD.MOV.U32 R4, RZ, RZ, R15 ;  /* 0x000000ffff049224 */ /* 0x001fe400078e000f */
[----:B------:R-:W-:Y:S01]  /*4ecb0*/  @!P1 IMAD.MOV.U32 R5, RZ, RZ, R22 ;  /* 0x000000ffff059224 */ /* 0x000fe200078e0016 */
[----:B------:R-:W-:Y:S01]  /*4ecc0*/  PRMT R0, RZ, 0x7610, R0 ;  /* 0x00007610ff007816 */ /* 0x000fe20000000000 */
[----:B--2---:R0:W-:Y:S01]  /*4ecd0*/  STL [R1+0x6038], R3 ;  /* 0x0060380301007387 */ /* 0x0041e20000100800 */
[----:B------:R-:W2:Y:S01]  /*4ece0*/  LDL R12, [R1+0x24c8] ;  /* 0x0024c800010c7983 */ /* 0x000ea20000100800 */
[----:B0-----:R-:W-:-:S06]  /*4ecf0*/  PRMT R3, RZ, 0x7610, R3 ;  /* 0x00007610ff037816 */ /* 0x001fcc0000000003 */
[----:B------:R0:W2:Y:S02]  /*4ed00*/  @!P1 LDG.E.U16 R3, [R4.64] ;  /* 0x0000000404039981 */ /* 0x0000a4000c1e1500 */
[----:B0-----:R-:W-:Y:S02]  /*4ed10*/  @!P0 IMAD.MOV.U32 R4, RZ, RZ, R9 ;  /* 0x000000ffff048224 */ /* 0x001fe400078e0009 */
[----:B------:R-:W-:-:S05]  /*4ed20*/  @!P0 IMAD.MOV.U32 R5, RZ, RZ, R10 ;  /* 0x000000ffff058224 */ /* 0x000fca00078e000a */
[----:B------:R3:W2:Y:S02]  /*4ed30*/  @!P0 LDG.E.U16 R2, [R4.64] ;  /* 0x0000000404028981 */ /* 0x0006a4000c1e1500 */
[----:B---3--:R-:W-:Y:S02]  /*4ed40*/  @!P1 IMAD.MOV.U32 R4, RZ, RZ, R8 ;  /* 0x000000ffff049224 */ /* 0x008fe400078e0008 */
[----:B------:R-:W-:-:S05]  /*4ed50*/  @!P1 IMAD.MOV.U32 R5, RZ, RZ, R13 ;  /* 0x000000ffff059224 */ /* 0x000fca00078e000d */
[----:B------:R2:W3:Y:S04]  /*4ed60*/  @!P1 LDG.E.U16 R0, [R4.64] ;  /* 0x0000000404009981 */ /* 0x0004e8000c1e1500 */
[----:B----4-:R0:W-:Y:S01]  /*4ed70*/  STL [R1+0x14], R11 ;  /* 0x0000140b01007387 */ /* 0x0101e20000100800 */
[----:B------:R-:W4:Y:S02]  /*4ed80*/  LDL R10, [R1+0x24d0] ;  /* 0x0024d000010a7983 */ /* 0x000f240000100800 */
[----:B------:R-:W4:Y:S01]  /*4ed90*/  LDL R9, [R1+0x24dc] ;  /* 0x0024dc0001097983 */ /* 0x000f220000100800 */
[----:B0-----:R-:W4:Y:S01]  /*4eda0*/  LDL R11, [R1+0x24d4] ;  /* 0x0024d400010b7983 */ /* 0x001f220000100800 */
[----:B------:R-:W-:Y:S01]  /*4edb0*/  PRMT R14, RZ, 0x7610, R14 ;  /* 0x00007610ff0e7816 */ /* 0x000fe2000000000e */
[----:B--2---:R-:W-:-:S02]  /*4edc0*/  @!P0 IMAD.MOV.U32 R5, RZ, RZ, R12 ;  /* 0x000000ffff058224 */ /* 0x004fc400078e000c */
[----:B------:R-:W-:Y:S01]  /*4edd0*/  STL [R1+0x5fec], R2 ;  /* 0x005fec0201007387 */ /* 0x000fe20000100800 */
[----:B------:R-:W2:Y:S02]  /*4ede0*/  LDL R8, [R1+0x2548] ;  /* 0x0025480001087983 */ /* 0x000ea40000100800 */
[----:B------:R0:W-:Y:S02]  /*4edf0*/  STL [R1+0x10], R3 ;  /* 0x0000100301007387 */ /* 0x0001e40000100800 */
[----:B0-----:R-:W2:Y:S04]  /*4ee00*/  LDL R3, [R1+0x2554] ;  /* 0x0025540001037983 */ /* 0x001ea80000100800 */
[----:B---3--:R0:W-:Y:S01]  /*4ee10*/  STL [R1+0x5ff0], R0 ;  /* 0x005ff00001007387 */ /* 0x0081e20000100800 */
[----:B------:R-:W3:Y:S02]  /*4ee20*/  LDL R13, [R1+0x2550] ;  /* 0x00255000010d7983 */ /* 0x000ee40000100800 */
[----:B------:R-:W3:Y:S01]  /*4ee30*/  LDL R12, [R1+0x255c] ;  /* 0x00255c00010c7983 */ /* 0x000ee20000100800 */
[----:B------:R-:W-:-:S02]  /*4ee40*/  PRMT R7, RZ, 0x7610, R7 ;  /* 0x00007610ff077816 */ /* 0x000fc40000000007 */
[----:B------:R-:W-:Y:S01]  /*4ee50*/  PRMT R6, RZ, 0x7610, R6 ;  /* 0x00007610ff067816 */ /* 0x000fe20000000006 */
[----:B------:R-:W3:Y:S01]  /*4ee60*/  LDL R2, [R1+0x25d4] ;  /* 0x0025d40001027983 */ /* 0x000ee20000100800 */
[----:B----4-:R-:W-:Y:S01]  /*4ee70*/  @!P0 IMAD.MOV.U32 R4, RZ, RZ, R11 ;  /* 0x000000ffff048224 */ /* 0x010fe200078e000b */
[----:B0-----:R-:W-:Y:S02]  /*4ee80*/  PRMT R0, RZ, 0x7610, R0 ;  /* 0x00007610ff007816 */ /* 0x001fe40000000000 */
[----:B------:R-:W4:Y:S04]  /*4ee90*/  LDL R11, [R1+0x25c8] ;  /* 0x0025c800010b7983 */ /* 0x000f280000100800 */
[----:B------:R0:W4:Y:S02]  /*4eea0*/  @!P0 LDG.E.U16 R14, [R4.64] ;  /* 0x00000004040e8981 */ /* 0x000124000c1e1500 */
[----:B0-----:R-:W-:-:S02]  /*4eeb0*/  @!P1 IMAD.MOV.U32 R4, RZ, RZ, R9 ;  /* 0x000000ffff049224 */ /* 0x001fc400078e0009 */
[----:B------:R-:W-:Y:S01]  /*4eec0*/  @!P1 IMAD.MOV.U32 R5, RZ, RZ, R10 ;  /* 0x000000ffff059224 */ /* 0x000fe200078e000a */
[----:B------:R-:W4:Y:S04]  /*4eed0*/  LDL R9, [R1+0x25dc] ;  /* 0x0025dc0001097983 */ /* 0x000f280000100800 */
[----:B------:R-:W4:Y:S04]  /*4eee0*/  LDL R10, [R1+0x25d0] ;  /* 0x0025d000010a7983 */ /* 0x000f280000100800 */
[----:B------:R2:W4:Y:S02]  /*4eef0*/  @!P1 LDG.E.U16 R0, [R4.64] ;  /* 0x0000000404009981 */ /* 0x000524000c1e1500 */
[----:B--2---:R-:W-:-:S02]  /*4ef00*/  @!P0 IMAD.MOV.U32 R5, RZ, RZ, R8 ;  /* 0x000000ffff058224 */ /* 0x004fc400078e0008 */
        /* <DEDUP_REMOVED lines=8> */
[----:B0-----:R-:W-:Y:S01]  /*4ef90*/  PRMT R5, RZ, 0x7610, R5 ;  /* 0x00007610ff057816 */ /* 0x001fe20000000005 */
[----:B------:R-:W-:Y:S01]  /*4efa0*/  @!P0 IMAD.MOV.U32 R15, RZ, RZ, R11 ;  /* 0x000000ffff0f8224 */ /* 0x000fe200078e000b */
[----:B------:R-:W-:-:S02]  /*4efb0*/  PRMT R4, RZ, 0x7610, R4 ;  /* 0x00007610ff047816 */ /* 0x000fc40000000004 */
[----:B------:R-:W-:Y:S01]  /*4efc0*/  PRMT R20, RZ, 0x7610, R20 ;  /* 0x00007610ff147816 */ /* 0x000fe20000000014 */
[----:B--2---:R-:W-:Y:S04]  /*4efd0*/  STL [R1+0x6040], R7 ;  /* 0x0060400701007387 */ /* 0x004fe80000100800 */
[----:B---3--:R-:W-:Y:S01]  /*4efe0*/  STL [R1+0x6044], R6 ;  /* 0x0060440601007387 */ /* 0x008fe20000100800 */
[----:B------:R0:W-:Y:S02]  /*4eff0*/  STL [R1+0x4], R14 ;  /* 0x0000040e01007387 */ /* 0x0001e40000100800 */
[----:B-1----:R-:W2:Y:S02]  /*4f000*/  LDL R0, [R1+0x24ec] ;  /* 0x0024ec0001007983 */ /* 0x002ea40000100800 */
[----:B0-----:R-:W-:-:S02]  /*4f010*/  @!P0 IMAD.MOV.U32 R14, RZ, RZ, R2 ;  /* 0x000000ffff0e8224 */ /* 0x001fc400078e0002 */
[----:B------:R-:W3:Y:S04]  /*4f020*/  LDL R2, [R1+0x24e0] ;  /* 0x0024e00001027983 */ /* 0x000ee80000100800 */
[----:B------:R0:W2:Y:S02]  /*4f030*/  @!P0 LDG.E.U16 R5, [R14.64] ;  /* 0x000000040e058981 */ /* 0x0000a4000c1e1500 */
[----:B0-----:R-:W-:Y:S02]  /*4f040*/  @!P1 IMAD.MOV.U32 R14, RZ, RZ, R9 ;  /* 0x000000ffff0e9224 */ /* 0x001fe400078e0009 */
[----:B------:R-:W-:-:S05]  /*4f050*/  @!P1 IMAD.MOV.U32 R15, RZ, RZ, R10 ;  /* 0x000000ffff0f9224 */ /* 0x000fca00078e000a */
[----:B------:R4:W3:Y:S02]  /*4f060*/  @!P1 LDG.E.U16 R4, [R14.64] ;  /* 0x000000040e049981 */ /* 0x0008e4000c1e1500 */
[----:B----4-:R-:W-:Y:S02]  /*4f070*/  @!P0 IMAD.MOV.U32 R14, RZ, RZ, R3 ;  /* 0x000000ffff0e8224 */ /* 0x010fe400078e0003 */
[----:B------:R-:W-:-:S05]  /*4f080*/  @!P0 IMAD.MOV.U32 R15, RZ, RZ, R8 ;  /* 0x000000ffff0f8224 */ /* 0x000fca00078e0008 */
[----:B------:R-:W4:Y:S04]  /*4f090*/  @!P0 LDG.E.U16 R20, [R14.64] ;  /* 0x000000040e148981 */ /* 0x000f28000c1e1500 */
[----:B--2---:R0:W-:Y:S01]  /*4f0a0*/  STL [R1+0x6048], R5 ;  /* 0x0060480501007387 */ /* 0x0041e20000100800 */
[----:B------:R-:W2:Y:S02]  /*4f0b0*/  LDL R10, [R1+0x24e8] ;  /* 0x0024e800010a7983 */ /* 0x000ea40000100800 */
[----:B------:R-:W2:Y:S01]  /*4f0c0*/  LDL R9, [R1+0x24f4] ;  /* 0x0024f40001097983 */ /* 0x000ea20000100800 */
[----:B---3--:R1:W-:Y:S01]  /*4f0d0*/  STL [R1+0x604c], R4 ;  /* 0x00604c0401007387 */ /* 0x0083e20000100800 */
[----:B------:R-:W3:Y:S02]  /*4f0e0*/  LDL R8, [R1+0x24f0] ;  /* 0x0024f00001087983 */ /* 0x000ee40000100800 */
[----:B------:R-:W3:Y:S02]  /*4f0f0*/  LDL R7, [R1+0x24fc] ;  /* 0x0024fc0001077983 */ /* 0x000ee40000100800 */
[----:B------:R-:W3:Y:S01]  /*4f100*/  LDL R6, [R1+0x2558] ;  /* 0x0025580001067983 */ /* 0x000ee20000100800 */
[----:B0-----:R-:W3:Y:S04]  /*4f110*/  LDL R5, [R1+0x2564] ;  /* 0x0025640001057983 */ /* 0x001ee80000100800 */
[----:B----4-:R0:W-:Y:S01]  /*4f120*/  STL [R1+0x6010], R20 ;  /* 0x0060101401007387 */ /* 0x0101e20000100800 */
[----:B-1----:R-:W4:Y:S02]  /*4f130*/  LDL R4, [R1+0x2560] ;  /* 0x0025600001047983 */ /* 0x002f240000100800 */
[----:B------:R-:W4:Y:S01]  /*4f140*/  LDL R3, [R1+0x256c] ;  /* 0x00256c0001037983 */ /* 0x000f220000100800 */
[----:B------:R-:W-:Y:S01]  /*4f150*/  PRMT R18, RZ, 0x7610, R18 ;  /* 0x00007610ff127816 */ /* 0x000fe20000000012 */
[----:B------:R-:W-:-:S02]  /*4f160*/  @!P1 IMAD.MOV.U32 R14, RZ, RZ, R0 ;  /* 0x000000ffff0e9224 */ /* 0x000fc400078e0000 */
[----:B------:R-:W-:Y:S01]  /*4f170*/  @!P1 IMAD.MOV.U32 R15, RZ, RZ, R2 ;  /* 0x000000ffff0f9224 */ /* 0x000fe200078e0002 */
[----:B------:R-:W-:Y:S02]  /*4f180*/  PRMT R16, RZ, 0x7610, R16 ;  /* 0x00007610ff107816 */ /* 0x000fe40000000010 */
[----:B------:R-:W-:Y:S02]  /*4f190*/  PRMT R17, RZ, 0x7610, R17 ;  /* 0x00007610ff117816 */ /* 0x000fe40000000011 */
[----:B------:R-:W-:Y:S02]  /*4f1a0*/  PRMT R19, RZ, 0x7610, R19 ;  /* 0x00007610ff137816 */ /* 0x000fe40000000013 */
[----:B------:R-:W-:Y:S01]  /*4f1b0*/  PRMT R21, RZ, 0x7610, R21 ;  /* 0x00007610ff157816 */ /* 0x000fe20000000015 */
[----:B------:R2:W4:Y:S04]  /*4f1c0*/  @!P1 LDG.E.U16 R18, [R14.64] ;  /* 0x000000040e129981 */ /* 0x000528000c1e1500 */
[----:B------:R-:W4:Y:S04]  /*4f1d0*/  LDL R2, [R1+0x2568] ;  /* 0x0025680001027983 */ /* 0x000f280000100800 */
[----:B------:R-:W4:Y:S01]  /*4f1e0*/  LDL R0, [R1+0x2574] ;  /* 0x0025740001007983 */ /* 0x000f220000100800 */
[----:B--2---:R-:W-:-:S02]  /*4f1f0*/  @!P0 IMAD.MOV.U32 R15, RZ, RZ, R10 ;  /* 0x000000ffff0f8224 */ /* 0x004fc400078e000a */
[----:B------:R-:W-:-:S05]  /*4f200*/  @!P0 IMAD.MOV.U32 R14, RZ, RZ, R9 ;  /* 0x000000ffff0e8224 */ /* 0x000fca00078e0009 */
[----:B------:R3:W2:Y:S02]  /*4f210*/  @!P0 LDG.E.U16 R16, [R14.64] ;  /* 0x000000040e108981 */ /* 0x0006a4000c1e1500 */
[----:B---3--:R-:W-:Y:S02]  /*4f220*/  @!P1 IMAD.MOV.U32 R15, RZ, RZ, R8 ;  /* 0x000000ffff0f9224 */ /* 0x008fe400078e0008 */
[----:B------:R-:W-:-:S05]  /*4f230*/  @!P1 IMAD.MOV.U32 R14, RZ, RZ, R7 ;  /* 0x000000ffff0e9224 */ /* 0x000fca00078e0007 */
[----:B------:R1:W3:Y:S02]  /*4f240*/  @!P1 LDG.E.U16 R17, [R14.64] ;  /* 0x000000040e119981 */ /* 0x0002e4000c1e1500 */
[----:B-1----:R-:W-:Y:S02]  /*4f250*/  @!P0 IMAD.MOV.U32 R14, RZ, RZ, R5 ;  /* 0x000000ffff0e8224 */ /* 0x002fe400078e0005 */
[----:B------:R-:W-:-:S05]  /*4f260*/  @!P0 IMAD.MOV.U32 R15, RZ, RZ, R6 ;  /* 0x000000ffff0f8224 */ /* 0x000fca00078e0006 */
[----:B------:R4:W3:Y:S02]  /*4f270*/  @!P0 LDG.E.U16 R19, [R14.64] ;  /* 0x000000040e138981 */ /* 0x0008e4000c1e1500 */
[----:B----4-:R-:W-:Y:S02]  /*4f280*/  @!P1 IMAD.MOV.U32 R14, RZ, RZ, R3 ;  /* 0x000000ffff0e9224 */ /* 0x010fe400078e0003 */
[----:B------:R-:W-:-:S05]  /*4f290*/  @!P1 IMAD.MOV.U32 R15, RZ, RZ, R4 ;  /* 0x000000ffff0f9224 */ /* 0x000fca00078e0004 */
[----:B------:R-:W4:Y:S04]  /*4f2a0*/  @!P1 LDG.E.U16 R21, [R14.64] ;  /* 0x000000040e159981 */ /* 0x000f28000c1e1500 */
[----:B------:R-:W-:Y:S04]  /*4f2b0*/  STL [R1+0x6014], R18 ;  /* 0x0060141201007387 */ /* 0x000fe80000100800 */
[----:B--2---:R-:W-:Y:S04]  /*4f2c0*/  STL [R1+0x5ff4], R16 ;  /* 0x005ff41001007387 */ /* 0x004fe80000100800 */
[----:B---3--:R-:W-:Y:S04]  /*4f2d0*/  STL [R1+0x5ff8], R17 ;  /* 0x005ff81101007387 */ /* 0x008fe80000100800 */
[----:B------:R1:W-:Y:S04]  /*4f2e0*/  STL [R1+0x6018], R19 ;  /* 0x0060181301007387 */ /* 0x0003e80000100800 */
[----:B----4-:R-:W-:Y:S01]  /*4f2f0*/  STL [R1+0x601c], R21 ;  /* 0x00601c1501007387 */ /* 0x010fe20000100800 */
[----:B0-----:R-:W2:Y:S02]  /*4f300*/  LDL R20, [R1+0x2570] ;  /* 0x0025700001147983 */ /* 0x001ea40000100800 */
[----:B-1----:R-:W3:Y:S02]  /*4f310*/  LDL R19, [R1+0x257c] ;  /* 0x00257c0001137983 */ /* 0x002ee40000100800 */
[----:B------:R-:W4:Y:S01]  /*4f320*/  LDL R18, [R1+0x25e0] ;  /* 0x0025e00001127983 */ /* 0x000f220000100800 */
[----:B------:R-:W4:Y:S04]  /*4f330*/  LDL R11, [R1+0x25ec] ;  /* 0x0025ec00010b7983 */ /* 0x000f280000100800 */
[----:B------:R-:W4:Y:S04]  /*4f340*/  LDL R17, [R1+0x25d8] ;  /* 0x0025d80001117983 */ /* 0x000f280000100800 */
[----:B------:R-:W4:Y:S01]  /*4f350*/  LDL R16, [R1+0x25e4] ;  /* 0x0025e40001107983 */ /* 0x000f220000100800 */
[----:B------:R-:W-:Y:S01]  /*4f360*/  PRMT R23, RZ, 0x7610, R23 ;  /* 0x00007610ff177816 */ /* 0x000fe20000000017 */
[----:B------:R-:W-:-:S02]  /*4f370*/  @!P0 IMAD.MOV.U32 R14, RZ, RZ, R0 ;  /* 0x000000ffff0e8224 */ /* 0x000fc400078e0000 */
[----:B------:R-:W-:Y:S01]  /*4f380*/  @!P0 IMAD.MOV.U32 R15, RZ, RZ, R2 ;  /* 0x000000ffff0f8224 */ /* 0x000fe200078e0002 */
[----:B------:R-:W-:Y:S01]  /*4f390*/  PRMT R25, RZ, 0x7610, R25 ;  /* 0x00007610ff197816 */ /* 0x000fe20000000019 */
[----:B------:R-:W4:Y:S04]  /*4f3a0*/  LDL.LU R4, [R1+0x614] ;  /* 0x0006140001047983 */ /* 0x000f280000300800 */
[----:B------:R2:W4:Y:S01]  /*4f3b0*/  @!P0 LDG.E.U16 R23, [R14.64] ;  /* 0x000000040e178981 */ /* 0x000522000c1e1500 */
[----:B------:R-:W-:Y:S01]  /*4f3c0*/  PRMT R27, RZ, 0x7610, R27 ;  /* 0x00007610ff1b7816 */ /* 0x000fe2000000001b */
[----:B------:R-:W4:Y:S02]  /*4f3d0*/  LDL.LU R5, [R1+0x610] ;  /* 0x0006100001057983 */ /* 0x000f240000300800 */
[----:B------:R-:W4:Y:S01]  /*4f3e0*/  LDL.LU R6, [R1+0x5e4] ;  /* 0x0005e40001067983 */ /* 0x000f220000300800 */
[----:B------:R-:W4:Y:S01]  /*4f3f0*/  LDL.LU R7, [R1+0x5e0] ;  /* 0x0005e00001077983 */ /* 0x000f220000300800 */
[----:B------:R-:W4:Y:S02]  /*4f400*/  LDL.LU R0, [R1+0x3b4] ;  /* 0x0003b40001007983 */ /* 0x000f240000300800 */
[----:B------:R-:W4:Y:S02]  /*4f410*/  LDL.LU R2, [R1+0x3b0] ;  /* 0x0003b00001027983 */ /* 0x000f240000300800 */
[----:B------:R-:W4:Y:S01]  /*4f420*/  LDL.LU R3, [R1+0x384] ;  /* 0x0003840001037983 */ /* 0x000f220000300800 */
[----:B------:R-:W-:Y:S01]  /*4f430*/  PRMT R29, RZ, 0x7610, R29 ;  /* 0x00007610ff1d7816 */ /* 0x000fe2000000001d */
[----:B------:R-:W4:Y:S01]  /*4f440*/  LDL.LU R8, [R1+0x380] ;  /* 0x0003800001087983 */ /* 0x000f220000300800 */
[----:B------:R-:W4:Y:S02]  /*4f450*/  LDL.LU R9, [R1+0x354] ;  /* 0x0003540001097983 */ /* 0x000f240000300800 */
[----:B------:R-:W4:Y:S02]  /*4f460*/  LDL.LU R22, [R1+0x350] ;  /* 0x0003500001167983 */ /* 0x000f240000300800 */
[----:B------:R-:W4:Y:S01]  /*4f470*/  LDL.LU R24, [R1+0x324] ;  /* 0x0003240001187983 */ /* 0x000f220000300800 */
[----:B------:R-:W4:Y:S01]  /*4f480*/  LDL.LU R10, [R1+0x320] ;  /* 0x00032000010a7983 */ /* 0x000f220000300800 */
[----:B------:R-:W4:Y:S03]  /*4f490*/  LDL.LU R26, [R1+0x2f4] ;  /* 0x0002f400011a7983 */ /* 0x000f260000300800 */
[----:B------:R-:W0:Y:S01]  /*4f4a0*/  S2R R28, SR_TID.X ;  /* 0x00000000001c7919 */ /* 0x000e220000002100 */
[----:B------:R-:W4:Y:S02]  /*4f4b0*/  LDL.LU R12, [R1+0x2f0] ;  /* 0x0002f000010c7983 */ /* 0x000f240000300800 */
[----:B------:R-:W4:Y:S02]  /*4f4c0*/  LDL.LU R13, [R1+0x2c4] ;  /* 0x0002c400010d7983 */ /* 0x000f240000300800 */
[----:B--2---:R-:W-:-:S02]  /*4f4d0*/  @!P1 IMAD.MOV.U32 R15, RZ, RZ, R20 ;  /* 0x000000ffff0f9224 */ /* 0x004fc400078e0014 */
[----:B---3--:R-:W-:-:S05]  /*4f4e0*/  @!P1 IMAD.MOV.U32 R14, RZ, RZ, R19 ;  /* 0x000000ffff0e9224 */ /* 0x008fca00078e0013 */
[----:B------:R4:W2:Y:S02]  /*4f4f0*/  @!P1 LDG.E.U16 R25, [R14.64] ;  /* 0x000000040e199981 */ /* 0x0008a4000c1e1500 */
[----:B----4-:R-:W-:Y:S02]  /*4f500*/  @!P1 IMAD.MOV.U32 R14, RZ, RZ, R11 ;  /* 0x000000ffff0e9224 */ /* 0x010fe400078e000b */
[----:B------:R-:W-:-:S05]  /*4f510*/  @!P1 IMAD.MOV.U32 R15, RZ, RZ, R18 ;  /* 0x000000ffff0f9224 */ /* 0x000fca00078e0012 */
[----:B------:R1:W3:Y:S02]  /*4f520*/  @!P1 LDG.E.U16 R27, [R14.64] ;  /* 0x000000040e1b9981 */ /* 0x0002e4000c1e1500 */
[----:B-1----:R-:W-:Y:S02]  /*4f530*/  @!P0 IMAD.MOV.U32 R14, RZ, RZ, R16 ;  /* 0x000000ffff0e8224 */ /* 0x002fe400078e0010 */
[----:B------:R-:W-:-:S05]  /*4f540*/  @!P0 IMAD.MOV.U32 R15, RZ, RZ, R17 ;  /* 0x000000ffff0f8224 */ /* 0x000fca00078e0011 */
[----:B------:R-:W4:Y:S01]  /*4f550*/  @!P0 LDG.E.U16 R29, [R14.64] ;  /* 0x000000040e1d8981 */ /* 0x000f22000c1e1500 */
[----:B0-----:R-:W-:-:S05]  /*4f560*/  LOP3.LUT R11, R28, 0x3f, RZ, 0xc0, !PT ;  /* 0x0000003f1c0b7812 */ /* 0x001fca00078ec0ff */
[----:B------:R-:W-:-:S05]  /*4f570*/  IMAD.SHL.U32 R28, R11, 0x2, RZ ;  /* 0x000000020b1c7824 */ /* 0x000fca00078e00ff */
[----:B------:R-:W-:-:S05]  /*4f580*/  LOP3.LUT R28, R28, 0x20, RZ, 0x3c, !PT ;  /* 0x000000201c1c7812 */ /* 0x000fca00078e3cff */
        /* <DEDUP_REMOVED lines=8> */
[----:B------:R-:W-:Y:S04]  /*4f610*/  STL [R1+0x5ffc], R23 ;  /* 0x005ffc1701007387 */ /* 0x000fe80000100800 */
[----:B------:R-:W-:Y:S01]  /*4f620*/  STS.U16 [R28+0x6200], R9 ;  /* 0x006200091c007388 */ /* 0x000fe20000000400 */
[----:B------:R-:W-:Y:S02]  /*4f630*/  STS.U16 [R28+0x6280], R22 ;  /* 0x006280161c007388 */ /* 0x000fe40000000400 */
[----:B------:R-:W-:Y:S02]  /*4f640*/  STS.U16 [R28+0x6a00], R24 ;  /* 0x006a00181c007388 */ /* 0x000fe40000000400 */
[----:B------:R-:W-:Y:S01]  /*4f650*/  STS.U16 [R28+0x6a80], R10 ;  /* 0x006a800a1c007388 */ /* 0x000fe20000000400 */
[----:B------:R0:W-:Y:S04]  /*4f660*/  STS.U16 [R28+0x7200], R26 ;  /* 0x0072001a1c007388 */ /* 0x0001e80000000400 */
[----:B--2---:R-:W-:Y:S04]  /*4f670*/  STL [R1+0x6000], R25 ;  /* 0x0060001901007387 */ /* 0x004fe80000100800 */
[----:B---3--:R-:W-:Y:S01]  /*4f680*/  STL [R1+0x600c], R27 ;  /* 0x00600c1b01007387 */ /* 0x008fe20000100800 */
[----:B------:R-:W-:Y:S03]  /*4f690*/  STL [R1+0x609c], R11 ;  /* 0x00609c0b01007387 */ /* 0x000fe60000100800 */
[----:B----4-:R-:W-:Y:S01]  /*4f6a0*/  STL [R1+0x6020], R29 ;  /* 0x0060201d01007387 */ /* 0x010fe20000100800 */
[----:B0-----:R-:W2:Y:S03]  /*4f6b0*/  LDL.LU R26, [R1+0x294] ;  /* 0x00029400011a7983 */ /* 0x001ea60000300800 */
[----:B--2---:R0:W-:Y:S04]  /*4f6c0*/  STL [R1+0x60a4], R26 ;  /* 0x0060a41a01007387 */ /* 0x0041e80000100800 */
[----:B0-----:R-:W2:Y:S01]  /*4f6d0*/  LDL.LU R26, [R1+0x2c0] ;  /* 0x0002c000011a7983 */ /* 0x001ea20000300800 */
[----:B------:R-:W3:Y:S02]  /*4f6e0*/  LDL.LU R11, [R1+0x264] ;  /* 0x00026400010b7983 */ /* 0x000ee40000300800 */
[----:B------:R-:W-:Y:S02]  /*4f6f0*/  STS.U16 [R28+0x7280], R12 ;  /* 0x0072800c1c007388 */ /* 0x000fe40000000400 */
[----:B------:R-:W-:Y:S01]  /*4f700*/  STS.U16 [R28+0x7a00], R13 ;  /* 0x007a000d1c007388 */ /* 0x000fe20000000400 */
[----:B---3--:R0:W-:Y:S04]  /*4f710*/  STL [R1+0x60a0], R11 ;  /* 0x0060a00b01007387 */ /* 0x0081e80000100800 */
[----:B0-----:R-:W3:Y:S01]  /*4f720*/  LDL.LU R11, [R1+0x290] ;  /* 0x00029000010b7983 */ /* 0x001ee20000300800 */
[----:B------:R-:W4:Y:S02]  /*4f730*/  LDL.LU R12, [R1+0x260] ;  /* 0x00026000010c7983 */ /* 0x000f240000300800 */
        /* <DEDUP_REMOVED lines=24> */
[----:B------:R-:W3:Y:S01]  /*4f8c0*/  LDL.LU R10, [R1+0x20] ;  /* 0x00002000010a7983 */ /* 0x000ee20000300800 */
[----:B--2---:R0:W-:Y:S04]  /*4f8d0*/  STS.U16 [R28+0x7a80], R26 ;  /* 0x007a801a1c007388 */ /* 0x0041e80000000400 */
[----:B0-----:R-:W2:Y:S04]  /*4f8e0*/  LDL.LU R26, [R1+0x60a4] ;  /* 0x0060a400011a7983 */ /* 0x001ea80000300800 */
[----:B--2---:R0:W-:Y:S01]  /*4f8f0*/  STS.U16 [R28+0x8200], R26 ;  /* 0x0082001a1c007388 */ /* 0x0041e20000000400 */
[----:B---3--:R1:W-:Y:S03]  /*4f900*/  STS.U16 [R28+0x8280], R11 ;  /* 0x0082800b1c007388 */ /* 0x0083e60000000400 */
[----:B0-----:R-:W2:Y:S01]  /*4f910*/  LDL.LU R26, [R1+0x1c] ;  /* 0x00001c00011a7983 */ /* 0x001ea20000300800 */
[----:B-1----:R-:W3:Y:S03]  /*4f920*/  LDL.LU R11, [R1+0x60a0] ;  /* 0x0060a000010b7983 */ /* 0x002ee60000300800 */
[----:B---3--:R0:W-:Y:S01]  /*4f930*/  STS.U16 [R28+0x8a00], R11 ;  /* 0x008a000b1c007388 */ /* 0x0081e20000000400 */
[----:B----4-:R1:W-:Y:S02]  /*4f940*/  STS.U16 [R28+0x8a80], R12 ;  /* 0x008a800c1c007388 */ /* 0x0103e40000000400 */
[----:B------:R3:W-:Y:S02]  /*4f950*/  STS.U16 [R28+0x9200], R13 ;  /* 0x0092000d1c007388 */ /* 0x0007e40000000400 */
[----:B------:R4:W-:Y:S01]  /*4f960*/  STS.U16 [R28+0x9280], R29 ;  /* 0x0092801d1c007388 */ /* 0x0009e20000000400 */
[----:B0-----:R-:W2:Y:S01]  /*4f970*/  LDL.LU R11, [R1+0x609c] ;  /* 0x00609c00010b7983 */ /* 0x001ea20000300800 */
[----:B-1----:R-:W2:Y:S02]  /*4f980*/  LDL.LU R12, [R1+0x6098] ;  /* 0x00609800010c7983 */ /* 0x002ea40000300800 */
[----:B---3--:R-:W3:Y:S02]  /*4f990*/  LDL.LU R13, [R1+0x6094] ;  /* 0x00609400010d7983 */ /* 0x008ee40000300800 */
[----:B----4-:R-:W4:Y:S01]  /*4f9a0*/  LDL.LU R29, [R1+0xd28] ;  /* 0x000d2800011d7983 */ /* 0x010f220000300800 */
        /* <DEDUP_REMOVED lines=15> */
[----:B----4-:R0:W-:Y:S04]  /*4faa0*/  STL [R1+0x6090], R29 ;  /* 0x0060901d01007387 */ /* 0x0101e80000100800 */
[----:B0-----:R-:W4:Y:S01]  /*4fab0*/  LDL.LU R29, [R1+0xd54] ;  /* 0x000d5400011d7983 */ /* 0x001f220000300800 */
        /* <DEDUP_REMOVED lines=11> */
[----:B------:R0:W-:Y:S04]  /*4fb70*/  STS.U16 [R28+0xd280], R0 ;  /* 0x00d280001c007388 */ /* 0x0001e80000000400 */
[----:B------:R-:W4:Y:S01]  /*4fb80*/  LDL.LU R4, [R1+0x638] ;  /* 0x0006380001047983 */ /* 0x000f220000300800 */
[----:B------:R1:W-:Y:S02]  /*4fb90*/  STS.U16 [R28+0xda00], R2 ;  /* 0x00da00021c007388 */ /* 0x0003e40000000400 */
[----:B------:R-:W4:Y:S02]  /*4fba0*/  LDL.LU R5, [R1+0x60c] ;  /* 0x00060c0001057983 */ /* 0x000f240000300800 */
[----:B------:R2:W-:Y:S01]  /*4fbb0*/  STS.U16 [R28+0xda80], R3 ;  /* 0x00da80031c007388 */ /* 0x0005e20000000400 */
[----:B------:R-:W4:Y:S04]  /*4fbc0*/  LDL.LU R6, [R1+0x608] ;  /* 0x0006080001067983 */ /* 0x000f280000300800 */
[----:B------:R3:W-:Y:S01]  /*4fbd0*/  STS.U16 [R28+0xe200], R8 ;  /* 0x00e200081c007388 */ /* 0x0007e20000000400 */
[----:B------:R-:W4:Y:S02]  /*4fbe0*/  LDL.LU R7, [R1+0x5dc] ;  /* 0x0005dc0001077983 */ /* 0x000f240000300800 */
[----:B------:R3:W-:Y:S01]  /*4fbf0*/  STS.U16 [R28+0xe280], R9 ;  /* 0x00e280091c007388 */ /* 0x0007e20000000400 */
[----:B0-----:R-:W4:Y:S01]  /*4fc00*/  LDL.LU R0, [R1+0x5d8] ;  /* 0x0005d80001007983 */ /* 0x001f220000300800 */
[----:B-1----:R-:W4:Y:S02]  /*4fc10*/  LDL.LU R2, [R1+0x3ac] ;  /* 0x0003ac0001027983 */ /* 0x002f240000300800 */
[----:B------:R0:W-:Y:S01]  /*4fc20*/  STS.U16 [R28+0xea00], R22 ;  /* 0x00ea00161c007388 */ /* 0x0001e20000000400 */
[----:B--2---:R-:W2:Y:S01]  /*4fc30*/  LDL.LU R3, [R1+0x3a8] ;  /* 0x0003a80001037983 */ /* 0x004ea20000300800 */
[----:B---3--:R-:W3:Y:S02]  /*4fc40*/  LDL.LU R8, [R1+0x37c] ;  /* 0x00037c0001087983 */ /* 0x008ee40000300800 */
[----:B------:R-:W-:Y:S01]  /*4fc50*/  IMAD.SHL.U32 R9, R11, 0x2, RZ ;  /* 0x000000020b097824 */ /* 0x000fe200078e00ff */
[----:B------:R1:W-:Y:S04]  /*4fc60*/  STS.U16 [R28+0xea80], R24 ;  /* 0x00ea80181c007388 */ /* 0x0003e80000000400 */
[----:B0-----:R-:W2:Y:S01]  /*4fc70*/  LDL.LU R22, [R1+0x378] ;  /* 0x0003780001167983 */ /* 0x001ea20000300800 */
[----:B------:R0:W-:Y:S02]  /*4fc80*/  STS.U16 [R28+0xf200], R10 ;  /* 0x00f2000a1c007388 */ /* 0x0001e40000000400 */
[----:B------:R0:W-:Y:S01]  /*4fc90*/  STS.U16 [R28+0xf280], R26 ;  /* 0x00f2801a1c007388 */ /* 0x0001e20000000400 */
[----:B------:R-:W-:Y:S01]  /*4fca0*/  LOP3.LUT R9, R9, 0x30, RZ, 0x3c, !PT ;  /* 0x0000003009097812 */ /* 0x000fe200078e3cff */
[----:B------:R0:W-:Y:S01]  /*4fcb0*/  STS.U16 [R28+0xfa00], R13 ;  /* 0x00fa000d1c007388 */ /* 0x0001e20000000400 */
[----:B------:R0:W-:Y:S03]  /*4fcc0*/  STS.U16 [R28+0xfa80], R12 ;  /* 0x00fa800c1c007388 */ /* 0x0001e60000000400 */
[----:B-1----:R-:W2:Y:S01]  /*4fcd0*/  LDL.LU R24, [R1+0x34c] ;  /* 0x00034c0001187983 */ /* 0x002ea20000300800 */
[----:B0-----:R-:W2:Y:S03]  /*4fce0*/  LDL.LU R10, [R1+0x348] ;  /* 0x00034800010a7983 */ /* 0x001ea60000300800 */
[----:B------:R-:W2:Y:S01]  /*4fcf0*/  LDL.LU R11, [R1+0x31c] ;  /* 0x00031c00010b7983 */ /* 0x000ea20000300800 */
[----:B------:R-:W2:Y:S03]  /*4fd00*/  LDL.LU R26, [R1+0x318] ;  /* 0x00031800011a7983 */ /* 0x000ea60000300800 */
[----:B------:R-:W2:Y:S01]  /*4fd10*/  LDL.LU R13, [R1+0xd2c] ;  /* 0x000d2c00010d7983 */ /* 0x000ea20000300800 */
[----:B------:R-:W2:Y:S02]  /*4fd20*/  LDL.LU R12, [R1+0xd50] ;  /* 0x000d5000010c7983 */ /* 0x000ea40000300800 */
[----:B------:R-:W3:Y:S01]  /*4fd30*/  LDL.LU R28, [R1+0x2ec] ;  /* 0x0002ec00011c7983 */ /* 0x000ee20000300800 */
[----:B----4-:R0:W-:Y:S04]  /*4fd40*/  STS.U16 [R9+0x300], R29 ;  /* 0x0003001d09007388 */ /* 0x0101e80000000400 */
[----:B0-----:R-:W4:Y:S04]  /*4fd50*/  LDL.LU R29, [R1+0x6090] ;  /* 0x00609000011d7983 */ /* 0x001f280000300800 */
[----:B--2---:R-:W-:Y:S01]  /*4fd60*/  STS.U16 [R9+0x380], R12 ;  /* 0x0003800c09007388 */ /* 0x004fe20000000400 */
[----:B------:R-:W-:Y:S03]  /*4fd70*/  STS.U16 [R9+0xb00], R13 ;  /* 0x000b000d09007388 */ /* 0x000fe60000000400 */
[----:B----4-:R-:W-:Y:S01]  /*4fd80*/  STS.U16 [R9+0xb80], R29 ;  /* 0x000b801d09007388 */ /* 0x010fe20000000400 */
        /* <DEDUP_REMOVED lines=18> */
[----:B---3--:R0:W-:Y:S01]  /*4feb0*/  STS.U16 [R9+0x5b00], R8 ;  /* 0x005b000809007388 */ /* 0x0081e20000000400 */
[----:B------:R1:W-:Y:S01]  /*4fec0*/  STS.U16 [R9+0x5b80], R22 ;  /* 0x005b801609007388 */ /* 0x0003e20000000400 */
[----:B------:R-:W-:Y:S02]  /*4fed0*/  STS.U16 [R9+0x6300], R24 ;  /* 0x0063001809007388 */ /* 0x000fe40000000400 */
[----:B------:R2:W-:Y:S01]  /*4fee0*/  STS.U16 [R9+0x6380], R10 ;  /* 0x0063800a09007388 */ /* 0x0005e20000000400 */
[----:B0-----:R-:W3:Y:S01]  /*4fef0*/  LDL.LU R8, [R1+0x2e8] ;  /* 0x0002e80001087983 */ /* 0x001ee20000300800 */
[----:B-1----:R-:W4:Y:S02]  /*4ff00*/  LDL.LU R22, [R1+0x2bc] ;  /* 0x0002bc0001167983 */ /* 0x002f240000300800 */
[----:B--2---:R-:W2:Y:S02]  /*4ff10*/  LDL.LU R10, [R1+0x28c] ;  /* 0x00028c00010a7983 */ /* 0x004ea40000300800 */
[----:B------:R-:W-:Y:S01]  /*4ff20*/  STS.U16 [R9+0x6b00], R11 ;  /* 0x006b000b09007388 */ /* 0x000fe20000000400 */
[----:B------:R-:W-:Y:S01]  /*4ff30*/  STS.U16 [R9+0x6b80], R26 ;  /* 0x006b801a09007388 */ /* 0x000fe20000000400 */
[----:B------:R-:W-:Y:S03]  /*4ff40*/  STS.U16 [R9+0x7300], R28 ;  /* 0x0073001c09007388 */ /* 0x000fe60000000400 */
[----:B--2---:R0:W-:Y:S04]  /*4ff50*/  STL [R1+0x608c], R10 ;  /* 0x00608c0a01007387 */ /* 0x0041e80000100800 */
[----:B0-----:R-:W2:Y:S01]  /*4ff60*/  LDL.LU R10, [R1+0x2b8] ;  /* 0x0002b800010a7983 */ /* 0x001ea20000300800 */
        /* <DEDUP_REMOVED lines=23> */
[----:B------:R-:W2:Y:S04]  /*500e0*/  LDL.LU R2, [R1+0x54] ;  /* 0x0000540001027983 */ /* 0x000ea80000300800 */
[----:B---3--:R0:W-:Y:S01]  /*500f0*/  STS.U16 [R9+0x7380], R8 ;  /* 0x0073800809007388 */ /* 0x0081e20000000400 */
[----:B------:R-:W3:Y:S02]  /*50100*/  LDL.LU R3, [R1+0x50] ;  /* 0x0000500001037983 */ /* 0x000ee40000300800 */
[----:B----4-:R1:W-:Y:S01]  /*50110*/  STS.U16 [R9+0x7b00], R22 ;  /* 0x007b001609007388 */ /* 0x0103e20000000400 */
[----:B0-----:R-:W3:Y:S01]  /*50120*/  LDL.LU R8, [R1+0x30] ;  /* 0x0000300001087983 */ /* 0x001ee20000300800 */
[----:B-1----:R-:W3:Y:S03]  /*50130*/  LDL.LU R22, [R1+0x2c] ;  /* 0x00002c0001167983 */ /* 0x002ee60000300800 */
[----:B--2---:R0:W-:Y:S04]  /*50140*/  STS.U16 [R9+0x7b80], R10 ;  /* 0x007b800a09007388 */ /* 0x0041e80000000400 */
[----:B0-----:R-:W2:Y:S04]  /*50150*/  LDL.LU R10, [R1+0x608c] ;  /* 0x00608c00010a7983 */ /* 0x001ea80000300800 */
[----:B--2---:R0:W-:Y:S01]  /*50160*/  STS.U16 [R9+0x8300], R10 ;  /* 0x0083000a09007388 */ /* 0x0041e20000000400 */
[----:B------:R1:W-:Y:S02]  /*50170*/  STS.U16 [R9+0x8380], R11 ;  /* 0x0083800b09007388 */ /* 0x0003e40000000400 */
[----:B------:R2:W-:Y:S02]  /*50180*/  STS.U16 [R9+0x8b00], R26 ;  /* 0x008b001a09007388 */ /* 0x0005e40000000400 */
[----:B------:R3:W-:Y:S01]  /*50190*/  STS.U16 [R9+0x8b80], R28 ;  /* 0x008b801c09007388 */ /* 0x0007e20000000400 */
[----:B------:R3:W-:Y:S04]  /*501a0*/  STS.U16 [R9+0x9300], R12 ;  /* 0x0093000c09007388 */ /* 0x0007e80000000400 */
[----:B0-----:R-:W4:Y:S01]  /*501b0*/  LDL.LU R10, [R1+0x6088] ;  /* 0x00608800010a7983 */ /* 0x001f220000300800 */
[----:B-1----:R-:W4:Y:S02]  /*501c0*/  LDL.LU R11, [R1+0x6084] ;  /* 0x00608400010b7983 */ /* 0x002f240000300800 */
[----:B--2---:R-:W2:Y:S02]  /*501d0*/  LDL.LU R26, [R1+0x6080] ;  /* 0x00608000011a7983 */ /* 0x004ea40000300800 */
[----:B---3--:R-:W3:Y:S01]  /*501e0*/  LDL.LU R28, [R1+0x607c] ;  /* 0x00607c00011c7983 */ /* 0x008ee20000300800 */
        /* <DEDUP_REMOVED lines=19> */
[----:B--2---:R0:W-:Y:S04]  /*50320*/  STL [R1+0x6074], R12 ;  /* 0x0060740c01007387 */ /* 0x0041e80000100800 */
[----:B0-----:R-:W2:Y:S04]  /*50330*/  LDL.LU R12, [R1+0xd4c] ;  /* 0x000d4c00010c7983 */ /* 0x001ea80000300800 */
[----:B------:R-:W0:Y:S01]  /*50340*/  S2R R24, SR_TID.X ;  /* 0x0000000000187919 */ /* 0x000e220000002100 */
[----:B------:R-:W-:Y:S02]  /*50350*/  STS.U16 [R9+0xdb80], R0 ;  /* 0x00db800009007388 */ /* 0x000fe40000000400 */
[----:B------:R0:W-:Y:S02]  /*50360*/  STS.U16 [R9+0xe300], R2 ;  /* 0x00e3000209007388 */ /* 0x0001e40000000400 */
[----:B------:R1:W-:Y:S01]  /*50370*/  STS.U16 [R9+0xe380], R3 ;  /* 0x00e3800309007388 */ /* 0x0003e20000000400 */
[----:B------:R-:W-:Y:S01]  /*50380*/  STS.U16 [R9+0xeb00], R8 ;  /* 0x00eb000809007388 */ /* 0x000fe20000000400 */
[----:B------:R-:W-:Y:S01]  /*50390*/  STS.U16 [R9+0xeb80], R22 ;  /* 0x00eb801609007388 */ /* 0x000fe20000000400 */
[C---:B0-----:R-:W-:Y:S01]  /*503a0*/  LOP3.LUT R2, R24.reuse, 0x3f, RZ, 0xc0, !PT ;  /* 0x0000003f18027812 */ /* 0x041fe200078ec0ff */
[----:B------:R-:W-:-:S04]  /*503b0*/  LOP3.LUT R24, R24, 0x3f, RZ, 0xc0, !PT ;  /* 0x0000003f18187812 */ /* 0x000fc800078ec0ff */
[----:B-1----:R-:W-:Y:S01]  /*503c0*/  IMAD.SHL.U32 R3, R2, 0x2, RZ ;  /* 0x0000000202037824 */ /* 0x002fe200078e00ff */
[----:B--2---:R0:W-:Y:S01]  /*503d0*/  STL [R1+0x6078], R12 ;  /* 0x0060780c01007387 */ /* 0x0041e20000100800 */
        /* <DEDUP_REMOVED lines=12> */
[----:B0-----:R-:W-:-:S02]  /*504a0*/  IMAD.SHL.U32 R12, R24, 0x2, RZ ;  /* 0x00000002180c7824 */ /* 0x001fc400078e00ff */
        /* <DEDUP_REMOVED lines=11> */
[----:B---3--:R0:W-:Y:S01]  /*50560*/  STS.U16 [R12+0xf300], R28 ;  /* 0x00f3001c0c007388 */ /* 0x0081e20000000400 */
[----:B------:R-:W-:Y:S02]  /*50570*/  STS.U16 [R12+0xf380], R26 ;  /* 0x00f3801a0c007388 */ /* 0x000fe40000000400 */
[----:B----4-:R-:W-:Y:S02]  /*50580*/  STS.U16 [R12+0xfb00], R11 ;  /* 0x00fb000b0c007388 */ /* 0x010fe40000000400 */
[----:B------:R-:W-:Y:S01]  /*50590*/  STS.U16 [R12+0xfb80], R10 ;  /* 0x00fb800a0c007388 */ /* 0x000fe20000000400 */
[----:B0-----:R-:W3:Y:S01]  /*505a0*/  LDL.LU R28, [R1+0xcf8] ;  /* 0x000cf800011c7983 */ /* 0x001ee20000300800 */
[----:B------:R0:W-:Y:S03]  /*505b0*/  STL [R1+0x6064], R2 ;  /* 0x0060640201007387 */ /* 0x0001e60000100800 */
[----:B0-----:R-:W4:Y:S01]  /*505c0*/  LDL.LU R2, [R1+0xcfc] ;  /* 0x000cfc0001027983 */ /* 0x001f220000300800 */
[----:B------:R-:W2:Y:S02]  /*505d0*/  LDL.LU R26, [R1+0xd20] ;  /* 0x000d2000011a7983 */ /* 0x000ea40000300800 */
[----:B------:R-:W2:Y:S02]  /*505e0*/  LDL.LU R11, [R1+0xd24] ;  /* 0x000d2400010b7983 */ /* 0x000ea40000300800 */
[----:B------:R-:W2:Y:S01]  /*505f0*/  LDL.LU R12, [R1+0x6078] ;  /* 0x00607800010c7983 */ /* 0x000ea20000300800 */
[----:B------:R-:W3:Y:S01]  /*50600*/  LDL.LU R10, [R1+0xd48] ;  /* 0x000d4800010a7983 */ /* 0x000ee20000300800 */
[----:B------:R-:W-:-:S05]  /*50610*/  LOP3.LUT R3, R3, 0x40, RZ, 0x3c, !PT ;  /* 0x0000004003037812 */ /* 0x000fca00078e3cff */
[----:B--2---:R0:W-:Y:S01]  /*50620*/  STS.U16 [R3+0x400], R12 ;  /* 0x0004000c03007388 */ /* 0x0041e20000000400 */
[----:B---3--:R-:W-:Y:S02]  /*50630*/  STS.U16 [R3+0x480], R10 ;  /* 0x0004800a03007388 */ /* 0x008fe40000000400 */
[----:B------:R-:W-:Y:S02]  /*50640*/  STS.U16 [R3+0xc00], R11 ;  /* 0x000c000b03007388 */ /* 0x000fe40000000400 */
[----:B------:R-:W-:Y:S01]  /*50650*/  STS.U16 [R3+0xc80], R26 ;  /* 0x000c801a03007388 */ /* 0x000fe20000000400 */
[----:B----4-:R1:W-:Y:S04]  /*50660*/  STS.U16 [R3+0x1400], R2 ;  /* 0x0014000203007388 */ /* 0x0103e80000000400 */
[----:B0-----:R-:W2:Y:S04]  /*50670*/  LDL.LU R12, [R1+0x6074] ;  /* 0x00607400010c7983 */ /* 0x001ea80000300800 */
[----:B-1----:R-:W3:Y:S04]  /*50680*/  LDL.LU R2, [R1+0x284] ;  /* 0x0002840001027983 */ /* 0x002ee80000300800 */
[----:B---3--:R0:W-:Y:S04]  /*50690*/  STL [R1+0x6068], R2 ;  /* 0x0060680201007387 */ /* 0x0081e80000100800 */
[----:B0-----:R-:W3:Y:S04]  /*506a0*/  LDL.LU R2, [R1+0x2b0] ;  /* 0x0002b00001027983 */ /* 0x001ee80000300800 */
[----:B---3--:R0:W-:Y:S04]  /*506b0*/  STL [R1+0x606c], R2 ;  /* 0x00606c0201007387 */ /* 0x0081e80000100800 */
[----:B0-----:R-:W3:Y:S01]  /*506c0*/  LDL.LU R2, [R1+0x2b4] ;  /* 0x0002b40001027983 */ /* 0x001ee20000300800 */
[----:B------:R-:W-:Y:S02]  /*506d0*/  STS.U16 [R3+0x1480], R28 ;  /* 0x0014801c03007388 */ /* 0x000fe40000000400 */
[----:B--2---:R-:W-:Y:S02]  /*506e0*/  STS.U16 [R3+0x1c00], R12 ;  /* 0x001c000c03007388 */ /* 0x004fe40000000400 */
        /* <DEDUP_REMOVED lines=21> */
[----:B---3--:R0:W-:Y:S04]  /*50840*/  STL [R1+0x6070], R2 ;  /* 0x0060700201007387 */ /* 0x0081e80000100800 */
[----:B0-----:R-:W2:Y:S01]  /*50850*/  LDL.LU R2, [R1+0x2e0] ;  /* 0x0002e00001027983 */ /* 0x001ea20000300800 */
[----:B------:R-:W3:Y:S02]  /*50860*/  LDL.LU R8, [R1+0x280] ;  /* 0x0002800001087983 */ /* 0x000ee40000300800 */
[----:B------:R-:W4:Y:S01]  /*50870*/  LDL.LU R9, [R1+0x254] ;  /* 0x0002540001097983 */ /* 0x000f220000300800 */
[----:B------:R0:W-:Y:S01]  /*50880*/  STS.U16 [R3+0x7400], R24 ;  /* 0x0074001803007388 */ /* 0x0001e20000000400 */
[----:B------:R-:W3:Y:S03]  /*50890*/  LDL.LU R22, [R1+0x250] ;  /* 0x0002500001167983 */ /* 0x000ee60000300800 */
        /* <DEDUP_REMOVED lines=24> */
[----:B--2---:R0:W-:Y:S04]  /*50a20*/  STS.U16 [R3+0x7480], R2 ;  /* 0x0074800203007388 */ /* 0x0041e80000000400 */
[----:B0-----:R-:W2:Y:S04]  /*50a30*/  LDL.LU R2, [R1+0x6070] ;  /* 0x0060700001027983 */ /* 0x001ea80000300800 */
[----:B--2---:R0:W-:Y:S04]  /*50a40*/  STS.U16 [R3+0x7c00], R2 ;  /* 0x007c000203007388 */ /* 0x0041e80000000400 */
[----:B0-----:R-:W2:Y:S04]  /*50a50*/  LDL.LU R2, [R1+0x606c] ;  /* 0x00606c0001027983 */ /* 0x001ea80000300800 */
[----:B--2---:R0:W-:Y:S04]  /*50a60*/  STS.U16 [R3+0x7c80], R2 ;  /* 0x007c800203007388 */ /* 0x0041e80000000400 */
[----:B0-----:R-:W2:Y:S04]  /*50a70*/  LDL.LU R2, [R1+0x6068] ;  /* 0x0060680001027983 */ /* 0x001ea80000300800 */
[----:B--2---:R0:W-:Y:S01]  /*50a80*/  STS.U16 [R3+0x8400], R2 ;  /* 0x0084000203007388 */ /* 0x0041e20000000400 */
[----:B---3--:R1:W-:Y:S02]  /*50a90*/  STS.U16 [R3+0x8480], R8 ;  /* 0x0084800803007388 */ /* 0x0083e40000000400 */
[----:B----4-:R2:W-:Y:S02]  /*50aa0*/  STS.U16 [R3+0x8c00], R9 ;  /* 0x008c000903007388 */ /* 0x0105e40000000400 */
        /* <DEDUP_REMOVED lines=30> */
[----:B--2---:R0:W-:Y:S04]  /*50c90*/  STS.U16 [R3+0xf400], R24 ;  /* 0x00f4001803007388 */ /* 0x0041e80000000400 */
        /* <DEDUP_REMOVED lines=22> */
[----:B----4-:R-:W-:-:S02]  /*50e00*/  IMAD.SHL.U32 R20, R2, 0x2, RZ ;  /* 0x0000000202147824 */ /* 0x010fc400078e00ff */
[----:B------:R-:W4:Y:S01]  /*50e10*/  LDL.LU R0, [R1+0x33c] ;  /* 0x00033c0001007983 */ /* 0x000f220000300800 */
[----:B------:R-:W2:Y:S04]  /*50e20*/  LDL.LU R2, [R1+0x338] ;  /* 0x0003380001027983 */ /* 0x000ea80000300800 */
[----:B---3--:R0:W-:Y:S01]  /*50e30*/  STS.U16 [R3+0xf480], R22 ;  /* 0x00f4801603007388 */ /* 0x0081e20000000400 */
[----:B------:R1:W-:Y:S03]  /*50e40*/  STS.U16 [R3+0xfc00], R9 ;  /* 0x00fc000903007388 */ /* 0x0003e60000000400 */
[----:B0-----:R-:W3:Y:S01]  /*50e50*/  LDL.LU R22, [R1+0xd40] ;  /* 0x000d400001167983 */ /* 0x001ee20000300800 */
[----:B-1----:R-:W2:Y:S01]  /*50e60*/  LDL.LU R9, [R1+0xd44] ;  /* 0x000d440001097983 */ /* 0x002ea20000300800 */
[----:B------:R-:W-:Y:S01]  /*50e70*/  LOP3.LUT R20, R20, 0x50, RZ, 0x3c, !PT ;  /* 0x0000005014147812 */ /* 0x000fe200078e3cff */
[----:B------:R0:W-:Y:S02]  /*50e80*/  STS.U16 [R3+0xfc80], R8 ;  /* 0x00fc800803007388 */ /* 0x0001e40000000400 */
[----:B0-----:R-:W4:Y:S04]  /*50e90*/  LDL.LU R3, [R1+0x30c] ;  /* 0x00030c0001037983 */ /* 0x001f280000300800 */
[----:B--2---:R-:W-:Y:S01]  /*50ea0*/  STS.U16 [R20+0x500], R9 ;  /* 0x0005000914007388 */ /* 0x004fe20000000400 */
[----:B---3--:R-:W-:Y:S02]  /*50eb0*/  STS.U16 [R20+0x580], R22 ;  /* 0x0005801614007388 */ /* 0x008fe40000000400 */
        /* <DEDUP_REMOVED lines=18> */
[----:B0-----:R-:W2:Y:S01]  /*50fe0*/  LDL.LU R16, [R1+0x308] ;  /* 0x0003080001107983 */ /* 0x001ea20000300800 */
[----:B-1----:R-:W3:Y:S03]  /*50ff0*/  LDL.LU R18, [R1+0x2d8] ;  /* 0x0002d80001127983 */ /* 0x002ee60000300800 */
[----:B------:R-:W-:Y:S01]  /*51000*/  STS.U16 [R20+0x5500], R4 ;  /* 0x0055000414007388 */ /* 0x000fe20000000400 */
[----:B------:R-:W-:Y:S02]  /*51010*/  STS.U16 [R20+0x5580], R5 ;  /* 0x0055800514007388 */ /* 0x000fe40000000400 */
[----:B------:R-:W-:Y:S02]  /*51020*/  STS.U16 [R20+0x5d00], R6 ;  /* 0x005d000614007388 */ /* 0x000fe40000000400 */
[----:B------:R-:W-:Y:S01]  /*51030*/  STS.U16 [R20+0x5d80], R7 ;  /* 0x005d800714007388 */ /* 0x000fe20000000400 */
[----:B----4-:R-:W-:Y:S01]  /*51040*/  STS.U16 [R20+0x6500], R0 ;  /* 0x0065000014007388 */ /* 0x010fe20000000400 */
[----:B------:R-:W-:Y:S02]  /*51050*/  STS.U16 [R20+0x6580], R2 ;  /* 0x0065800214007388 */ /* 0x000fe40000000400 */
[----:B------:R-:W-:Y:S01]  /*51060*/  STS.U16 [R20+0x6d00], R3 ;  /* 0x006d000314007388 */ /* 0x000fe20000000400 */
        /* <DEDUP_REMOVED lines=32> */
[----:B---3--:R0:W-:Y:S01]  /*51270*/  STS.U16 [R20+0x7580], R18 ;  /* 0x0075801214007388 */ /* 0x0081e20000000400 */
[----:B----4-:R1:W-:Y:S02]  /*51280*/  STS.U16 [R20+0x7d00], R4 ;  /* 0x007d000414007388 */ /* 0x0103e40000000400 */
[----:B------:R3:W-:Y:S02]  /*51290*/  STS.U16 [R20+0x7d80], R5 ;  /* 0x007d800514007388 */ /* 0x0007e40000000400 */
[----:B------:R4:W-:Y:S01]  /*512a0*/  STS.U16 [R20+0x8500], R6 ;  /* 0x0085000614007388 */ /* 0x0009e20000000400 */
[----:B------:R4:W-:Y:S01]  /*512b0*/  STS.U16 [R20+0x8580], R7 ;  /* 0x0085800714007388 */ /* 0x0009e20000000400 */
[----:B------:R4:W-:Y:S03]  /*512c0*/  STS.U16 [R20+0x8d00], R0 ;  /* 0x008d000014007388 */ /* 0x0009e60000000400 */
[----:B0-----:R-:W2:Y:S01]  /*512d0*/  LDL.LU R18, [R1+0x4] ;  /* 0x0000040001127983 */ /* 0x001ea20000300800 */
[----:B-1----:R-:W2:Y:S02]  /*512e0*/  LDL.LU R4, [R1+0x604c] ;  /* 0x00604c0001047983 */ /* 0x002ea40000300800 */
[----:B---3--:R-:W3:Y:S02]  /*512f0*/  LDL.LU R5, [R1+0x6048] ;  /* 0x0060480001057983 */ /* 0x008ee40000300800 */
[----:B----4-:R-:W4:Y:S01]  /*51300*/  LDL.LU R6, [R1+0x6044] ;  /* 0x0060440001067983 */ /* 0x010f220000300800 */
[----:B------:R-:W2:Y:S01]  /*51310*/  LDL.LU R7, [R1+0x6040] ;  /* 0x0060400001077983 */ /* 0x000ea20000300800 */
[----:B------:R-:W2:Y:S03]  /*51320*/  LDL.LU R0, [R1+0x603c] ;  /* 0x00603c0001007983 */ /* 0x000ea60000300800 */
[----:B------:R0:W-:Y:S01]  /*51330*/  STS.U16 [R20+0x8d80], R3 ;  /* 0x008d800314007388 */ /* 0x0001e20000000400 */
[----:B------:R1:W-:Y:S03]  /*51340*/  STS.U16 [R20+0x9500], R8 ;  /* 0x0095000814007388 */ /* 0x0003e60000000400 */
[----:B0-----:R-:W2:Y:S01]  /*51350*/  LDL.LU R3, [R1+0x6038] ;  /* 0x0060380001037983 */ /* 0x001ea20000300800 */
[----:B-1----:R-:W2:Y:S02]  /*51360*/  LDL.LU R8, [R1+0x6ec] ;  /* 0x0006ec0001087983 */ /* 0x002ea40000300800 */
        /* <DEDUP_REMOVED lines=18> */
[----:B0-----:R-:W0:Y:S04]  /*51490*/  S2R R2, SR_TID.X ;  /* 0x0000000000027919 */ /* 0x001e280000002100 */
[----:B------:R-:W-:Y:S01]  /*514a0*/  STS.U16 [R20+0xdd80], R17 ;  /* 0x00dd801114007388 */ /* 0x000fe20000000400 */
[----:B------:R-:W-:Y:S03]  /*514b0*/  STS.U16 [R20+0xe500], R16 ;  /* 0x00e5001014007388 */ /* 0x000fe60000000400 */
[----:B--2---:R-:W-:Y:S01]  /*514c0*/  STL [R1+0x6034], R8 ;  /* 0x0060340801007387 */ /* 0x004fe20000100800 */
[----:B------:R-:W2:Y:S02]  /*514d0*/  LDL.LU R9, [R1+0x6e8] ;  /* 0x0006e80001097983 */ /* 0x000ea40000300800 */
[----:B------:R-:W2:Y:S02]  /*514e0*/  LDL.LU R22, [R1+0x6c4] ;  /* 0x0006c40001167983 */ /* 0x000ea40000300800 */
[----:B------:R-:W2:Y:S01]  /*514f0*/  LDL.LU R24, [R1+0x6c0] ;  /* 0x0006c00001187983 */ /* 0x000ea20000300800 */
[----:B------:R-:W2:Y:S04]  /*51500*/  LDL.LU R10, [R1+0x69c] ;  /* 0x00069c00010a7983 */ /* 0x000ea80000300800 */
[----:B------:R0:W-:Y:S01]  /*51510*/  STS.U16 [R20+0xe580], R3 ;  /* 0x00e5800314007388 */ /* 0x0001e20000000400 */
        /* <DEDUP_REMOVED lines=8> */
[----:B------:R-:W2:Y:S01]  /*515a0*/  LDL.LU R25, [R1+0x5f0] ;  /* 0x0005f00001197983 */ /* 0x000ea20000300800 */
[C---:B0-----:R-:W-:Y:S01]  /*515b0*/  LOP3.LUT R3, R2.reuse, 0x3f, RZ, 0xc0, !PT ;  /* 0x0000003f02037812 */ /* 0x041fe200078ec0ff */
[----:B------:R-:W-:Y:S01]  /*515c0*/  LOP3.LUT R2, R2, 0x3f, RZ, 0xc0, !PT ;  /* 0x0000003f02027812 */ /* 0x000fe200078ec0ff */
[----:B------:R-:W2:Y:S01]  /*515d0*/  LDL.LU R23, [R1+0x544] ;  /* 0x0005440001177983 */ /* 0x000ea20000300800 */
[----:B------:R-:W2:Y:S02]  /*515e0*/  LDL.LU R21, [R1+0x540] ;  /* 0x0005400001157983 */ /* 0x000ea40000300800 */
[----:B------:R-:W2:Y:S02]  /*515f0*/  LDL.LU R19, [R1+0x394] ;  /* 0x0003940001137983 */ /* 0x000ea40000300800 */
[----:B------:R-:W2:Y:S02]  /*51600*/  LDL.LU R17, [R1+0x390] ;  /* 0x0003900001117983 */ /* 0x000ea40000300800 */
[----:B------:R-:W-:Y:S01]  /*51610*/  IMAD.SHL.U32 R8, R2, 0x2, RZ ;  /* 0x0000000202087824 */ /* 0x000fe200078e00ff */
[----:B------:R0:W-:Y:S04]  /*51620*/  STS.U16 [R20+0xed00], R18 ;  /* 0x00ed001214007388 */ /* 0x0001e80000000400 */
[----:B------:R-:W2:Y:S01]  /*51630*/  LDL.LU R16, [R1+0x364] ;  /* 0x0003640001107983 */ /* 0x000ea20000300800 */
[----:B------:R1:W-:Y:S01]  /*51640*/  STS.U16 [R20+0xed80], R0 ;  /* 0x00ed800014007388 */ /* 0x0003e20000000400 */
[----:B------:R-:W-:Y:S01]  /*51650*/  LOP3.LUT R8, R8, 0x50, RZ, 0x3c, !PT ;  /* 0x0000005008087812 */ /* 0x000fe200078e3cff */
[----:B------:R-:W-:Y:S01]  /*51660*/  IMAD.SHL.U32 R27, R3, 0x2, RZ ;  /* 0x00000002031b7824 */ /* 0x000fe200078e00ff */
[----:B0-----:R-:W2:Y:S01]  /*51670*/  LDL.LU R18, [R1+0x360] ;  /* 0x0003600001127983 */ /* 0x001ea20000300800 */
[----:B-1----:R-:W2:Y:S02]  /*51680*/  LDL.LU R20, [R1+0x334] ;  /* 0x0003340001147983 */ /* 0x002ea40000300800 */
[----:B------:R-:W2:Y:S02]  /*51690*/  LDL.LU R0, [R1+0x330] ;  /* 0x0003300001007983 */ /* 0x000ea40000300800 */
[----:B------:R-:W2:Y:S01]  /*516a0*/  LDL.LU R2, [R1+0x304] ;  /* 0x0003040001027983 */ /* 0x000ea20000300800 */
[----:B------:R0:W-:Y:S01]  /*516b0*/  STS.U16 [R8+0xf500], R7 ;  /* 0x00f5000708007388 */ /* 0x0001e20000000400 */
[----:B----4-:R-:W-:Y:S02]  /*516c0*/  STS.U16 [R8+0xf580], R6 ;  /* 0x00f5800608007388 */ /* 0x010fe40000000400 */
[----:B---3--:R-:W-:Y:S01]  /*516d0*/  STS.U16 [R8+0xfd00], R5 ;  /* 0x00fd000508007388 */ /* 0x008fe20000000400 */
[----:B0-----:R-:W3:Y:S01]  /*516e0*/  LDL.LU R7, [R1+0xd10] ;  /* 0x000d100001077983 */ /* 0x001ee20000300800 */
[----:B------:R0:W-:Y:S03]  /*516f0*/  STL [R1+0x6024], R3 ;  /* 0x0060240301007387 */ /* 0x0001e60000100800 */
[----:B0-----:R-:W4:Y:S01]  /*51700*/  LDL.LU R3, [R1+0xd14] ;  /* 0x000d140001037983 */ /* 0x001f220000300800 */
[----:B------:R-:W2:Y:S02]  /*51710*/  LDL.LU R6, [R1+0xd38] ;  /* 0x000d380001067983 */ /* 0x000ea40000300800 */
[----:B------:R-:W2:Y:S01]  /*51720*/  LDL.LU R5, [R1+0xd3c] ;  /* 0x000d3c0001057983 */ /* 0x000ea20000300800 */
[----:B------:R-:W-:Y:S01]  /*51730*/  LOP3.LUT R27, R27, 0x60, RZ, 0x3c, !PT ;  /* 0x000000601b1b7812 */ /* 0x000fe200078e3cff */
[----:B------:R0:W-:Y:S04]  /*51740*/  STS.U16 [R8+0xfd80], R4 ;  /* 0x00fd800408007388 */ /* 0x0001e80000000400 */
[----:B0-----:R-:W3:Y:S04]  /*51750*/  LDL.LU R8, [R1+0x6034] ;  /* 0x0060340001087983 */ /* 0x001ee80000300800 */
[----:B--2---:R-:W-:Y:S01]  /*51760*/  STS.U16 [R27+0x600], R5 ;  /* 0x000600051b007388 */ /* 0x004fe20000000400 */
[----:B------:R-:W-:Y:S02]  /*51770*/  STS.U16 [R27+0x680], R6 ;  /* 0x000680061b007388 */ /* 0x000fe40000000400 */
[----:B----4-:R0:W-:Y:S02]  /*51780*/  STS.U16 [R27+0xe00], R3 ;  /* 0x000e00031b007388 */ /* 0x0101e40000000400 */
[----:B0-----:R-:W2:Y:S04]  /*51790*/  LDL.LU R3, [R1+0x2a4] ;  /* 0x0002a40001037983 */ /* 0x001ea80000300800 */
[----:B--2---:R0:W-:Y:S04]  /*517a0*/  STL [R1+0x6028], R3 ;  /* 0x0060280301007387 */ /* 0x0041e80000100800 */
[----:B0-----:R-:W2:Y:S04]  /*517b0*/  LDL.LU R3, [R1+0x2d0] ;  /* 0x0002d00001037983 */ /* 0x001ea80000300800 */
[----:B--2---:R0:W-:Y:S04]  /*517c0*/  STL [R1+0x602c], R3 ;  /* 0x00602c0301007387 */ /* 0x0041e80000100800 */
[----:B0-----:R-:W2:Y:S01]  /*517d0*/  LDL.LU R3, [R1+0x2d4] ;  /* 0x0002d40001037983 */ /* 0x001ea20000300800 */
        /* <DEDUP_REMOVED lines=22> */
[----:B--2---:R0:W-:Y:S04]  /*51940*/  STL [R1+0x6030], R3 ;  /* 0x0060300301007387 */ /* 0x0041e80000100800 */
        /* <DEDUP_REMOVED lines=26> */
[----:B------:R-:W3:Y:S02]  /*51af0*/  LDL.LU R16, [R1+0x60] ;  /* 0x0000600001107983 */ /* 0x000ee40000300800 */
[----:B------:R1:W-:Y:S01]  /*51b00*/  STS.U16 [R27+0x6e00], R2 ;  /* 0x006e00021b007388 */ /* 0x0003e20000000400 */
        /* <DEDUP_REMOVED lines=12> */
[----:B------:R3:W-:Y:S01]  /*51bd0*/  STS.U16 [R27+0x8e00], R18 ;  /* 0x008e00121b007388 */ /* 0x0007e20000000400 */
[----:B------:R3:W-:Y:S03]  /*51be0*/  STS.U16 [R27+0x8e80], R20 ;  /* 0x008e80141b007388 */ /* 0x0007e60000000400 */
[----:B0-----:R-:W3:Y:S01]  /*51bf0*/  LDL.LU R3, [R1+0x6024] ;  /* 0x0060240001037983 */ /* 0x001ee20000300800 */
[----:B-1----:R-:W3:Y:S02]  /*51c00*/  LDL.LU R29, [R1+0x6020] ;  /* 0x00602000011d7983 */ /* 0x002ee40000300800 */
[----:B--2---:R-:W2:Y:S02]  /*51c10*/  LDL.LU R21, [R1+0x601c] ;  /* 0x00601c0001157983 */ /* 0x004ea40000300800 */
[----:B---3--:R-:W3:Y:S01]  /*51c20*/  LDL.LU R19, [R1+0x6018] ;  /* 0x0060180001137983 */ /* 0x008ee20000300800 */
[----:B------:R-:W2:Y:S01]  /*51c30*/  LDL.LU R18, [R1+0x6014] ;  /* 0x0060140001127983 */ /* 0x000ea20000300800 */
[----:B------:R-:W2:Y:S03]  /*51c40*/  LDL.LU R20, [R1+0x6010] ;  /* 0x0060100001147983 */ /* 0x000ea60000300800 */
[----:B------:R0:W-:Y:S01]  /*51c50*/  STS.U16 [R27+0x9600], R4 ;  /* 0x009600041b007388 */ /* 0x0001e20000000400 */
[----:B------:R1:W-:Y:S02]  /*51c60*/  STS.U16 [R27+0x9680], R5 ;  /* 0x009680051b007388 */ /* 0x0003e40000000400 */
[----:B------:R0:W-:Y:S02]  /*51c70*/  STS.U16 [R27+0x9e00], R6 ;  /* 0x009e00061b007388 */ /* 0x0001e40000000400 */
[----:B------:R1:W-:Y:S01]  /*51c80*/  STS.U16 [R27+0x9e80], R7 ;  /* 0x009e80071b007388 */ /* 0x0003e20000000400 */
[----:B------:R1:W-:Y:S01]  /*51c90*/  STS.U16 [R27+0xa600], R8 ;  /* 0x00a600081b007388 */ /* 0x0003e20000000400 */
[----:B------:R-:W-:Y:S02]  /*51ca0*/  STS.U16 [R27+0xa680], R9 ;  /* 0x00a680091b007388 */ /* 0x000fe40000000400 */
[----:B------:R-:W-:Y:S02]  /*51cb0*/  STS.U16 [R27+0xae00], R22 ;  /* 0x00ae00161b007388 */ /* 0x000fe40000000400 */
[----:B------:R-:W-:Y:S01]  /*51cc0*/  STS.U16 [R27+0xae80], R24 ;  /* 0x00ae80181b007388 */ /* 0x000fe20000000400 */
[----:B------:R-:W-:Y:S01]  /*51cd0*/  STS.U16 [R27+0xb600], R10 ;  /* 0x00b6000a1b007388 */ /* 0x000fe20000000400 */
[----:B------:R-:W-:Y:S02]  /*51ce0*/  STS.U16 [R27+0xb680], R11 ;  /* 0x00b6800b1b007388 */ /* 0x000fe40000000400 */
[----:B------:R-:W-:Y:S02]  /*51cf0*/  STS.U16 [R27+0xbe00], R26 ;  /* 0x00be001a1b007388 */ /* 0x000fe40000000400 */
[----:B------:R-:W-:Y:S01]  /*51d00*/  STS.U16 [R27+0xbe80], R28 ;  /* 0x00be801c1b007388 */ /* 0x000fe20000000400 */
[----:B0-----:R-:W3:Y:S04]  /*51d10*/  LDL.LU R4, [R1+0xd08] ;  /* 0x000d080001047983 */ /* 0x001ee80000300800 */
[----:B------:R-:W-:Y:S01]  /*51d20*/  STS.U16 [R27+0xc600], R12 ;  /* 0x00c6000c1b007388 */ /* 0x000fe20000000400 */
[----:B-1----:R-:W3:Y:S02]  /*51d30*/  LDL.LU R5, [R1+0x6e4] ;  /* 0x0006e40001057983 */ /* 0x002ee40000300800 */
[----:B------:R-:W-:Y:S02]  /*51d40*/  STS.U16 [R27+0xc680], R13 ;  /* 0x00c6800d1b007388 */ /* 0x000fe40000000400 */
[----:B------:R-:W3:Y:S01]  /*51d50*/  LDL.LU R6, [R1+0x6e0] ;  /* 0x0006e00001067983 */ /* 0x000ee20000300800 */
[----:B------:R-:W-:Y:S04]  /*51d60*/  STS.U16 [R27+0xce00], R14 ;  /* 0x00ce000e1b007388 */ /* 0x000fe80000000400 */
[----:B------:R-:W3:Y:S01]  /*51d70*/  LDL.LU R7, [R1+0x6bc] ;  /* 0x0006bc0001077983 */ /* 0x000ee20000300800 */
[----:B------:R0:W-:Y:S02]  /*51d80*/  STS.U16 [R27+0xce80], R15 ;  /* 0x00ce800f1b007388 */ /* 0x0001e40000000400 */
[----:B------:R-:W3:Y:S01]  /*51d90*/  LDL.LU R8, [R1+0x6b8] ;  /* 0x0006b80001087983 */ /* 0x000ee20000300800 */
        /* <DEDUP_REMOVED lines=9> */
[----:B------:R-:W3:Y:S03]  /*51e30*/  LDL.LU R13, [R1+0x5e8] ;  /* 0x0005e800010d7983 */ /* 0x000ee60000300800 */
[----:B------:R0:W-:Y:S01]  /*51e40*/  STS.U16 [R27+0xd600], R25 ;  /* 0x00d600191b007388 */ /* 0x0001e20000000400 */
[----:B------:R-:W3:Y:S02]  /*51e50*/  LDL.LU R14, [R1+0x3bc] ;  /* 0x0003bc00010e7983 */ /* 0x000ee40000300800 */
[----:B------:R1:W-:Y:S02]  /*51e60*/  STS.U16 [R27+0xd680], R23 ;  /* 0x00d680171b007388 */ /* 0x0003e40000000400 */
[----:B------:R1:W-:Y:S01]  /*51e70*/  STS.U16 [R27+0xde00], R17 ;  /* 0x00de00111b007388 */ /* 0x0003e20000000400 */
[----:B------:R1:W-:Y:S01]  /*51e80*/  STS.U16 [R27+0xde80], R16 ;  /* 0x00de80101b007388 */ /* 0x0003e20000000400 */
[----:B------:R1:W-:Y:S02]  /*51e90*/  STS.U16 [R27+0xe600], R0 ;  /* 0x00e600001b007388 */ /* 0x0003e40000000400 */
[----:B------:R1:W-:Y:S01]  /*51ea0*/  STS.U16 [R27+0xe680], R2 ;  /* 0x00e680021b007388 */ /* 0x0003e20000000400 */
[----:B0-----:R-:W3:Y:S01]  /*51eb0*/  LDL.LU R25, [R1+0x3b8] ;  /* 0x0003b80001197983 */ /* 0x001ee20000300800 */
[----:B-1----:R-:W3:Y:S03]  /*51ec0*/  LDL.LU R23, [R1+0x38c] ;  /* 0x00038c0001177983 */ /* 0x002ee60000300800 */
[----:B------:R-:W3:Y:S04]  /*51ed0*/  LDL.LU R17, [R1+0x388] ;  /* 0x0003880001117983 */ /* 0x000ee80000300800 */
[----:B------:R-:W3:Y:S01]  /*51ee0*/  LDL.LU R16, [R1+0x35c] ;  /* 0x00035c0001107983 */ /* 0x000ee20000300800 */
[----:B------:R-:W3:Y:S02]  /*51ef0*/  LDL.LU R0, [R1+0x358] ;  /* 0x0003580001007983 */ /* 0x000ee40000300800 */
[----:B------:R-:W3:Y:S01]  /*51f00*/  LDL.LU R2, [R1+0x32c] ;  /* 0x00032c0001027983 */ /* 0x000ee20000300800 */
[----:B--2---:R0:W-:Y:S01]  /*51f10*/  STS.U16 [R27+0xee00], R20 ;  /* 0x00ee00141b007388 */ /* 0x0041e20000000400 */
[----:B------:R1:W-:Y:S02]  /*51f20*/  STS.U16 [R27+0xee80], R18 ;  /* 0x00ee80121b007388 */ /* 0x0003e40000000400 */
[----:B---3--:R2:W-:Y:S01]  /*51f30*/  STS.U16 [R27+0xf600], R19 ;  /* 0x00f600131b007388 */ /* 0x0085e20000000400 */
[----:B------:R3:W-:Y:S04]  /*51f40*/  STS.U16 [R27+0xf680], R21 ;  /* 0x00f680151b007388 */ /* 0x0007e80000000400 */
[----:B0-----:R-:W4:Y:S01]  /*51f50*/  LDL.LU R20, [R1+0xd0c] ;  /* 0x000d0c0001147983 */ /* 0x001f220000300800 */
[----:B-1----:R-:W4:Y:S03]  /*51f60*/  LDL.LU R18, [R1+0xd30] ;  /* 0x000d300001127983 */ /* 0x002f260000300800 */
[----:B--2---:R-:W2:Y:S01]  /*51f70*/  LDL.LU R19, [R1+0xd34] ;  /* 0x000d340001137983 */ /* 0x004ea20000300800 */
[----:B---3--:R-:W3:Y:S03]  /*51f80*/  LDL.LU R27, [R1+0x600c] ;  /* 0x00600c00011b7983 */ /* 0x008ee60000300800 */
[----:B------:R-:W0:Y:S01]  /*51f90*/  S2R R21, SR_TID.X ;  /* 0x0000000000157919 */ /* 0x000e220000002100 */
[----:B------:R-:W-:-:S05]  /*51fa0*/  IMAD.SHL.U32 R3, R3, 0x2, RZ ;  /* 0x0000000203037824 */ /* 0x000fca00078e00ff */
[----:B------:R-:W-:Y:S02]  /*51fb0*/  LOP3.LUT R3, R3, 0x70, RZ, 0x3c, !PT ;  /* 0x0000007003037812 */ /* 0x000fe400078e3cff */
[----:B0-----:R-:W-:-:S05]  /*51fc0*/  LOP3.LUT R21, R21, 0x3f, RZ, 0xc0, !PT ;  /* 0x0000003f15157812 */ /* 0x001fca00078ec0ff */
[----:B------:R-:W-:-:S05]  /*51fd0*/  IMAD.SHL.U32 R21, R21, 0x2, RZ ;  /* 0x0000000215157824 */ /* 0x000fca00078e00ff */
[----:B------:R-:W-:-:S05]  /*51fe0*/  LOP3.LUT R21, R21, 0x60, RZ, 0x3c, !PT ;  /* 0x0000006015157812 */ /* 0x000fca00078e3cff */
[----:B------:R-:W-:Y:S04]  /*51ff0*/  STS.U16 [R21+0xfe00], R29 ;  /* 0x00fe001d15007388 */ /* 0x000fe80000000400 */
        /* <DEDUP_REMOVED lines=9> */
[----:B------:R0:W-:Y:S02]  /*52090*/  STS.U16 [R3+0x2700], R15 ;  /* 0x0027000f03007388 */ /* 0x0001e40000000400 */
        /* <DEDUP_REMOVED lines=10> */
[----:B0-----:R-:W2:Y:S04]  /*52140*/  LDL.LU R15, [R1+0x328] ;  /* 0x00032800010f7983 */ /* 0x001ea80000300800 */
[----:B------:R0:W-:Y:S04]  /*52150*/  STS.U16 [R3+0x4f80], R25 ;  /* 0x004f801903007388 */ /* 0x0001e80000000400 */
[----:B0-----:R-:W3:Y:S04]  /*52160*/  LDL.LU R25, [R1+0x2cc] ;  /* 0x0002cc0001197983 */ /* 0x001ee80000300800 */
[----:B---3--:R0:W-:Y:S04]  /*52170*/  STL [R1+0x6004], R25 ;  /* 0x0060041901007387 */ /* 0x0081e80000100800 */
[----:B0-----:R-:W3:Y:S01]  /*52180*/  LDL.LU R25, [R1+0x2f8] ;  /* 0x0002f80001197983 */ /* 0x001ee20000300800 */
[----:B------:R-:W-:Y:S02]  /*52190*/  STS.U16 [R3+0x5700], R23 ;  /* 0x0057001703007388 */ /* 0x000fe40000000400 */
[----:B------:R-:W-:Y:S02]  /*521a0*/  STS.U16 [R3+0x5780], R17 ;  /* 0x0057801103007388 */ /* 0x000fe40000000400 */
[----:B------:R-:W-:Y:S01]  /*521b0*/  STS.U16 [R3+0x5f00], R16 ;  /* 0x005f001003007388 */ /* 0x000fe20000000400 */
[----:B------:R-:W-:Y:S01]  /*521c0*/  STS.U16 [R3+0x5f80], R0 ;  /* 0x005f800003007388 */ /* 0x000fe20000000400 */
        /* <DEDUP_REMOVED lines=47> */
[----:B------:R-:W-:Y:S01]  /*524c0*/  STS.U16 [R3+0x8f00], R27 ;  /* 0x008f001b03007388 */ /* 0x000fe20000000400 */
[----:B------:R-:W-:Y:S02]  /*524d0*/  STS.U16 [R3+0x8f80], R29 ;  /* 0x008f801d03007388 */ /* 0x000fe40000000400 */
[----:B------:R-:W-:Y:S02]  /*524e0*/  STS.U16 [R3+0x9700], R21 ;  /* 0x0097001503007388 */ /* 0x000fe40000000400 */
        /* <DEDUP_REMOVED lines=19> */
[----:B0-----:R-:W3:Y:S04]  /*52620*/  LDL.LU R12, [R1+0xd5c] ;  /* 0x000d5c00010c7983 */ /* 0x001ee80000300800 */
[----:B--2---:R0:W-:Y:S04]  /*52630*/  STS.U16 [R3+0xe700], R2 ;  /* 0x00e7000203007388 */ /* 0x0041e80000000400 */
[----:B0-----:R-:W2:Y:S04]  /*52640*/  LDL.LU R2, [R1+0x5fe8] ;  /* 0x005fe80001027983 */ /* 0x001ea80000300800 */
[----:B------:R-:W0:Y:S01]  /*52650*/  S2R R15, SR_TID.X ;  /* 0x00000000000f7919 */ /* 0x000e220000002100 */
[----:B------:R-:W-:Y:S02]  /*52660*/  STS.U16 [R3+0xe780], R0 ;  /* 0x00e7800003007388 */ /* 0x000fe40000000400 */
[----:B----4-:R-:W-:Y:S02]  /*52670*/  STS.U16 [R3+0xef00], R16 ;  /* 0x00ef001003007388 */ /* 0x010fe40000000400 */
[----:B---3--:R-:W-:Y:S01]  /*52680*/  STS.U16 [R3+0xef80], R17 ;  /* 0x00ef801103007388 */ /* 0x008fe20000000400 */
[----:B------:R-:W-:Y:S01]  /*52690*/  STS.U16 [R3+0xf700], R23 ;  /* 0x00f7001703007388 */ /* 0x000fe20000000400 */
[----:B------:R-:W-:Y:S03]  /*526a0*/  STS.U16 [R3+0xf780], R25 ;  /* 0x00f7801903007388 */ /* 0x000fe60000000400 */
[----:B------:R1:W-:Y:S01]  /*526b0*/  STS.U16 [R3+0xff00], R12 ;  /* 0x00ff000c03007388 */ /* 0x0003e20000000400 */
[C---:B0-----:R-:W-:Y:S01]  /*526c0*/  LOP3.LUT R14, R15.reuse, 0x7, RZ, 0xc0, !PT ;  /* 0x000000070f0e7812 */ /* 0x041fe200078ec0ff */
[----:B------:R-:W-:-:S02]  /*526d0*/  IMAD.SHL.U32 R13, R15, 0x2, RZ ;  /* 0x000000020f0d7824 */ /* 0x000fc400078e00ff */
[C---:B------:R-:W-:Y:S02]  /*526e0*/  IMAD.SHL.U32 R28, R15.reuse, 0x80, RZ ;  /* 0x000000800f1c7824 */ /* 0x040fe400078e00ff */
[----:B------:R-:W-:Y:S02]  /*526f0*/  IMAD R14, R14, 0x110, RZ ;  /* 0x000001100e0e7824 */ /* 0x000fe400078e02ff */
[----:B------:R-:W-:-:S03]  /*52700*/  IMAD.SHL.U32 R15, R15, 0x40, RZ ;  /* 0x000000400f0f7824 */ /* 0x000fc600078e00ff */
[----:B-1----:R-:W-:-:S04]  /*52710*/  LOP3.LUT R12, R14, 0x30, R13, 0x78, !PT ;  /* 0x000000300e0c7812 */ /* 0x002fc800078e780d */
[----:B------:R-:W-:Y:S01]  /*52720*/  LOP3.LUT R12, R12, 0x800, R15, 0xf8, !PT ;  /* 0x000008000c0c7812 */ /* 0x000fe200078ef80f */
[----:B--2---:R-:W-:Y:S01]  /*52730*/  STS.U16 [R3+0xff80], R2 ;  /* 0x00ff800203007388 */ /* 0x004fe20000000400 */
[----:B------:R-:W-:Y:S06]  /*52740*/  BAR.SYNC.DEFER_BLOCKING 0x0 ;  /* 0x0000000000007b1d */ /* 0x000fec0000010000 */
[----:B------:R-:W0:Y:S04]  /*52750*/  LDSM.16.M88.4 R8, [R12+0x1000] ;  /* 0x001000000c08783b */ /* 0x000e280000000200 */
[----:B------:R-:W1:Y:S04]  /*52760*/  LDSM.16.M88.4 R20, [R12] ;  /* 0x000000000c14783b */ /* 0x000e680000000200 */
[----:B------:R-:W2:Y:S04]  /*52770*/  LDSM.16.M88.4 R4, [R12+0x2000] ;  /* 0x002000000c04783b */ /* 0x000ea80000000200 */
[----:B------:R-:W3:Y:S04]  /*52780*/  LDSM.16.M88.4 R24, [R12+0x3000] ;  /* 0x003000000c18783b */ /* 0x000ee80000000200 */
[----:B0-----:R-:W-:Y:S01]  /*52790*/  STL.64 [R1+0x10], R8 ;  /* 0x0000100801007387 */ /* 0x001fe20000100a00 */
[----:B------:R-:W-:Y:S02]  /*527a0*/  STL.64 [R1+0x18], R10 ;  /* 0x0000180a01007387 */ /* 0x000fe40000100a00 */
[----:B-1----:R-:W-:Y:S02]  /*527b0*/  STL.64 [R1+0x20], R20 ;  /* 0x0000201401007387 */ /* 0x002fe40000100a00 */
[----:B--2---:R-:W-:Y:S01]  /*527c0*/  STL.64 [R1], R4 ;  /* 0x0000000401007387 */ /* 0x004fe20000100a00 */
[----:B------:R-:W-:Y:S01]  /*527d0*/  STL.64 [R1+0x8], R6 ;  /* 0x0000080601007387 */ /* 0x000fe20000100a00 */
[----:B------:R-:W-:Y:S02]  /*527e0*/  STL.64 [R1+0x28], R22 ;  /* 0x0000281601007387 */ /* 0x000fe40000100a00 */
[----:B---3--:R-:W-:Y:S02]  /*527f0*/  STL [R1+0x5da0], R27 ;  /* 0x005da01b01007387 */ /* 0x008fe40000100800 */
[----:B------:R-:W-:Y:S01]  /*52800*/  STL [R1+0x5fd0], R26 ;  /* 0x005fd01a01007387 */ /* 0x000fe20000100800 */
[----:B------:R0:W-:Y:S04]  /*52810*/  STL.64 [R1+0x5fc8], R24 ;  /* 0x005fc81801007387 */ /* 0x0001e80000100a00 */
[----:B------:R-:W1:Y:S04]  /*52820*/  LDSM.16.M88.4 R8, [R12+0x4000] ;  /* 0x004000000c08783b */ /* 0x000e680000000200 */
[----:B------:R-:W2:Y:S04]  /*52830*/  LDSM.16.M88.4 R4, [R12+0x5000] ;  /* 0x005000000c04783b */ /* 0x000ea80000000200 */
[----:B0-----:R-:W3:Y:S01]  /*52840*/  LDL.64 R24, [R1] ;  /* 0x0000000001187983 */ /* 0x001ee20000100a00 */
[----:B------:R-:W-:-:S03]  /*52850*/  LOP3.LUT R0, R14, 0x10, R13, 0x78, !PT ;  /* 0x000000100e007812 */ /* 0x000fc600078e780d */
[----:B---3--:R0:W-:Y:S04]  /*52860*/  STL.64 [R1+0x5fd8], R24 ;  /* 0x005fd81801007387 */ /* 0x0081e80000100a00 */
[----:B0-----:R-:W2:Y:S01]  /*52870*/  LDL.64 R24, [R1+0x10] ;  /* 0x0000100001187983 */ /* 0x001ea20000100a00 */
[----:B-1----:R-:W-:Y:S02]  /*52880*/  STL [R1+0x5774], R10 ;  /* 0x0057740a01007387 */ /* 0x002fe40000100800 */
[----:B------:R-:W-:Y:S02]  /*52890*/  STL [R1+0x5770], R11 ;  /* 0x0057700b01007387 */ /* 0x000fe40000100800 */
[----:B------:R-:W-:Y:S01]  /*528a0*/  STL.64 [R1+0x5fe0], R8 ;  /* 0x005fe00801007387 */ /* 0x000fe20000100a00 */
[----:B--2---:R-:W-:Y:S01]  /*528b0*/  STL [R1+0x575c], R6 ;  /* 0x00575c0601007387 */ /* 0x004fe20000100800 */
[----:B------:R-:W-:Y:S02]  /*528c0*/  STL [R1+0x5758], R7 ;  /* 0x0057580701007387 */ /* 0x000fe40000100800 */
[----:B------:R-:W-:Y:S02]  /*528d0*/  STL.64 [R1+0x5fb0], R4 ;  /* 0x005fb00401007387 */ /* 0x000fe40000100a00 */
[----:B------:R-:W0:Y:S04]  /*528e0*/  LDSM.16.M88.4 R4, [R12+0x6000] ;  /* 0x006000000c04783b */ /* 0x000e280000000200 */
[----:B------:R-:W1:Y:S04]  /*528f0*/  LDSM.16.M88.4 R8, [R12+0x7000] ;  /* 0x007000000c08783b */ /* 0x000e680000000200 */
[----:B0-----:R-:W-:Y:S01]  /*52900*/  STL.64 [R1+0x30], R4 ;  /* 0x0000300401007387 */ /* 0x001fe20000100a00 */
[----:B------:R-:W-:Y:S02]  /*52910*/  STL.64 [R1+0x38], R6 ;  /* 0x0000380601007387 */ /* 0x000fe40000100a00 */
[----:B------:R-:W0:Y:S04]  /*52920*/  LDSM.16.M88.4 R4, [R12+0x8000] ;  /* 0x008000000c04783b */ /* 0x000e280000000200 */
[----:B-1----:R-:W-:Y:S01]  /*52930*/  STL.64 [R1+0xd0], R8 ;  /* 0x0000d00801007387 */ /* 0x002fe20000100a00 */
[----:B------:R-:W-:Y:S02]  /*52940*/  STL.64 [R1+0xd8], R10 ;  /* 0x0000d80a01007387 */ /* 0x000fe40000100a00 */
[----:B------:R-:W1:Y:S02]  /*52950*/  LDSM.16.M88.4 R8, [R12+0x9000] ;  /* 0x009000000c08783b */ /* 0x000e640000000200 */
[----:B0-----:R0:W-:Y:S02]  /*52960*/  STL.64 [R1+0xc0], R4 ;  /* 0x0000c00401007387 */ /* 0x0011e40000100a00 */
[----:B------:R2:W-:Y:S02]  /*52970*/  STL.64 [R1+0xc8], R6 ;  /* 0x0000c80601007387 */ /* 0x0005e40000100a00 */
[----:B0-----:R-:W4:Y:S01]  /*52980*/  LDL.LU.64 R4, [R1+0xb60] ;  /* 0x000b600001047983 */ /* 0x001f220000300a00 */
[----:B--2---:R-:W4:Y:S02]  /*52990*/  LDL.LU.64 R6, [R1+0xb68] ;  /* 0x000b680001067983 */ /* 0x004f240000300a00 */
[----:B-1----:R-:W-:Y:S02]  /*529a0*/  STL.64 [R1+0xb0], R8 ;  /* 0x0000b00801007387 */ /* 0x002fe40000100a00 */
[----:B------:R-:W-:Y:S02]  /*529b0*/  STL.64 [R1+0xb8], R10 ;  /* 0x0000b80a01007387 */ /* 0x000fe40000100a00 */
[----:B------:R-:W0:Y:S04]  /*529c0*/  LDSM.16.M88.4 R8, [R12+0xa000] ;  /* 0x00a000000c08783b */ /* 0x000e280000000200 */
[----:B0-----:R-:W-:Y:S01]  /*529d0*/  STL.64 [R1+0xa0], R8 ;  /* 0x0000a00801007387 */ /* 0x001fe20000100a00 */
[----:B------:R-:W-:-:S02]  /*529e0*/  IMAD.MOV.U32 R3, RZ, RZ, R8 ;  /* 0x000000ffff037224 */ /* 0x000fc400078e0008 */
[----:B------:R-:W-:Y:S02]  /*529f0*/  STL.64 [R1+0xa8], R10 ;  /* 0x0000a80a01007387 */ /* 0x000fe40000100a00 */
[----:B------:R-:W-:Y:S02]  /*52a00*/  IMAD.MOV.U32 R2, RZ, RZ, R9 ;  /* 0x000000ffff027224 */ /* 0x000fe400078e0009 */
[----:B------:R-:W0:Y:S04]  /*52a10*/  LDSM.16.M88.4 R8, [R12+0xb000] ;  /* 0x00b000000c08783b */ /* 0x000e280000000200 */
[----:B0-----:R-:W-:Y:S01]  /*52a20*/  STL.64 [R1+0x90], R8 ;  /* 0x0000900801007387 */ /* 0x001fe20000100a00 */
[----:B------:R-:W-:Y:S02]  /*52a30*/  STL.64 [R1+0x98], R10 ;  /* 0x0000980a01007387 */ /* 0x000fe40000100a00 */
[----:B------:R-:W0:Y:S02]  /*52a40*/  LDSM.16.M88.4 R8, [R12+0xc000] ;  /* 0x00c000000c08783b */ /* 0x000e240000000200 */
[----:B0-----:R-:W-:Y:S02]  /*52a50*/  STL.64 [R1+0x80], R8 ;  /* 0x0000800801007387 */ /* 0x001fe40000100a00 */
[----:B------:R-:W-:Y:S02]  /*52a60*/  STL.64 [R1+0x88], R10 ;  /* 0x0000880a01007387 */ /* 0x000fe40000100a00 */
[----:B------:R-:W0:Y:S01]  /*52a70*/  LDSM.16.M88.4 R8, [R12+0xd000] ;  /* 0x00d000000c08783b */ /* 0x000e220000000200 */
[----:B------:R-:W-:-:S05]  /*52a80*/  LOP3.LUT R0, R0, 0x800, R28, 0xf8, !PT ;  /* 0x0000080000007812 */ /* 0x000fca00078ef81c */
[----:B------:R-:W-:Y:S04]  /*52a90*/  LDSM.16.MT88.4 R16, [R0+0x10000] ;  /* 0x010000000010783b */ /* 0x000fe80000004200 */
[----:B0-----:R-:W-:Y:S01]  /*52aa0*/  STL.64 [R1+0x70], R8 ;  /* 0x0000700801007387 */ /* 0x001fe20000100a00 */
[----:B------:R-:W-:Y:S02]  /*52ab0*/  IMAD.MOV.U32 R29, RZ, RZ, R8 ;  /* 0x000000ffff1d7224 */ /* 0x000fe400078e0008 */
[----:B------:R-:W-:Y:S02]  /*52ac0*/  STL.64 [R1+0x78], R10 ;  /* 0x0000780a01007387 */ /* 0x000fe40000100a00 */
[----:B------:R-:W-:Y:S02]  /*52ad0*/  IMAD.MOV.U32 R28, RZ, RZ, R9 ;  /* 0x000000ffff1c7224 */ /* 0x000fe400078e0009 */
[----:B------:R-:W0:Y:S02]  /*52ae0*/  LDSM.16.M88.4 R8, [R12+0xe000] ;  /* 0x00e000000c08783b */ /* 0x000e240000000200 */
[----:B------:R-:W1:Y:S02]  /*52af0*/  LDSM.16.M88.4 R12, [R12+0xf000] ;  /* 0x00f000000c0c783b */ /* 0x000e640000000200 */
[----:B0-----:R0:W-:Y:S02]  /*52b00*/  STL.64 [R1+0x60], R8 ;  /* 0x0000600801007387 */ /* 0x0011e40000100a00 */
[----:B------:R2:W-:Y:S02]  /*52b10*/  STL.64 [R1+0x68], R10 ;  /* 0x0000680a01007387 */ /* 0x0005e40000100a00 */
[----:B0-----:R-:W3:Y:S01]  /*52b20*/  LDL.LU.64 R8, [R1+0xb50] ;  /* 0x000b500001087983 */ /* 0x001ee20000300a00 */
[----:B--2---:R-:W3:Y:S02]  /*52b30*/  LDL.LU.64 R10, [R1+0xb58] ;  /* 0x000b5800010a7983 */ /* 0x004ee40000300a00 */
[----:B-1----:R-:W-:Y:S02]  /*52b40*/  STL.64 [R1+0x40], R12 ;  /* 0x0000400c01007387 */ /* 0x002fe40000100a00 */
[----:B------:R-:W-:Y:S02]  /*52b50*/  STL.64 [R1+0x48], R14 ;  /* 0x0000480e01007387 */ /* 0x000fe40000100a00 */
[----:B------:R-:W0:Y:S04]  /*52b60*/  LDSM.16.MT88.4 R12, [R0+0x10080] ;  /* 0x01008000000c783b */ /* 0x000e280000004200 */
[----:B0-----:R-:W-:Y:S01]  /*52b70*/  STL.64 [R1+0x5f18], R14 ;  /* 0x005f180e01007387 */ /* 0x001fe20000100a00 */
[----:B------:R0:W-:Y:S03]  /*52b80*/  STL.64 [R1+0x5f10], R12 ;  /* 0x005f100c01007387 */ /* 0x0001e60000100a00 */
[----:B0-----:R-:W2:Y:S01]  /*52b90*/  LDL.LU.64 R12, [R1+0xb40] ;  /* 0x000b4000010c7983 */ /* 0x001ea20000300a00 */
[----:B------:R-:W2:Y:S02]  /*52ba0*/  LDL.LU.64 R14, [R1+0xb48] ;  /* 0x000b4800010e7983 */ /* 0x000ea40000300a00 */
[----:B------:R0:W-:Y:S01]  /*52bb0*/  STL [R1+0x5ab0], R0 ;  /* 0x005ab00001007387 */ /* 0x0001e20000100800 */
[C---:B----4-:R-:W-:Y:S01]  /*52bc0*/  HMMA.16816.F32.BF16 R20, R16.reuse, R20, R4 ;  /* 0x000000141014723c */ /* 0x050fe20000041804 */
[----:B------:R-:W4:Y:S01]  /*52bd0*/  LDL.LU.64 R4, [R1+0xa50] ;  /* 0x000a500001047983 */ /* 0x000f220000300a00 */
[----:B------:R-:W2:Y:S02]  /*52be0*/  LDL.LU.64 R6, [R1+0xa58] ;  /* 0x000a580001067983 */ /* 0x000ea40000300a00 */
[----:B0-----:R-:W-:Y:S11]  /*52bf0*/  IMAD.MOV.U32 R0, RZ, RZ, R25 ;  /* 0x000000ffff007224 */ /* 0x001ff600078e0019 */
[----:B------:R-:W-:Y:S08]  /*52c00*/  @!UPT UIADD3 URZ, URZ, URZ, URZ ;  /* 0x0000003f3f3ff290 */ /* 0x000ff0000fffe03f */
[----:B------:R-:W-:Y:S01]  /*52c10*/  STL.64 [R1+0x3b0], R20 ;  /* 0x0003b01401007387 */ /* 0x000fe20000100a00 */
[----:B------:R-:W-:Y:S01]  /*52c20*/  STL.64 [R1+0x3b8], R22 ;  /* 0x0003b81601007387 */ /* 0x000fe20000100a00 */
[C---:B---3--:R-:W-:Y:S02]  /*52c30*/  HMMA.16816.F32.BF16 R8, R16.reuse, R24, R8 ;  /* 0x000000181008723c */ /* 0x048fe40000041808 */
[----:B--2---:R-:W-:Y:S01]  /*52c40*/  STL.64 [R1+0x5fc0], R6 ;  /* 0x005fc00601007387 */ /* 0x004fe20000100a00 */
[----:B----4-:R0:W-:Y:S03]  /*52c50*/  STL.64 [R1+0x5fb8], R4 ;  /* 0x005fb80401007387 */ /* 0x0101e60000100a00 */
[----:B0-----:R-:W2:Y:S01]  /*52c60*/  LDL.LU.64 R4, [R1+0xb30] ;  /* 0x000b300001047983 */ /* 0x001ea20000300a00 */
[----:B------:R-:W2:Y:S02]  /*52c70*/  LDL.LU.64 R6, [R1+0xb38] ;  /* 0x000b380001067983 */ /* 0x000ea40000300a00 */
[----:B------:R-:W3:Y:S02]  /*52c80*/  LDL.LU.64 R20, [R1+0xa10] ;  /* 0x000a100001147983 */ /* 0x000ee40000300a00 */
[----:B------:R-:W3:Y:S11]  /*52c90*/  LDL.LU.64 R22, [R1+0xa18] ;  /* 0x000a180001167983 */ /* 0x000ef60000300a00 */
[----:B------:R-:W-:Y:S01]  /*52ca0*/  @!UPT UIADD3 URZ, URZ, URZ, URZ ;  /* 0x0000003f3f3ff290 */ /* 0x000fe2000fffe03f */
[----:B------:R0:W-:Y:S01]  /*52cb0*/  STL.64 [R1+0x3a0], R8 ;  /* 0x0003a00801007387 */ /* 0x0001e20000100a00 */
[----:B------:R-:W-:Y:S03]  /*52cc0*/  STL.64 [R1+0x3a8], R10 ;  /* 0x0003a80a01007387 */ /* 0x000fe60000100a00 */
[----:B0-----:R-:W4:Y:S01]  /*52cd0*/  LDL.LU.64 R8, [R1+0x5fe0] ;  /* 0x005fe00001087983 */ /* 0x001f220000300a00 */
[----:B------:R-:W2:Y:S02]  /*52ce0*/  LDL.LU.64 R24, [R1+0x5fd8] ;  /* 0x005fd80001187983 */ /* 0x000ea40000300a00 */
[C---:B--2---:R-:W-:Y:S11]  /*52cf0*/  HMMA.16816.F32.BF16 R12, R16.reuse, R24, R12 ;  /* 0x00000018100c723c */ /* 0x044ff6000004180c */
[----:B------:R-:W-:Y:S11]  /*52d00*/  @!UPT UIADD3 URZ, URZ, URZ, URZ ;  /* 0x0000003f3f3ff290 */ /* 0x000ff6000fffe03f */
[----:B------:R-:W-:Y:S01]  /*52d10*/  @!UPT UIADD3 URZ, URZ, URZ, URZ ;  /* 0x0000003f3f3ff290 */ /* 0x000fe2000fffe03f */
[----:B------:R-:W-:Y:S01]  /*52d20*/  STL.64 [R1+0x390], R12 ;  /* 0x0003900c01007387 */ /* 0x000fe20000100a00 */
[----:B------:R0:W-:Y:S02]  /*52d30*/  STL.64 [R1+0x398], R14 ;  /* 0x0003980e01007387 */ /* 0x0001e40000100a00 */
[----:B------:R-:W2:Y:S02]  /*52d40*/  LDL.LU R26, [R1+0x5fd0] ;  /* 0x005fd000011a7983 */ /* 0x000ea40000300800 */
[----:B0-----:R-:W-:Y:S02]  /*52d50*/  IMAD.MOV.U32 R15, RZ, RZ, R24 ;  /* 0x000000ffff0f7224 */ /* 0x001fe400078e0018 */
[----:B------:R-:W-:Y:S02]  /*52d60*/  IMAD.MOV.U32 R14, RZ, RZ, R25 ;  /* 0x000000ffff0e7224 */ /* 0x000fe400078e0019 */
[----:B------:R-:W2:Y:S04]  /*52d70*/  LDL.LU.64 R24, [R1+0x5fc8] ;  /* 0x005fc80001187983 */ /* 0x000ea80000300a00 */
[----:B------:R-:W0:Y:S01]  /*52d80*/  S2R R10, SR_TID.X ;  /* 0x00000000000a7919 */ /* 0x000e220000002100 */
[----:B------:R0:W-:Y:S02]  /*52d90*/  STL.64 [R1+0x5fa8], R14 ;  /* 0x005fa80e01007387 */ /* 0x0001e40000100a00 */
[----:B------:R-:W3:Y:S02]  /*52da0*/  LDL.64 R12, [R1+0x30] ;  /* 0x00003000010c7983 */ /* 0x000ee40000100a00 */
[C---:B0-----:R-:W-:Y:S01]  /*52db0*/  IMAD.SHL.U32 R15, R10.reuse, 0x80, RZ ;  /* 0x000000800a0f7824 */ /* 0x041fe200078e00ff */
[C---:B------:R-:W-:Y:S01]  /*52dc0*/  LOP3.LUT R27, R10.reuse, 0x7, RZ, 0xc0, !PT ;  /* 0x000000070a1b7812 */ /* 0x040fe200078ec0ff */
[----:B------:R-:W-:Y:S01]  /*52dd0*/  IMAD.SHL.U32 R14, R10, 0x2, RZ ;  /* 0x000000020a0e7824 */ /* 0x000fe200078e00ff */
[C---:B--2---:R-:W-:Y:S11]  /*52de0*/  HMMA.16816.F32.BF16 R4, R16.reuse, R24, R4 ;  /* 0x000000181004723c */ /* 0x044ff60000041804 */
[----:B------:R-:W-:Y:S11]  /*52df0*/  @!UPT UIADD3 URZ, URZ, URZ, URZ ;  /* 0x0000003f3f3ff290 */ /* 0x000ff6000fffe03f */
[----:B------:R-:W-:Y:S01]  /*52e00*/  @!UPT UIADD3 URZ, URZ, URZ, URZ ;  /* 0x0000003f3f3ff290 */ /* 0x000fe2000fffe03f */
[----:B------:R0:W-:Y:S01]  /*52e10*/  STL.64 [R1+0x380], R4 ;  /* 0x0003800401007387 */ /* 0x0001e20000100a00 */
[----:B------:R-:W-:Y:S02]  /*52e20*/  IMAD.MOV.U32 R10, RZ, RZ, R6 ;  /* 0x000000ffff0a7224 */ /* 0x000fe400078e0006 */
[----:B------:R-:W-:Y:S02]  /*52e30*/  IMAD.MOV.U32 R11, RZ, RZ, R7 ;  /* 0x000000ffff0b7224 */ /* 0x000fe400078e0007 */
[----:B------:R-:W4:Y:S04]  /*52e40*/  LDL.LU.64 R6, [R1+0x5fc0] ;  /* 0x005fc00001067983 */ /* 0x000f280000300a00 */
[----:B0-----:R-:W4:Y:S01]  /*52e50*/  LDL.LU.64 R4, [R1+0x5fb8] ;  /* 0x005fb80001047983 */ /* 0x001f220000300a00 */
[----:B------:R-:W-:Y:S02]  /*52e60*/  STL [R1+0x5890], R11 ;  /* 0x0058900b01007387 */ /* 0x000fe40000100800 */
[----:B------:R-:W-:Y:S01]  /*52e70*/  STL [R1+0x588c], R10 ;  /* 0x00588c0a01007387 */ /* 0x000fe20000100800 */
[----:B----4-:R-:W-:Y:S11]  /*52e80*/  HMMA.16816.F32.BF16 R4, R16, R8, R4 ;  /* 0x000000081004723c */ /* 0x010ff60000041804 */
[----:B------:R-:W-:Y:S11]  /*52e90*/  @!UPT UIADD3 URZ, URZ, URZ, URZ ;  /* 0x0000003f3f3ff290 */ /* 0x000ff6000fffe03f */
[----:B------:R-:W-:Y:S01]  /*52ea0*/  @!UPT UIADD3 URZ, URZ, URZ, URZ ;  /* 0x0000003f3f3ff290 */ /* 0x000fe2000fffe03f */
[----:B------:R0:W-:Y:S01]  /*52eb0*/  STL.64 [R1+0x370], R4 ;  /* 0x0003700401007387 */ /* 0x0001e20000100a00 */
[----:B------:R-:W-:Y:S03]  /*52ec0*/  STL.64 [R1+0x378], R6 ;  /* 0x0003780601007387 */ /* 0x000fe60000100a00 */
[----:B0-----:R-:W3:Y:S01]  /*52ed0*/  LDL.LU.64 R4, [R1+0x5fb0] ;  /* 0x005fb00001047983 */ /* 0x001ee20000300a00 */
[----:B------:R-:W-:-:S05]  /*52ee0*/  IMAD R27, R27, 0x110, RZ ;  /* 0x000001101b1b7824 */ /* 0x000fca00078e02ff */
[----:B------:R-:W-:-:S04]  /*52ef0*/  LOP3.LUT R27, R27, 0x10, R14, 0x78, !PT ;  /* 0x000000101b1b7812 */ /* 0x000fc800078e780e */
[----:B------:R-:W-:-:S04]  /*52f00*/  LOP3.LUT R27, R27, 0x800, R15, 0xf8, !PT ;  /* 0x000008001b1b7812 */ /* 0x000fc800078ef80f */
[----:B------:R-:W-:Y:S01]  /*52f10*/  LOP3.LUT R27, R27, 0x20, RZ, 0x3c, !PT ;  /* 0x000000201b1b7812 */ /* 0x000fe200078e3cff */
[----:B---3--:R-:W-:Y:S01]  /*52f20*/  HMMA.16816.F32.BF16 R20, R16, R4, R20 ;  /* 0x000000041014723c */ /* 0x008fe20000041814 */
[----:B------:R-:W-:Y:S11]  /*52f30*/  STL [R1+0x5ea0], R5 ;  /* 0x005ea00501007387 */ /* 0x000ff60000100800 */
[----:B------:R-:W-:Y:S11]  /*52f40*/  @!UPT UIADD3 URZ, URZ, URZ, URZ ;  /* 0x0000003f3f3ff290 */ /* 0x000ff6000fffe03f */
[----:B------:R-:W-:Y:S01]  /*52f50*/  STL.64 [R1+0x360], R20 ;  /* 0x0003601401007387 */ /* 0x000fe20000100a00 */
[----:B------:R-:W-:Y:S02]  /*52f60*/  STL.64 [R1+0x368], R22 ;  /* 0x0003681601007387 */ /* 0x000fe40000100a00 */
[----:B------:R-:W-:Y:S02]  /*52f70*/  STL [R1+0x5e9c], R27 ;  /* 0x005e9c1b01007387 */ /* 0x000fe40000100800 */
[----:B------:R-:W-:Y:S01]  /*52f80*/  STL [R1+0x5f28], R26 ;  /* 0x005f281a01007387 */ /* 0x000fe20000100800 */
[----:B------:R0:W-:Y:S04]  /*52f90*/  STL.64 [R1+0x5f20], R24 ;  /* 0x005f201801007387 */ /* 0x0001e80000100a00 */
[----:B------:R1:W2:Y:S04]  /*52fa0*/  LDSM.16.MT88.4 R20, [R27+0x10000] ;  /* 0x010000001b14783b */ /* 0x0002a80000004200 */
[----:B0-----:R-:W3:Y:S01]  /*52fb0*/  LDL.LU.64 R24, [R1+0xa40] ;  /* 0x000a400001187983 */ /* 0x001ee20000300a00 */
[----:B-1----:R-:W3:Y:S02]  /*52fc0*/  LDL.LU.64 R26, [R1+0xa48] ;  /* 0x000a4800011a7983 */ /* 0x002ee40000300a00 */
[----:B------:R-:W-:-:S02]  /*52fd0*/  IMAD.MOV.U32 R11, RZ, RZ, R12 ;  /* 0x000000ffff0b7224 */ /* 0x000fc400078e000c */
[----:B------:R-:W-:Y:S01]  /*52fe0*/  IMAD.MOV.U32 R10, RZ, RZ, R13 ;  /* 0x000000ffff0a7224 */ /* 0x000fe200078e000d */
[----:B--2---:R-:W-:Y:S01]  /*52ff0*/  STL.64 [R1+0x5df0], R22 ;  /* 0x005df01601007387 */ /* 0x004fe20000100a00 */
[----:B------:R0:W-:Y:S03]  /*53000*/  STL.64 [R1+0x5de8], R20 ;  /* 0x005de81401007387 */ /* 0x0001e60000100a00 */
[----:B0-----:R-:W2:Y:S01]  /*53010*/  LDL.64 R20, [R1+0x40] ;  /* 0x0000400001147983 */ /* 0x001ea20000100a00 */
[----:B------:R-:W4:Y:S01]  /*53020*/  LDL.LU.64 R14, [R1+0x5fa8] ;  /* 0x005fa800010e7983 */ /* 0x000f220000300a00 */
[----:B---3--:R-:W-:Y:S11]  /*53030*/  HMMA.16816.F32.BF16 R24, R16, R12, R24 ;  /* 0x0000000c1018723c */ /* 0x008ff60000041818 */
[----:B------:R-:W-:Y:S11]  /*53040*/  @!UPT UIADD3 URZ, URZ, URZ, URZ ;  /* 0x0000003f3f3ff290 */ /* 0x000ff6000fffe03f */
[----:B------:R-:W-:Y:S01]  /*53050*/  @!UPT UIADD3 URZ, URZ, URZ, URZ ;  /* 0x0000003f3f3ff290 */ /* 0x000fe2000fffe03f */
[----:B------:R0:W-:Y:S01]  /*53060*/  STL.64 [R1+0x6e8], R26 ;  /* 0x0006e81a01007387 */ /* 0x0001e20000100a00 */
[----:B------:R-:W-:Y:S02]  /*53070*/  IMAD.MOV.U32 R6, RZ, RZ, R24 ;  /* 0x000000ffff067224 */ /* 0x000fe400078e0018 */
[----:B------:R-:W-:Y:S02]  /*53080*/  IMAD.MOV.U32 R7, RZ, RZ, R25 ;  /* 0x000000ffff077224 */ /* 0x000fe400078e0019 */
[----:B------:R-:W3:Y:S04]  /*53090*/  LDL.LU.64 R24, [R1+0xa30] ;  /* 0x000a300001187983 */ /* 0x000ee80000300a00 */
[----:B0-----:R-:W3:Y:S01]  /*530a0*/  LDL.LU.64 R26, [R1+0xa38] ;  /* 0x000a3800011a7983 */ /* 0x001ee20000300a00 */
[----:B------:R-:W2:Y:S03]  /*530b0*/  LDL.64 R12, [R1+0x60] ;  /* 0x00006000010c7983 */ /* 0x000ea60000100a00 */
[----:B----4-:R-:W-:Y:S04]  /*530c0*/  STL.64 [R1+0x5f38], R14 ;  /* 0x005f380e01007387 */ /* 0x010fe80000100a00 */
[----:B--2---:R0:W-:Y:S04]  /*530d0*/  STL.64 [R1+0x5f30], R12 ;  /* 0x005f300c01007387 */ /* 0x0041e80000100a00 */
[----:B0-----:R-:W2:Y:S04]  /*530e0*/  LDL.64 R12, [R1+0x80] ;  /* 0x00008000010c7983 */ /* 0x001ea80000100a00 */
[----:B--2---:R0:W-:Y:S04]  /*530f0*/  STL.64 [R1+0x5f50], R12 ;  /* 0x005f500c01007387 */ /* 0x0041e80000100a00 */
[----:B0-----:R-:W2:Y:S04]  /*53100*/  LDL R12, [R1+0x90] ;  /* 0x00009000010c7983 */ /* 0x001ea80000100800 */
[----:B------:R-:W2:Y:S04]  /*53110*/  LDL R13, [R1+0x94] ;  /* 0x00009400010d7983 */ /* 0x000ea80000100800 */
[----:B--2---:R0:W-:Y:S02]  /*53120*/  STL.64 [R1+0x5f68], R12 ;  /* 0x005f680c01007387 */ /* 0x0041e40000100a00 */
[----:B0-----:R-:W-:-:S02]  /*53130*/  IMAD.MOV.U32 R12, RZ, RZ, R3 ;  /* 0x000000ffff0c7224 */ /* 0x001fc400078e0003 */
[----:B------:R-:W-:-:S05]  /*53140*/  IMAD.MOV.U32 R13, RZ, RZ, R2 ;  /* 0x000000ffff0d7224 */ /* 0x000fca00078e0002 */
[----:B------:R0:W-:Y:S04]  /*53150*/  STL.64 [R1+0x5f80], R12 ;  /* 0x005f800c01007387 */ /* 0x0001e80000100a00 */
[----:B0-----:R-:W2:Y:S04]  /*53160*/  LDL.64 R12, [R1+0xb0] ;  /* 0x0000b000010c7983 */ /* 0x001ea80000100a00 */
[----:B--2---:R0:W-:Y:S04]  /*53170*/  STL.64 [R1+0x5f90], R12 ;  /* 0x005f900c01007387 */ /* 0x0041e80000100a00 */
[----:B0-----:R-:W2:Y:S01]  /*53180*/  LDL.64 R12, [R1+0xc0] ;  /* 0x0000c000010c7983 */ /* 0x001ea20000100a00 */
[----:B------:R-:W-:Y:S02]  /*53190*/  STL [R1+0x5e98], R10 ;  /* 0x005e980a01007387 */ /* 0x000fe40000100800 */
[----:B------:R-:W-:Y:S02]  /*531a0*/  STL [R1+0x5fa0], R11 ;  /* 0x005fa00b01007387 */ /* 0x000fe40000100800 */
[----:B------:R0:W-:Y:S02]  /*531b0*/  STL.64 [R1+0x5f98], R8 ;  /* 0x005f980801007387 */ /* 0x0001e40000100a00 */
[----:B0-----:R-:W3:Y:S01]  /*531c0*/  LDL.64 R8, [R1+0xd0] ;  /* 0x0000d00001087983 */ /* 0x001ee20000100a00 */
[----:B------:R0:W-:Y:S02]  /*531d0*/  STL [R1+0x5ab8], R7 ;  /* 0x005ab80701007387 */ /* 0x0001e40000100800 */
[----:B------:R-:W-:Y:S01]  /*531e0*/  STL [R1+0x5ab4], R6 ;  /* 0x005ab40601007387 */ /* 0x000fe20000100800 */
[----:B---3--:R-:W-:Y:S01]  /*531f0*/  HMMA.16816.F32.BF16 R24, R16, R8, R24 ;  /* 0x000000081018723c */ /* 0x008fe20000041818 */
[----:B0-----:R-:W-:-:S02]  /*53200*/  IMAD.MOV.U32 R7, RZ, RZ, R9 ;  /* 0x000000ffff077224 */ /* 0x001fc400078e0009 */
[----:B------:R-:W-:Y:S11]  /*53210*/  IMAD.MOV.U32 R22, RZ, RZ, R8 ;  /* 0x000000ffff167224 */ /* 0x000ff600078e0008 */
[----:B------:R-:W-:Y:S09]  /*53220*/  @!UPT UIADD3 URZ, URZ, URZ, URZ ;  /* 0x0000003f3f3ff290 */ /* 0x000ff2000fffe03f */
[----:B------:R-:W-:Y:S01]  /*53230*/  STL.64 [R1+0x6d0], R24 ;  /* 0x0006d01801007387 */ /* 0x000fe20000100a00 */
[----:B------:R-:W2:Y:S02]  /*53240*/  LDL.LU.64 R8, [R1+0x940] ;  /* 0x0009400001087983 */ /* 0x000ea40000300a00 */
[----:B------:R-:W2:Y:S02]  /*53250*/  LDL.LU.64 R10, [R1+0x948] ;  /* 0x00094800010a7983 */ /* 0x000ea40000300a00 */
[----:B------:R-:W-:Y:S01]  /*53260*/  STL [R1+0x5f8c], R7 ;  /* 0x005f8c0701007387 */ /* 0x000fe20000100800 */
[----:B------:R0:W-:Y:S01]  /*53270*/  STL [R1+0x5f88], R4 ;  /* 0x005f880401007387 */ /* 0x0001e20000100800 */
[----:B------:R-:W-:Y:S02]  /*53280*/  IMAD.MOV.U32 R3, RZ, RZ, R26 ;  /* 0x000000ffff037224 */ /* 0x000fe400078e001a */
[----:B------:R-:W-:Y:S01]  /*53290*/  IMAD.MOV.U32 R2, RZ, RZ, R27 ;  /* 0x000000ffff027224 */ /* 0x000fe200078e001b */
[----:B0-----:R-:W3:Y:S01]  /*532a0*/  LDL.LU.64 R4, [R1+0x930] ;  /* 0x0009300001047983 */ /* 0x001ee20000300a00 */
[----:B------:R-:W3:Y:S02]  /*532b0*/  LDL.LU.64 R6, [R1+0x938] ;  /* 0x0009380001067983 */ /* 0x000ee40000300a00 */
[----:B------:R-:W4:Y:S02]  /*532c0*/  LDL.LU.64 R24, [R1+0x840] ;  /* 0x0008400001187983 */ /* 0x000f240000300a00 */
[----:B------:R-:W2:Y:S02]  /*532d0*/  LDL.LU.64 R26, [R1+0x848] ;  /* 0x00084800011a7983 */ /* 0x000ea40000300a00 */
[----:B--2---:R-:W-:Y:S01]  /*532e0*/  STL.64 [R1+0x5f48], R26 ;  /* 0x005f481a01007387 */ /* 0x004fe20000100a00 */
[----:B----4-:R0:W-:Y:S03]  /*532f0*/  STL.64 [R1+0x5f40], R24 ;  /* 0x005f401801007387 */ /* 0x0101e60000100a00 */
[----:B0-----:R-:W2:Y:S01]  /*53300*/  LDL.LU.64 R24, [R1+0x8d0] ;  /* 0x0008d00001187983 */ /* 0x001ea20000300a00 */
[----:B------:R-:W4:Y:S01]  /*53310*/  LDL.LU.64 R26, [R1+0x8d8] ;  /* 0x0008d800011a7983 */ /* 0x000f220000300a00 */
[----:B------:R-:W-:Y:S02]  /*53320*/  HMMA.16816.F32.BF16 R8, R16, R12, R8 ;  /* 0x0000000c1008723c */ /* 0x000fe40000041808 */
[----:B----4-:R-:W-:Y:S01]  /*53330*/  STL.64 [R1+0x5f60], R26 ;  /* 0x005f601a01007387 */ /* 0x010fe20000100a00 */
[----:B--2---:R0:W-:Y:S03]  /*53340*/  STL.64 [R1+0x5f58], R24 ;  /* 0x005f581801007387 */ /* 0x0041e60000100a00 */
[----:B0-----:R-:W2:Y:S01]  /*53350*/  LDL.LU.64 R24, [R1+0x910] ;  /* 0x0009100001187983 */ /* 0x001ea20000300a00 */
[----:B------:R-:W4:Y:S02]  /*53360*/  LDL.LU.64 R26, [R1+0x918] ;  /* 0x00091800011a7983 */ /* 0x000f240000300a00 */
[----:B------:R-:W-:Y:S01]  /*53370*/  IMAD.MOV.U32 R23, RZ, RZ, R13 ;  /* 0x000000ffff177224 */ /* 0x000fe200078e000d */
[----:B----4-:R-:W-:Y:S01]  /*53380*/  STL.64 [R1+0x5f78], R26 ;  /* 0x005f781a01007387 */ /* 0x010fe20000100a00 */
[----:B--2---:R0:W-:Y:S03]  /*53390*/  STL.64 [R1+0x5f70], R24 ;  /* 0x005f701801007387 */ /* 0x0041e60000100a00 */
[----:B0-----:R-:W2:Y:S01]  /*533a0*/  LDL.LU.64 R24, [R1+0x920] ;  /* 0x0009200001187983 */ /* 0x001ea20000300a00 */
[----:B------:R-:W2:Y:S02]  /*533b0*/  LDL.LU.64 R26, [R1+0x928] ;  /* 0x00092800011a7983 */ /* 0x000ea40000300a00 */
[----:B------:R-:W-:Y:S02]  /*533c0*/  STL [R1+0x587c], R2 ;  /* 0x00587c0201007387 */ /* 0x000fe40000100800 */
[----:B------:R-:W-:Y:S04]  /*533d0*/  STL [R1+0x5878], R3 ;  /* 0x0058780301007387 */ /* 0x000fe80000100800 */
[----:B------:R-:W-:Y:S01]  /*533e0*/  STL.64 [R1+0x6c0], R8 ;  /* 0x0006c00801007387 */ /* 0x000fe20000100a00 */
[----:B------:R0:W-:Y:S03]  /*533f0*/  STL.64 [R1+0x6c8], R10 ;  /* 0x0006c80a01007387 */ /* 0x0001e60000100a00 */
[----:B0-----:R-:W4:Y:S01]  /*53400*/  LDL.LU R11, [R1+0x5fa0] ;  /* 0x005fa000010b7983 */ /* 0x001f220000300800 */
[----:B------:R-:W2:Y:S02]  /*53410*/  LDL.LU.64 R8, [R1+0x5f98] ;  /* 0x005f980001087983 */ /* 0x000ea40000300a00 */
[----:B------:R-:W-:-:S02]  /*53420*/  IMAD.MOV.U32 R10, RZ, RZ, R12 ;  /* 0x000000ffff0a7224 */ /* 0x000fc400078e000c */
[----:B------:R-:W3:Y:S02]  /*53430*/  LDL.LU.64 R12, [R1+0x5f90] ;  /* 0x005f9000010c7983 */ /* 0x000ee40000300a00 */
[C---:B---3--:R-:W-:Y:S02]  /*53440*/  HMMA.16816.F32.BF16 R4, R16.reuse, R12, R4 ;  /* 0x0000000c1004723c */ /* 0x048fe40000041804 */
[----:B----4-:R-:W-:Y:S01]  /*53450*/  STL.64 [R1+0x5ec0], R10 ;  /* 0x005ec00a01007387 */ /* 0x010fe20000100a00 */
[----:B--2---:R-:W-:Y:S02]  /*53460*/  STL.64 [R1+0x5eb8], R8 ;  /* 0x005eb80801007387 */ /* 0x004fe40000100a00 */
[----:B------:R-:W-:Y:S11]  /*53470*/  IMAD.MOV.U32 R3, RZ, RZ, R13 ;  /* 0x000000ffff037224 */ /* 0x000ff600078e000d */
[----:B------:R-:W-:Y:S07]  /*53480*/  @!UPT UIADD3 URZ, URZ, URZ, URZ ;  /* 0x0000003f3f3ff290 */ /* 0x000fee000fffe03f */
[----:B------:R-:W-:Y:S01]  /*53490*/  STL.64 [R1+0x6b0], R4 ;  /* 0x0006b00401007387 */ /* 0x000fe20000100a00 */
[----:B------:R0:W-:Y:S03]  /*534a0*/  STL.64 [R1+0x6b8], R6 ;  /* 0x0006b80601007387 */ /* 0x0001e60000100a00 */
[----:B0-----:R-:W2:Y:S01]  /*534b0*/  LDL.LU R7, [R1+0x5f8c] ;  /* 0x005f8c0001077983 */ /* 0x001ea20000300800 */
[----:B------:R-:W3:Y:S02]  /*534c0*/  LDL.LU R4, [R1+0x5f88] ;  /* 0x005f880001047983 */ /* 0x000ee40000300800 */
[----:B------:R-:W-:Y:S02]  /*534d0*/  IMAD.MOV.U32 R6, RZ, RZ, R12 ;  /* 0x000000ffff067224 */ /* 0x000fe400078e000c */
[----:B------:R-:W4:Y:S02]  /*534e0*/  LDL.LU.64 R12, [R1+0x5f80] ;  /* 0x005f8000010c7983 */ /* 0x000f240000300a00 */
[C---:B----4-:R-:W-:Y:S02]  /*534f0*/  HMMA.16816.F32.BF16 R12, R16.reuse, R12, R24 ;  /* 0x0000000c100c723c */ /* 0x050fe40000041818 */
[----:B------:R-:W4:Y:S01]  /*53500*/  LDL.LU.64 R26, [R1+0x5f78] ;  /* 0x005f7800011a7983 */ /* 0x000f220000300a00 */
[----:B------:R-:W4:Y:S11]  /*53510*/  LDL.LU.64 R24, [R1+0x5f70] ;  /* 0x005f700001187983 */ /* 0x000f360000300a00 */
[----:B------:R-:W-:Y:S09]  /*53520*/  @!UPT UIADD3 URZ, URZ, URZ, URZ ;  /* 0x0000003f3f3ff290 */ /* 0x000ff2000fffe03f */
[----:B------:R0:W-:Y:S01]  /*53530*/  STL.64 [R1+0x6a0], R12 ;  /* 0x0006a00c01007387 */ /* 0x0001e20000100a00 */
[----:B------:R4:W-:Y:S03]  /*53540*/  STL.64 [R1+0x6a8], R14 ;  /* 0x0006a80e01007387 */ /* 0x0009e60000100a00 */
[----:B0-----:R-:W4:Y:S02]  /*53550*/  LDL.LU.64 R12, [R1+0x5f68] ;  /* 0x005f6800010c7983 */ /* 0x001f240000300a00 */
[C---:B----4-:R-:W-:Y:S02]  /*53560*/  HMMA.16816.F32.BF16 R12, R16.reuse, R12, R24 ;  /* 0x0000000c100c723c */ /* 0x050fe40000041818 */
[----:B------:R-:W4:Y:S01]  /*53570*/  LDL.LU.64 R26, [R1+0x5f60] ;  /* 0x005f6000011a7983 */ /* 0x000f220000300a00 */
[----:B------:R-:W4:Y:S11]  /*53580*/  LDL.LU.64 R24, [R1+0x5f58] ;  /* 0x005f580001187983 */ /* 0x000f360000300a00 */
[----:B------:R-:W-:Y:S09]  /*53590*/  @!UPT UIADD3 URZ, URZ, URZ, URZ ;  /* 0x0000003f3f3ff290 */ /* 0x000ff2000fffe03f */
[----:B------:R0:W-:Y:S01]  /*535a0*/  STL.64 [R1+0x690], R12 ;  /* 0x0006900c01007387 */ /* 0x0001e20000100a00 */
[----:B------:R-:W-:Y:S03]  /*535b0*/  STL.64 [R1+0x698], R14 ;  /* 0x0006980e01007387 */ /* 0x000fe60000100a00 */
[----:B0-----:R-:W4:Y:S02]  /*535c0*/  LDL.LU.64 R12, [R1+0x5f50] ;  /* 0x005f5000010c7983 */ /* 0x001f240000300a00 */
[----:B----4-:R-:W-:Y:S11]  /*535d0*/  HMMA.16816.F32.BF16 R24, R16, R12, R24 ;  /* 0x0000000c1018723c */ /* 0x010ff60000041818 */
[----:B------:R-:W-:Y:S11]  /*535e0*/  @!UPT UIADD3 URZ, URZ, URZ, URZ ;  /* 0x0000003f3f3ff290 */ /* 0x000ff6000fffe03f */
[----:B------:R-:W-:Y:S01]  /*535f0*/  @!UPT UIADD3 URZ, URZ, URZ, URZ ;  /* 0x0000003f3f3ff290 */ /* 0x000fe2000fffe03f */
[----:B------:R-:W-:Y:S01]  /*53600*/  STL.64 [R1+0x680], R24 ;  /* 0x0006801801007387 */ /* 0x000fe20000100a00 */
[----:B------:R0:W-:Y:S03]  /*53610*/  STL.64 [R1+0x688], R26 ;  /* 0x0006881a01007387 */ /* 0x0001e60000100a00 */
[----:B0-----:R-:W4:Y:S01]  /*53620*/  LDL.LU.64 R26, [R1+0x5f48] ;  /* 0x005f4800011a7983 */ /* 0x001f220000300a00 */
[----:B------:R-:W4:Y:S02]  /*53630*/  LDL.LU.64 R24, [R1+0x5f40] ;  /* 0x005f400001187983 */ /* 0x000f240000300a00 */
[----:B------:R-:W-:Y:S02]  /*53640*/  IMAD.MOV.U32 R8, RZ, RZ, R29 ;  /* 0x000000ffff087224 */ /* 0x000fe400078e001d */
[----:B------:R-:W-:Y:S02]  /*53650*/  IMAD.MOV.U32 R9, RZ, RZ, R28 ;  /* 0x000000ffff097224 */ /* 0x000fe400078e001c */
[----:B------:R-:W-:-:S02]  /*53660*/  IMAD.MOV.U32 R29, RZ, RZ, R12 ;  /* 0x000000ffff1d7224 */ /* 0x000fc400078e000c */
[----:B------:R-:W-:Y:S01]  /*53670*/  IMAD.MOV.U32 R28, RZ, RZ, R13 ;  /* 0x000000ffff1c7224 */ /* 0x000fe200078e000d */
[----:B------:R-:W2:Y:S01]  /*53680*/  LDL.LU.64 R14, [R1+0x5f38] ;  /* 0x005f3800010e7983 */ /* 0x000ea20000300a00 */
[----:B------:R-:W2:Y:S01]  /*53690*/  LDL.LU.64 R12, [R1+0x5f30] ;  /* 0x005f3000010c7983 */ /* 0x000ea20000300a00 */
[----:B----4-:R-:W-:Y:S02]  /*536a0*/  HMMA.16816.F32.BF16 R8, R16, R8, R24 ;  /* 0x000000081008723c */ /* 0x010fe40000041818 */
[----:B------:R-:W4:Y:S01]  /*536b0*/  LDL.LU R26, [R1+0x5f28] ;  /* 0x005f2800011a7983 */ /* 0x000f220000300800 */
[----:B------:R-:W2:Y:S11]  /*536c0*/  LDL.LU.64 R24, [R1+0x5f20] ;  /* 0x005f200001187983 */ /* 0x000eb60000300a00 */
[----:B------:R-:W-:Y:S09]  /*536d0*/  @!UPT UIADD3 URZ, URZ, URZ, URZ ;  /* 0x0000003f3f3ff290 */ /* 0x000ff2000fffe03f */
[----:B------:R0:W-:Y:S01]  /*536e0*/  STL.64 [R1+0x670], R8 ;  /* 0x0006700801007387 */ /* 0x0001e20000100a00 */
[----:B------:R1:W-:Y:S03]  /*536f0*/  STL.64 [R1+0x678], R10 ;  /* 0x0006780a01007387 */ /* 0x0003e60000100a00 */
[----:B0-----:R-:W2:Y:S01]  /*53700*/  LDL.LU.64 R8, [R1+0x500] ;  /* 0x0005000001087983 */ /* 0x001ea20000300a00 */
[----:B-1----:R-:W2:Y:S03]  /*53710*/  LDL.LU.64 R10, [R1+0x508] ;  /* 0x00050800010a7983 */ /* 0x002ea60000300a00 */
[----:B--2---:R-:W-:Y:S01]  /*53720*/  STL.64 [R1+0x5ed0], R10 ;  /* 0x005ed00a01007387 */ /* 0x004fe20000100a00 */
[----:B------:R0:W-:Y:S02]  /*53730*/  STL.64 [R1+0x5ec8], R8 ;  /* 0x005ec80801007387 */ /* 0x0001e40000100a00 */
[----:B0-----:R-:W-:-:S02]  /*53740*/  IMAD.MOV.U32 R8, RZ, RZ, R15 ;  /* 0x000000ffff087224 */ /* 0x001fc400078e000f */
[----:B------:R-:W-:-:S05]  /*53750*/  IMAD.MOV.U32 R9, RZ, RZ, R14 ;  /* 0x000000ffff097224 */ /* 0x000fca00078e000e */
[----:B------:R0:W-:Y:S04]  /*53760*/  STL.64 [R1+0x5ee8], R8 ;  /* 0x005ee80801007387 */ /* 0x0001e80000100a00 */
[----:B0-----:R-:W2:Y:S01]  /*53770*/  LDL.LU.64 R8, [R1+0x830] ;  /* 0x0008300001087983 */ /* 0x001ea20000300a00 */
[----:B------:R-:W2:Y:S02]  /*53780*/  LDL.LU.64 R10, [R1+0x838] ;  /* 0x00083800010a7983 */ /* 0x000ea40000300a00 */
[----:B------:R-:W-:Y:S02]  /*53790*/  IMAD.MOV.U32 R5, RZ, RZ, R12 ;  /* 0x000000ffff057224 */ /* 0x000fe400078e000c */
[----:B------:R-:W-:Y:S01]  /*537a0*/  IMAD.MOV.U32 R27, RZ, RZ, R13 ;  /* 0x000000ffff1b7224 */ /* 0x000fe200078e000d */
[C---:B--2---:R-:W-:Y:S11]  /*537b0*/  HMMA.16816.F32.BF16 R8, R16.reuse, R12, R8 ;  /* 0x0000000c1008723c */ /* 0x044ff60000041808 */
[----:B------:R-:W-:Y:S11]  /*537c0*/  @!UPT UIADD3 URZ, URZ, URZ, URZ ;  /* 0x0000003f3f3ff290 */ /* 0x000ff6000fffe03f */
[----:B------:R-:W-:Y:S01]  /*537d0*/  @!UPT UIADD3 URZ, URZ, URZ, URZ ;  /* 0x0000003f3f3ff290 */ /* 0x000fe2000fffe03f */
[----:B------:R0:W-:Y:S01]  /*537e0*/  STL.64 [R1+0x660], R8 ;  /* 0x0006600801007387 */ /* 0x0001e20000100a00 */
[----:B------:R1:W-:Y:S02]  /*537f0*/  STL.64 [R1+0x668], R10 ;  /* 0x0006680a01007387 */ /* 0x0003e40000100a00 */
[----:B------:R-:W2:Y:S02]  /*53800*/  LDL.LU.64 R12, [R1+0x820] ;  /* 0x00082000010c7983 */ /* 0x000ea40000300a00 */
[----:B------:R-:W2:Y:S01]  /*53810*/  LDL.LU.64 R14, [R1+0x828] ;  /* 0x00082800010e7983 */ /* 0x000ea20000300a00 */
[----:B0-----:R-:W2:Y:S01]  /*53820*/  LDL.LU.64 R8, [R1+0x520] ;  /* 0x0005200001087983 */ /* 0x001ea20000300a00 */
[----:B-1----:R-:W2:Y:S03]  /*53830*/  LDL.LU.64 R10, [R1+0x528] ;  /* 0x00052800010a7983 */ /* 0x002ea60000300a00 */
[----:B--2---:R-:W-:Y:S01]  /*53840*/  STL.64 [R1+0x5ef8], R10 ;  /* 0x005ef80a01007387 */ /* 0x004fe20000100a00 */
[----:B------:R0:W-:Y:S03]  /*53850*/  STL.64 [R1+0x5ef0], R8 ;  /* 0x005ef00801007387 */ /* 0x0001e60000100a00 */
[----:B0-----:R-:W2:Y:S01]  /*53860*/  LDL.64 R8, [R1+0x20] ;  /* 0x0000200001087983 */ /* 0x001ea20000100a00 */
[----:B----4-:R-:W-:Y:S02]  /*53870*/  STL.64 [R1+0x5ee0], R26 ;  /* 0x005ee01a01007387 */ /* 0x010fe40000100a00 */
[----:B------:R0:W-:Y:S02]  /*53880*/  STL.64 [R1+0x5ed8], R24 ;  /* 0x005ed81801007387 */ /* 0x0001e40000100a00 */
[----:B0-----:R-:W4:Y:S01]  /*53890*/  LDL.LU.64 R24, [R1+0x510] ;  /* 0x0005100001187983 */ /* 0x001f220000300a00 */
[----:B------:R-:W2:Y:S01]  /*538a0*/  LDL.LU.64 R26, [R1+0x518] ;  /* 0x00051800011a7983 */ /* 0x000ea20000300a00 */
[----:B------:R-:W-:Y:S02]  /*538b0*/  HMMA.16816.F32.BF16 R16, R16, R20, R12 ;  /* 0x000000141010723c */ /* 0x000fe4000004180c */
[----:B--2---:R-:W-:Y:S01]  /*538c0*/  STL.64 [R1+0x5f08], R26 ;  /* 0x005f081a01007387 */ /* 0x004fe20000100a00 */
[----:B----4-:R0:W-:Y:S03]  /*538d0*/  STL.64 [R1+0x5f00], R24 ;  /* 0x005f001801007387 */ /* 0x0101e60000100a00 */
[----:B0-----:R-:W2:Y:S01]  /*538e0*/  LDL.LU.64 R24, [R1+0x530] ;  /* 0x0005300001187983 */ /* 0x001ea20000300a00 */
[----:B------:R-:W2:Y:S02]  /*538f0*/  LDL.LU.64 R26, [R1+0x538] ;  /* 0x00053800011a7983 */ /* 0x000ea40000300a00 */
[----:B------:R-:W-:Y:S02]  /*53900*/  STL.64 [R1+0x5eb0], R6 ;  /* 0x005eb00601007387 */ /* 0x000fe40000100a00 */
[----:B---3--:R0:W-:Y:S02]  /*53910*/  STL.64 [R1+0x5ea8], R4 ;  /* 0x005ea80401007387 */ /* 0x0081e40000100a00 */
[----:B0-----:R-:W3:Y:S01]  /*53920*/  LDL.LU.64 R4, [R1+0x4f0] ;  /* 0x0004f00001047983 */ /* 0x001ee20000300a00 */
[----:B------:R-:W3:Y:S02]  /*53930*/  LDL.LU.64 R6, [R1+0x4f8] ;  /* 0x0004f80001067983 */ /* 0x000ee40000300a00 */
[----:B------:R-:W2:Y:S02]  /*53940*/  LDL.LU.64 R14, [R1+0x5f18] ;  /* 0x005f1800010e7983 */ /* 0x000ea40000300a00 */
[----:B------:R-:W2:Y:S05]  /*53950*/  LDL.LU.64 R12, [R1+0x5f10] ;  /* 0x005f1000010c7983 */ /* 0x000eaa0000300a00 */
[----:B------:R0:W-:Y:S01]  /*53960*/  STL.64 [R1+0x350], R16 ;  /* 0x0003501001007387 */ /* 0x0001e20000100a00 */
[----:B------:R-:W-:Y:S02]  /*53970*/  STL.64 [R1+0x358], R18 ;  /* 0x0003581201007387 */ /* 0x000fe40000100a00 */
[----:B------:R-:W-:Y:S01]  /*53980*/  IMAD.MOV.U32 R2, RZ, RZ, R8 ;  /* 0x000000ffff027224 */ /* 0x000fe200078e0008 */
[----:B0-----:R-:W4:Y:S01]  /*53990*/  LDL R16, [R1+0x10] ;  /* 0x0000100001107983 */ /* 0x001f220000100800 */
[----:B------:R-:W-:Y:S02]  /*539a0*/  STL.64 [R1+0x5df8], R20 ;  /* 0x005df81401007387 */ /* 0x000fe40000100a00 */
[----:B------:R-:W-:-:S02]  /*539b0*/  IMAD.MOV.U32 R17, RZ, RZ, R0 ;  /* 0x000000ffff117224 */ /* 0x000fc400078e0000 */
[----:B------:R-:W-:Y:S01]  /*539c0*/  IMAD.MOV.U32 R0, RZ, RZ, R9 ;  /* 0x000000ffff007224 */ /* 0x000fe200078e0009 */
[C---:B--2---:R-:W-:Y:S11]  /*539d0*/  HMMA.16816.F32.BF16 R24, R12.reuse, R8, R24 ;  /* 0x000000080c18723c */ /* 0x044ff60000041818 */
[----:B------:R-:W-:Y:S11]  /*539e0*/  @!UPT UIADD3 URZ, URZ, URZ, URZ ;  /* 0x0000003f3f3ff290 */ /* 0x000ff6000fffe03f */
[----:B------:R-:W-:Y:S01]  /*539f0*/  @!UPT UIADD3 URZ, URZ, URZ, URZ ;  /* 0x0000003f3f3ff290 */ /* 0x000fe2000fffe03f */
[----:B------:R-:W-:Y:S01]  /*53a00*/  STL.64 [R1+0x230], R24 ;  /* 0x0002301801007387 */ /* 0x000fe20000100a00 */
[----:B------:R0:W-:Y:S03]  /*53a10*/  STL.64 [R1+0x238], R26 ;  /* 0x0002381a01007387 */ /* 0x0001e60000100a00 */
[----:B0-----:R-:W2:Y:S01]  /*53a20*/  LDL.LU.64 R26, [R1+0x5f08] ;  /* 0x005f0800011a7983 */ /* 0x001ea20000300a00 */
[----:B------:R-:W2:Y:S02]  /*53a30*/  LDL.LU.64 R24, [R1+0x5f00] ;  /* 0x005f000001187983 */ /* 0x000ea40000300a00 */
[----:B------:R-:W4:Y:S02]  /*53a40*/  LDL.LU.64 R10, [R1+0x5ef8] ;  /* 0x005ef800010a7983 */ /* 0x000f240000300a00 */
[----:B------:R-:W4:Y:S02]  /*53a50*/  LDL.LU.64 R8, [R1+0x5ef0] ;  /* 0x005ef00001087983 */ /* 0x000f240000300a00 */
[C---:B----4-:R-:W-:Y:S01]  /*53a60*/  HMMA.16816.F32.BF16 R16, R12.reuse, R16, R8 ;  /* 0x000000100c10723c */ /* 0x050fe20000041808 */
[----:B------:R-:W2:Y:S11]  /*53a70*/  LDL.LU.64 R8, [R1+0x5ee8] ;  /* 0x005ee80001087983 */ /* 0x000eb60000300a00 */
[----:B------:R-:W-:Y:S11]  /*53a80*/  @!UPT UIADD3 URZ, URZ, URZ, URZ ;  /* 0x0000003f3f3ff290 */ /* 0x000ff6000fffe03f */
[----:B------:R0:W-:Y:S01]  /*53a90*/  STL.64 [R1+0x220], R16 ;  /* 0x0002201001007387 */ /* 0x0001e20000100a00 */
[----:B------:R1:W-:Y:S03]  /*53aa0*/  STL.64 [R1+0x228], R18 ;  /* 0x0002281201007387 */ /* 0x0003e60000100a00 */
[----:B0-----:R-:W4:Y:S01]  /*53ab0*/  LDL.LU.64 R16, [R1+0x4c0] ;  /* 0x0004c00001107983 */ /* 0x001f220000300a00 */
[----:B-1----:R-:W4:Y:S01]  /*53ac0*/  LDL.LU.64 R18, [R1+0x4c8] ;  /* 0x0004c80001127983 */ /* 0x002f220000300a00 */
[C---:B--2---:R-:W-:Y:S02]  /*53ad0*/  HMMA.16816.F32.BF16 R8, R12.reuse, R8, R24 ;  /* 0x000000080c08723c */ /* 0x044fe40000041818 */
[----:B------:R-:W2:Y:S01]  /*53ae0*/  LDL.LU.64 R26, [R1+0x5ee0] ;  /* 0x005ee000011a7983 */ /* 0x000ea20000300a00 */
[----:B------:R-:W2:Y:S11]  /*53af0*/  LDL.LU.64 R24, [R1+0x5ed8] ;  /* 0x005ed80001187983 */ /* 0x000eb60000300a00 */
[----:B------:R-:W-:Y:S09]  /*53b00*/  @!UPT UIADD3 URZ, URZ, URZ, URZ ;  /* 0x0000003f3f3ff290 */ /* 0x000ff2000fffe03f */
[----:B------:R-:W-:Y:S01]  /*53b10*/  STL.64 [R1+0x210], R8 ;  /* 0x0002100801007387 */ /* 0x000fe20000100a00 */
[----:B------:R0:W-:Y:S03]  /*53b20*/  STL.64 [R1+0x218], R10 ;  /* 0x0002180a01007387 */ /* 0x0001e60000100a00 */
[----:B0-----:R-:W2:Y:S01]  /*53b30*/  LDL.LU.64 R10, [R1+0x5ed0] ;  /* 0x005ed000010a7983 */ /* 0x001ea20000300a00 */
[----:B------:R-:W2:Y:S02]  /*53b40*/  LDL.LU.64 R8, [R1+0x5ec8] ;  /* 0x005ec80001087983 */ /* 0x000ea40000300a00 */
[C---:B--2---:R-:W-:Y:S11]  /*53b50*/  HMMA.16816.F32.BF16 R8, R12.reuse, R24, R8 ;  /* 0x000000180c08723c */ /* 0x044ff60000041808 */
[----:B------:R-:W-:Y:S11]  /*53b60*/  @!UPT UIADD3 URZ, URZ, URZ, URZ ;  /* 0x0000003f3f3ff290 */ /* 0x000ff6000fffe03f */
[----:B------:R-:W-:Y:S01]  /*53b70*/  @!UPT UIADD3 URZ, URZ, URZ, URZ ;  /* 0x0000003f3f3ff290 */ /* 0x000fe2000fffe03f */
[----:B------:R-:W-:Y:S01]  /*53b80*/  STL.64 [R1+0x200], R8 ;  /* 0x0002000801007387 */ /* 0x000fe20000100a00 */
[----:B------:R0:W-:Y:S03]  /*53b90*/  STL.64 [R1+0x208], R10 ;  /* 0x0002080a01007387 */ /* 0x0001e60000100a00 */
[----:B0-----:R-:W2:Y:S01]  /*53ba0*/  LDL.LU.64 R10, [R1+0x5ec0] ;  /* 0x005ec000010a7983 */ /* 0x001ea20000300a00 */
[----:B------:R-:W3:Y:S02]  /*53bb0*/  LDL.LU.64 R8, [R1+0x5eb8] ;  /* 0x005eb80001087983 */ /* 0x000ee40000300a00 */
[----:B------:R-:W-:Y:S02]  /*53bc0*/  STL [R1+0x5dd0], R26 ;  /* 0x005dd01a01007387 */ /* 0x000fe40000100800 */
[----:B------:R-:W-:Y:S01]  /*53bd0*/  STL.64 [R1+0x5dc8], R24 ;  /* 0x005dc81801007387 */ /* 0x000fe20000100a00 */
[----:B---3--:R-:W-:Y:S11]  /*53be0*/  HMMA.16816.F32.BF16 R4, R12, R8, R4 ;  /* 0x000000080c04723c */ /* 0x008ff60000041804 */
[----:B------:R-:W-:Y:S11]  /*53bf0*/  @!UPT UIADD3 URZ, URZ, URZ, URZ ;  /* 0x0000003f3f3ff290 */ /* 0x000ff6000fffe03f */
[----:B------:R-:W-:Y:S01]  /*53c00*/  @!UPT UIADD3 URZ, URZ, URZ, URZ ;  /* 0x0000003f3f3ff290 */ /* 0x000fe2000fffe03f */
[----:B------:R-:W-:Y:S01]  /*53c10*/  STL.64 [R1+0x1f0], R4 ;  /* 0x0001f00401007387 */ /* 0x000fe20000100a00 */
[----:B------:R0:W-:Y:S03]  /*53c20*/  STL.64 [R1+0x1f8], R6 ;  /* 0x0001f80601007387 */ /* 0x0001e60000100a00 */
[----:B0-----:R-:W3:Y:S01]  /*53c30*/  LDL.LU.64 R6, [R1+0x5eb0] ;  /* 0x005eb00001067983 */ /* 0x001ee20000300a00 */
[----:B------:R-:W2:Y:S02]  /*53c40*/  LDL.LU.64 R4, [R1+0x5ea8] ;  /* 0x005ea80001047983 */ /* 0x000ea40000300a00 */
[----:B------:R0:W-:Y:S02]  /*53c50*/  STL.64 [R1+0x5db8], R8 ;  /* 0x005db80801007387 */ /* 0x0001e40000100a00 */
[----:B0-----:R-:W-:Y:S02]  /*53c60*/  IMAD.MOV.U32 R9, RZ, RZ, R27 ;  /* 0x000000ffff097224 */ /* 0x001fe400078e001b */
[----:B--2---:R-:W-:-:S02]  /*53c70*/  IMAD.MOV.U32 R8, RZ, RZ, R5 ;  /* 0x000000ffff087224 */ /* 0x004fc400078e0005 */
[----:B------:R-:W4:Y:S01]  /*53c80*/  LDL.LU R5, [R1+0x5ea0] ;  /* 0x005ea00001057983 */ /* 0x000f220000300800 */
[----:B------:R-:W2:Y:S02]  /*53c90*/  LDL.LU R27, [R1+0x5e9c] ;  /* 0x005e9c00011b7983 */ /* 0x000ea40000300800 */
[----:B------:R0:W-:Y:S02]  /*53ca0*/  STL.64 [R1+0x5e00], R8 ;  /* 0x005e000801007387 */ /* 0x0001e40000100a00 */
[----:B0-----:R-:W2:Y:S04]  /*53cb0*/  LDL.64 R8, [R1+0x70] ;  /* 0x0000700001087983 */ /* 0x001ea80000100a00 */
[----:B--2---:R0:W-:Y:S02]  /*53cc0*/  STL.64 [R1+0x5e08], R8 ;  /* 0x005e080801007387 */ /* 0x0041e40000100a00 */
[----:B0-----:R-:W-:-:S02]  /*53cd0*/  IMAD.MOV.U32 R8, RZ, RZ, R29 ;  /* 0x000000ffff087224 */ /* 0x001fc400078e001d */
[----:B------:R-:W-:-:S05]  /*53ce0*/  IMAD.MOV.U32 R9, RZ, RZ, R28 ;  /* 0x000000ffff097224 */ /* 0x000fca00078e001c */
[----:B------:R0:W-:Y:S04]  /*53cf0*/  STL.64 [R1+0x5e20], R8 ;  /* 0x005e200801007387 */ /* 0x0001e80000100a00 */
[----:B0-----:R-:W2:Y:S01]  /*53d00*/  LDL.64 R8, [R1+0x90] ;  /* 0x0000900001087983 */ /* 0x001ea20000100a00 */
[----:B----4-:R-:W-:Y:S01]  /*53d10*/  HMMA.16816.F32.BF16 R16, R12, R4, R16 ;  /* 0x000000040c10723c */ /* 0x010fe20000041810 */
[----:B------:R-:W-:Y:S02]  /*53d20*/  IMAD.MOV.U32 R24, RZ, RZ, R10 ;  /* 0x000000ffff187224 */ /* 0x000fe400078e000a */
[----:B------:R-:W-:Y:S01]  /*53d30*/  IMAD.MOV.U32 R25, RZ, RZ, R23 ;  /* 0x000000ffff197224 */ /* 0x000fe200078e0017 */
[----:B--2---:R-:W-:Y:S11]  /*53d40*/  STL.64 [R1+0x5e38], R8 ;  /* 0x005e380801007387 */ /* 0x004ff60000100a00 */
[----:B------:R-:W-:Y:S08]  /*53d50*/  @!UPT UIADD3 URZ, URZ, URZ, URZ ;  /* 0x0000003f3f3ff290 */ /* 0x000ff0000fffe03f */
[----:B------:R-:W-:Y:S02]  /*53d60*/  STL.64 [R1+0x1e0], R16 ;  /* 0x0001e01001007387 */ /* 0x000fe40000100a00 */
[----:B------:R-:W2:Y:S02]  /*53d70*/  LDL.LU R10, [R1+0x5e98] ;  /* 0x005e9800010a7983 */ /* 0x000ea40000300800 */
[----:B------:R0:W-:Y:S02]  /*53d80*/  STL.64 [R1+0x5e68], R24 ;  /* 0x005e681801007387 */ /* 0x0001e40000100a00 */
[----:B------:R-:W-:Y:S02]  /*53d90*/  IMAD.MOV.U32 R28, RZ, RZ, R19 ;  /* 0x000000ffff1c7224 */ /* 0x000fe400078e0013 */
[----:B------:R-:W-:Y:S02]  /*53da0*/  IMAD.MOV.U32 R29, RZ, RZ, R18 ;  /* 0x000000ffff1d7224 */ /* 0x000fe400078e0012 */
[----:B------:R-:W1:Y:S01]  /*53db0*/  LDSM.16.MT88.4 R16, [R27+0x10080] ;  /* 0x010080001b10783b */ /* 0x000e620000004200 */
[----:B0-----:R-:W-:-:S02]  /*53dc0*/  IMAD.MOV.U32 R24, RZ, RZ, R22 ;  /* 0x000000ffff187224 */ /* 0x001fc400078e0016 */
[----:B---3--:R-:W-:-:S05]  /*53dd0*/  IMAD.MOV.U32 R25, RZ, RZ, R7 ;  /* 0x000000ffff197224 */ /* 0x008fca00078e0007 */
[----:B------:R0:W-:Y:S01]  /*53de0*/  STL.64 [R1+0x5e80], R24 ;  /* 0x005e801801007387 */ /* 0x0001e20000100a00 */
[----:B------:R-:W-:Y:S02]  /*53df0*/  STL.64 [R1+0x5dc0], R4 ;  /* 0x005dc00401007387 */ /* 0x000fe40000100a00 */
[----:B------:R-:W-:Y:S02]  /*53e00*/  STL [R1+0x5884], R28 ;  /* 0x0058841c01007387 */ /* 0x000fe40000100800 */
[----:B------:R-:W-:Y:S01]  /*53e10*/  STL [R1+0x5880], R29 ;  /* 0x0058801d01007387 */ /* 0x000fe20000100800 */
[----:B------:R-:W3:Y:S01]  /*53e20*/  LDL.LU.64 R8, [R1+0x470] ;  /* 0x0004700001087983 */ /* 0x000ee20000300a00 */
[----:B0-----:R-:W-:Y:S02]  /*53e30*/  IMAD.MOV.U32 R24, RZ, RZ, R11 ;  /* 0x000000ffff187224 */ /* 0x001fe400078e000b */
[----:B--2---:R-:W-:Y:S02]  /*53e40*/  IMAD.MOV.U32 R25, RZ, RZ, R10 ;  /* 0x000000ffff197224 */ /* 0x004fe400078e000a */
[----:B------:R-:W2:Y:S04]  /*53e50*/  LDL.LU.64 R10, [R1+0x478] ;  /* 0x00047800010a7983 */ /* 0x000ea80000300a00 */
[----:B--2---:R-:W-:Y:S01]  /*53e60*/  STL.64 [R1+0x5e48], R10 ;  /* 0x005e480a01007387 */ /* 0x004fe20000100a00 */
[----:B---3--:R0:W-:Y:S02]  /*53e70*/  STL.64 [R1+0x5e40], R8 ;  /* 0x005e400801007387 */ /* 0x0081e40000100a00 */
[----:B0-----:R-:W-:-:S02]  /*53e80*/  IMAD.MOV.U32 R8, RZ, RZ, R6 ;  /* 0x000000ffff087224 */ /* 0x001fc400078e0006 */
[----:B------:R-:W-:-:S05]  /*53e90*/  IMAD.MOV.U32 R9, RZ, RZ, R3 ;  /* 0x000000ffff097224 */ /* 0x000fca00078e0003 */
[----:B------:R0:W-:Y:S04]  /*53ea0*/  STL.64 [R1+0x5e60], R8 ;  /* 0x005e600801007387 */ /* 0x0001e80000100a00 */
[----:B0-----:R-:W2:Y:S01]  /*53eb0*/  LDL.LU.64 R8, [R1+0x490] ;  /* 0x0004900001087983 */ /* 0x001ea20000300a00 */
[----:B------:R-:W3:Y:S03]  /*53ec0*/  LDL.LU.64 R10, [R1+0x498] ;  /* 0x00049800010a7983 */ /* 0x000ee60000300a00 */
[----:B---3--:R-:W-:Y:S01]  /*53ed0*/  STL.64 [R1+0x5e78], R10 ;  /* 0x005e780a01007387 */ /* 0x008fe20000100a00 */
[----:B--2---:R0:W-:Y:S03]  /*53ee0*/  STL.64 [R1+0x5e70], R8 ;  /* 0x005e700801007387 */ /* 0x0041e60000100a00 */
[----:B0-----:R-:W2:Y:S01]  /*53ef0*/  LDL.LU.64 R8, [R1+0x4d0] ;  /* 0x0004d00001087983 */ /* 0x001ea20000300a00 */
[----:B------:R-:W3:Y:S03]  /*53f00*/  LDL.LU.64 R10, [R1+0x4d8] ;  /* 0x0004d800010a7983 */ /* 0x000ee60000300a00 */
[----:B---3--:R-:W-:Y:S01]  /*53f10*/  STL.64 [R1+0x5e90], R10 ;  /* 0x005e900a01007387 */ /* 0x008fe20000100a00 */
[----:B--2---:R0:W-:Y:S03]  /*53f20*/  STL.64 [R1+0x5e88], R8 ;  /* 0x005e880801007387 */ /* 0x0041e60000100a00 */
[----:B0-----:R-:W2:Y:S01]  /*53f30*/  LDL.LU.64 R8, [R1+0x4e0] ;  /* 0x0004e00001087983 */ /* 0x001ea20000300a00 */
[----:B------:R-:W2:Y:S02]  /*53f40*/  LDL.LU.64 R10, [R1+0x4e8] ;  /* 0x0004e800010a7983 */ /* 0x000ea40000300a00 */
[----:B------:R-:W3:Y:S02]  /*53f50*/  LDL.LU.64 R20, [R1+0x430] ;  /* 0x0004300001147983 */ /* 0x000ee40000300a00 */
[----:B------:R-:W4:Y:S02]  /*53f60*/  LDL.LU.64 R22, [R1+0x438] ;  /* 0x0004380001167983 */ /* 0x000f240000300a00 */
[----:B----4-:R-:W-:Y:S01]  /*53f70*/  STL.64 [R1+0x5e18], R22 ;  /* 0x005e181601007387 */ /* 0x010fe20000100a00 */
[----:B---3--:R0:W-:Y:S03]  /*53f80*/  STL.64 [R1+0x5e10], R20 ;  /* 0x005e101401007387 */ /* 0x0081e60000100a00 */
[----:B0-----:R-:W3:Y:S01]  /*53f90*/  LDL.LU.64 R20, [R1+0x450] ;  /* 0x0004500001147983 */ /* 0x001ee20000300a00 */
[----:B------:R-:W4:Y:S01]  /*53fa0*/  LDL.LU.64 R22, [R1+0x458] ;  /* 0x0004580001167983 */ /* 0x000f220000300a00 */
[C---:B--2---:R-:W-:Y:S02]  /*53fb0*/  HMMA.16816.F32.BF16 R24, R12.reuse, R24, R8 ;  /* 0x000000180c18723c */ /* 0x044fe40000041808 */
[----:B----4-:R-:W-:Y:S01]  /*53fc0*/  STL.64 [R1+0x5e30], R22 ;  /* 0x005e301601007387 */ /* 0x010fe20000100a00 */
[----:B---3--:R0:W-:Y:S03]  /*53fd0*/  STL.64 [R1+0x5e28], R20 ;  /* 0x005e281401007387 */ /* 0x0081e60000100a00 */
[----:B0-----:R-:W2:Y:S01]  /*53fe0*/  LDL.LU.64 R20, [R1+0x460] ;  /* 0x0004600001147983 */ /* 0x001ea20000300a00 */
[----:B------:R-:W3:Y:S03]  /*53ff0*/  LDL.LU.64 R22, [R1+0x468] ;  /* 0x0004680001167983 */ /* 0x000ee60000300a00 */
[----:B---3--:R-:W-:Y:S01]  /*54000*/  STL.64 [R1+0x5e58], R22 ;  /* 0x005e581601007387 */ /* 0x008fe20000100a00 */
[----:B--2---:R0:W-:Y:S03]  /*54010*/  STL.64 [R1+0x5e50], R20 ;  /* 0x005e501401007387 */ /* 0x0041e60000100a00 */
[----:B0-----:R-:W2:Y:S01]  /*54020*/  LDL.LU.64 R20, [R1+0x480] ;  /* 0x0004800001147983 */ /* 0x001ea20000300a00 */
[----:B------:R-:W2:Y:S02]  /*54030*/  LDL.LU.64 R22, [R1+0x488] ;  /* 0x0004880001167983 */ /* 0x000ea40000300a00 */
[----:B------:R-:W3:Y:S02]  /*54040*/  LDL.LU.64 R4, [R1+0x420] ;  /* 0x0004200001047983 */ /* 0x000ee40000300a00 */
[----:B------:R-:W3:Y:S01]  /*54050*/  LDL.LU.64 R6, [R1+0x428] ;  /* 0x0004280001067983 */ /* 0x000ee20000300a00 */
[----:B-1----:R-:W-:Y:S01]  /*54060*/  STL.64 [R1+0x5cf8], R18 ;  /* 0x005cf81201007387 */ /* 0x002fe20000100a00 */
[----:B------:R0:W-:Y:S03]  /*54070*/  STL.64 [R1+0x5cf0], R16 ;  /* 0x005cf01001007387 */ /* 0x0001e60000100a00 */
[----:B0-----:R-:W4:Y:S01]  /*54080*/  LDL.64 R16, [R1+0xa0] ;  /* 0x0000a00001107983 */ /* 0x001f220000100a00 */
[----:B------:R-:W2:Y:S02]  /*54090*/  LDL.LU.64 R10, [R1+0x5e90] ;  /* 0x005e9000010a7983 */ /* 0x000ea40000300a00 */
[----:B------:R-:W2:Y:S02]  /*540a0*/  LDL.LU.64 R8, [R1+0x5e88] ;  /* 0x005e880001087983 */ /* 0x000ea40000300a00 */
[----:B------:R0:W-:Y:S01]  /*540b0*/  STL.64 [R1+0x540], R24 ;  /* 0x0005401801007387 */ /* 0x0001e20000100a00 */
[----:B------:R2:W-:Y:S04]  /*540c0*/  STL.64 [R1+0x548], R26 ;  /* 0x0005481a01007387 */ /* 0x0005e80000100a00 */
[----:B0-----:R-:W2:Y:S02]  /*540d0*/  LDL.LU.64 R24, [R1+0x5e80] ;  /* 0x005e800001187983 */ /* 0x001ea40000300a00 */
[C---:B--2---:R-:W-:Y:S02]  /*540e0*/  HMMA.16816.F32.BF16 R24, R12.reuse, R24, R8 ;  /* 0x000000180c18723c */ /* 0x044fe40000041808 */
[----:B------:R-:W2:Y:S01]  /*540f0*/  LDL.LU.64 R10, [R1+0x5e78] ;  /* 0x005e7800010a7983 */ /* 0x000ea20000300a00 */
[----:B------:R-:W2:Y:S11]  /*54100*/  LDL.LU.64 R8, [R1+0x5e70] ;  /* 0x005e700001087983 */ /* 0x000eb60000300a00 */
[----:B------:R-:W-:Y:S09]  /*54110*/  @!UPT UIADD3 URZ, URZ, URZ, URZ ;  /* 0x0000003f3f3ff290 */ /* 0x000ff2000fffe03f */
[----:B------:R0:W-:Y:S01]  /*54120*/  STL.64 [R1+0x530], R24 ;  /* 0x0005301801007387 */ /* 0x0001e20000100a00 */
[----:B------:R2:W-:Y:S03]  /*54130*/  STL.64 [R1+0x538], R26 ;  /* 0x0005381a01007387 */ /* 0x0005e60000100a00 */
[----:B0-----:R-:W2:Y:S02]  /*54140*/  LDL.LU.64 R24, [R1+0x5e68] ;  /* 0x005e680001187983 */ /* 0x001ea40000300a00 */
[C---:B--2---:R-:W-:Y:S02]  /*54150*/  HMMA.16816.F32.BF16 R24, R12.reuse, R24, R8 ;  /* 0x000000180c18723c */ /* 0x044fe40000041808 */
[----:B------:R-:W2:Y:S11]  /*54160*/  LDL.LU.64 R8, [R1+0x5e60] ;  /* 0x005e600001087983 */ /* 0x000eb60000300a00 */
[----:B------:R-:W-:Y:S10]  /*54170*/  @!UPT UIADD3 URZ, URZ, URZ, URZ ;  /* 0x0000003f3f3ff290 */ /* 0x000ff4000fffe03f */
[----:B------:R-:W-:Y:S01]  /*54180*/  STL.64 [R1+0x520], R24 ;  /* 0x0005201801007387 */ /* 0x000fe20000100a00 */
[----:B------:R-:W-:Y:S01]  /*54190*/  STL.64 [R1+0x528], R26 ;  /* 0x0005281a01007387 */ /* 0x000fe20000100a00 */
[C---:B--2---:R-:W-:Y:S02]  /*541a0*/  HMMA.16816.F32.BF16 R8, R12.reuse, R8, R20 ;  /* 0x000000080c08723c */ /* 0x044fe40000041814 */
[----:B------:R-:W2:Y:S01]  /*541b0*/  LDL.LU.64 R22, [R1+0x5e58] ;  /* 0x005e580001167983 */ /* 0x000ea20000300a00 */
[----:B------:R-:W2:Y:S11]  /*541c0*/  LDL.LU.64 R20, [R1+0x5e50] ;  /* 0x005e500001147983 */ /* 0x000eb60000300a00 */
[----:B------:R-:W-:Y:S09]  /*541d0*/  @!UPT UIADD3 URZ, URZ, URZ, URZ ;  /* 0x0000003f3f3ff290 */ /* 0x000ff2000fffe03f */
[----:B------:R-:W-:Y:S01]  /*541e0*/  STL.64 [R1+0x510], R8 ;  /* 0x0005100801007387 */ /* 0x000fe20000100a00 */
[----:B------:R0:W-:Y:S03]  /*541f0*/  STL.64 [R1+0x518], R10 ;  /* 0x0005180a01007387 */ /* 0x0001e60000100a00 */
[----:B0-----:R-:W4:Y:S01]  /*54200*/  LDL.LU.64 R10, [R1+0x5e48] ;  /* 0x005e4800010a7983 */ /* 0x001f220000300a00 */
[----:B------:R-:W4:Y:S02]  /*54210*/  LDL.LU.64 R8, [R1+0x5e40] ;  /* 0x005e400001087983 */ /* 0x000f240000300a00 */
[C---:B----4-:R-:W-:Y:S11]  /*54220*/  HMMA.16816.F32.BF16 R8, R12.reuse, R16, R8 ;  /* 0x000000100c08723c */ /* 0x050ff60000041808 */
[----:B------:R-:W-:Y:S11]  /*54230*/  @!UPT UIADD3 URZ, URZ, URZ, URZ ;  /* 0x0000003f3f3ff290 */ /* 0x000ff6000fffe03f */
[----:B------:R-:W-:Y:S01]  /*54240*/  @!UPT UIADD3 URZ, URZ, URZ, URZ ;  /* 0x0000003f3f3ff290 */ /* 0x000fe2000fffe03f */
[----:B------:R0:W-:Y:S01]  /*54250*/  STL.64 [R1+0x500], R8 ;  /* 0x0005000801007387 */ /* 0x0001e20000100a00 */
[----:B------:R-:W-:Y:S03]  /*54260*/  STL.64 [R1+0x508], R10 ;  /* 0x0005080a01007387 */ /* 0x000fe60000100a00 */
[----:B0-----:R-:W2:Y:S01]  /*54270*/  LDL.LU.64 R8, [R1+0x5e38] ;  /* 0x005e380001087983 */ /* 0x001ea20000300a00 */
[----:B------:R0:W-:Y:S02]  /*54280*/  STL.64 [R1+0x5d50], R16 ;  /* 0x005d501001007387 */ /* 0x0001e40000100a00 */
[----:B------:R-:W-:Y:S02]  /*54290*/  IMAD.MOV.U32 R24, RZ, RZ, R2 ;  /* 0x000000ffff187224 */ /* 0x000fe400078e0002 */
[----:B------:R-:W-:Y:S01]  /*542a0*/  IMAD.MOV.U32 R25, RZ, RZ, R0 ;  /* 0x000000ffff197224 */ /* 0x000fe200078e0000 */
[----:B0-----:R-:W4:Y:S01]  /*542b0*/  LDL.LU.64 R16, [R1+0x440] ;  /* 0x0004400001107983 */ /* 0x001f220000300a00 */
[----:B------:R-:W4:Y:S01]  /*542c0*/  LDL.LU.64 R18, [R1+0x448] ;  /* 0x0004480001127983 */ /* 0x000f220000300a00 */
[----:B--2---:R-:W-:Y:S01]  /*542d0*/  HMMA.16816.F32.BF16 R20, R12, R8, R20 ;  /* 0x000000080c14723c */ /* 0x004fe20000041814 */
[----:B------:R-:W-:-:S02]  /*542e0*/  IMAD.MOV.U32 R2, RZ, RZ, R8 ;  /* 0x000000ffff027224 */ /* 0x000fc400078e0008 */
[----:B------:R-:W-:Y:S11]  /*542f0*/  IMAD.MOV.U32 R0, RZ, RZ, R9 ;  /* 0x000000ffff007224 */ /* 0x000ff600078e0009 */
[----:B------:R-:W-:Y:S09]  /*54300*/  @!UPT UIADD3 URZ, URZ, URZ, URZ ;  /* 0x0000003f3f3ff290 */ /* 0x000ff2000fffe03f */
[----:B------:R-:W-:Y:S01]  /*54310*/  STL.64 [R1+0x4f0], R20 ;  /* 0x0004f01401007387 */ /* 0x000fe20000100a00 */
[----:B------:R0:W-:Y:S03]  /*54320*/  STL.64 [R1+0x4f8], R22 ;  /* 0x0004f81601007387 */ /* 0x0001e60000100a00 */
[----:B0-----:R-:W2:Y:S01]  /*54330*/  LDL.LU.64 R22, [R1+0x5e30] ;  /* 0x005e300001167983 */ /* 0x001ea20000300a00 */
[----:B------:R-:W2:Y:S02]  /*54340*/  LDL.LU.64 R20, [R1+0x5e28] ;  /* 0x005e280001147983 */ /* 0x000ea40000300a00 */
[----:B------:R-:W2:Y:S02]  /*54350*/  LDL.LU.64 R8, [R1+0x5e20] ;  /* 0x005e200001087983 */ /* 0x000ea40000300a00 */
[C---:B--2---:R-:W-:Y:S01]  /*54360*/  HMMA.16816.F32.BF16 R8, R12.reuse, R8, R20 ;  /* 0x000000080c08723c */ /* 0x044fe20000041814 */
[----:B------:R-:W2:Y:S01]  /*54370*/  LDL.LU.64 R22, [R1+0x5e18] ;  /* 0x005e180001167983 */ /* 0x000ea20000300a00 */
[----:B------:R-:W2:Y:S11]  /*54380*/  LDL.LU.64 R20, [R1+0x5e10] ;  /* 0x005e100001147983 */ /* 0x000eb60000300a00 */
[----:B------:R-:W-:Y:S10]  /*54390*/  @!UPT UIADD3 URZ, URZ, URZ, URZ ;  /* 0x0000003f3f3ff290 */ /* 0x000ff4000fffe03f */
[----:B------:R0:W-:Y:S01]  /*543a0*/  STL.64 [R1+0x4e0], R8 ;  /* 0x0004e00801007387 */ /* 0x0001e20000100a00 */
[----:B------:R-:W-:Y:S03]  /*543b0*/  STL.64 [R1+0x4e8], R10 ;  /* 0x0004e80a01007387 */ /* 0x000fe60000100a00 */
[----:B0-----:R-:W4:Y:S02]  /*543c0*/  LDL.LU.64 R8, [R1+0x5e08] ;  /* 0x005e080001087983 */ /* 0x001f240000300a00 */
[C---:B----4-:R-:W-:Y:S01]  /*543d0*/  HMMA.16816.F32.BF16 R16, R12.reuse, R8, R16 ;  /* 0x000000080c10723c */ /* 0x050fe20000041810 */
[----:B------:R-:W-:Y:S11]  /*543e0*/  IMAD.MOV.U32 R3, RZ, RZ, R9 ;  /* 0x000000ffff037224 */ /* 0x000ff600078e0009 */
[----:B------:R-:W-:Y:S11]  /*543f0*/  @!UPT UIADD3 URZ, URZ, URZ, URZ ;  /* 0x0000003f3f3ff290 */ /* 0x000ff6000fffe03f */
[----:B------:R-:W-:Y:S01]  /*54400*/  STL.64 [R1+0x4d0], R16 ;  /* 0x0004d01001007387 */ /* 0x000fe20000100a00 */
[----:B------:R0:W-:Y:S02]  /*54410*/  STL.64 [R1+0x4d8], R18 ;  /* 0x0004d81201007387 */ /* 0x0001e40000100a00 */
[----:B0-----:R-:W-:Y:S02]  /*54420*/  IMAD.MOV.U32 R18, RZ, RZ, R8 ;  /* 0x000000ffff127224 */ /* 0x001fe400078e0008 */
[----:B------:R-:W2:Y:S02]  /*54430*/  LDL.LU.64 R8, [R1+0x5e00] ;  /* 0x005e000001087983 */ /* 0x000ea40000300a00 */
[C---:B--2---:R-:W-:Y:S02]  /*54440*/  HMMA.16816.F32.BF16 R8, R12.reuse, R8, R20 ;  /* 0x000000080c08723c */ /* 0x044fe40000041814 */
[----:B------:R-:W3:Y:S11]  /*54450*/  LDL.LU.64 R20, [R1+0x5df8] ;  /* 0x005df80001147983 */ /* 0x000ef60000300a00 */
[----:B------:R-:W-:Y:S10]  /*54460*/  @!UPT UIADD3 URZ, URZ, URZ, URZ ;  /* 0x0000003f3f3ff290 */ /* 0x000ff4000fffe03f */
[----:B------:R-:W-:Y:S01]  /*54470*/  STL.64 [R1+0x4c0], R8 ;  /* 0x0004c00801007387 */ /* 0x000fe20000100a00 */
[----:B------:R-:W-:Y:S01]  /*54480*/  STL.64 [R1+0x4c8], R10 ;  /* 0x0004c80a01007387 */ /* 0x000fe20000100a00 */
[----:B---3--:R-:W-:Y:S01]  /*54490*/  HMMA.16816.F32.BF16 R4, R12, R20, R4 ;  /* 0x000000140c04723c */ /* 0x008fe20000041804 */
[----:B------:R-:W-:Y:S02]  /*544a0*/  IMAD.MOV.U32 R17, RZ, RZ, R20 ;  /* 0x000000ffff117224 */ /* 0x000fe400078e0014 */
[----:B------:R-:W-:Y:S11]  /*544b0*/  IMAD.MOV.U32 R16, RZ, RZ, R21 ;  /* 0x000000ffff107224 */ /* 0x000ff600078e0015 */
[----:B------:R-:W-:Y:S09]  /*544c0*/  @!UPT UIADD3 URZ, URZ, URZ, URZ ;  /* 0x0000003f3f3ff290 */ /* 0x000ff2000fffe03f */
[----:B------:R0:W-:Y:S01]  /*544d0*/  STL.64 [R1+0x1d0], R4 ;  /* 0x0001d00401007387 */ /* 0x0001e20000100a00 */
[----:B------:R1:W-:Y:S02]  /*544e0*/  STL.64 [R1+0x1d8], R6 ;  /* 0x0001d80601007387 */ /* 0x0003e40000100a00 */
[----:B------:R-:W2:Y:S02]  /*544f0*/  LDL.LU.64 R22, [R1+0x5df0] ;  /* 0x005df00001167983 */ /* 0x000ea40000300a00 */
[----:B------:R-:W2:Y:S01]  /*54500*/  LDL.LU.64 R20, [R1+0x5de8] ;  /* 0x005de80001147983 */ /* 0x000ea20000300a00 */
[----:B0-----:R-:W3:Y:S01]  /*54510*/  LDL.LU.64 R4, [R1+0xc10] ;  /* 0x000c100001047983 */ /* 0x001ee20000300a00 */
[----:B-1----:R-:W4:Y:S03]  /*54520*/  LDL.LU.64 R6, [R1+0xc18] ;  /* 0x000c180001067983 */ /* 0x002f260000300a00 */
[----:B----4-:R-:W-:Y:S01]  /*54530*/  STL.64 [R1+0x5de0], R6 ;  /* 0x005de00601007387 */ /* 0x010fe20000100a00 */
[----:B---3--:R0:W-:Y:S03]  /*54540*/  STL.64 [R1+0x5dd8], R4 ;  /* 0x005dd80401007387 */ /* 0x0081e60000100a00 */
[----:B0-----:R-:W2:Y:S01]  /*54550*/  LDL.LU.64 R4, [R1+0xc20] ;  /* 0x000c200001047983 */ /* 0x001ea20000300a00 */
[----:B------:R-:W2:Y:S02]  /*54560*/  LDL.LU.64 R6, [R1+0xc28] ;  /* 0x000c280001067983 */ /* 0x000ea40000300a00 */
[----:B------:R-:W3:Y:S02]  /*54570*/  LDL.64 R12, [R1+0x10] ;  /* 0x00001000010c7983 */ /* 0x000ee40000100a00 */
[----:B------:R-:W4:Y:S01]  /*54580*/  LDL.LU.64 R8, [R1+0xc00] ;  /* 0x000c000001087983 */ /* 0x000f220000300a00 */
[----:B------:R-:W4:Y:S01]  /*54590*/  LDL.LU.64 R10, [R1+0xc08] ;  /* 0x000c0800010a7983 */ /* 0x000f220000300a00 */
[----:B------:R-:W-:Y:S02]  /*545a0*/  STL [R1+0x5d88], R18 ;  /* 0x005d881201007387 */ /* 0x000fe40000100800 */
[----:B------:R0:W-:Y:S02]  /*545b0*/  STL.64 [R1+0x5d80], R16 ;  /* 0x005d801001007387 */ /* 0x0001e40000100a00 */
[----:B0-----:R-:W2:Y:S01]  /*545c0*/  LDL.LU.64 R16, [R1+0xb20] ;  /* 0x000b200001107983 */ /* 0x001ea20000300a00 */
[----:B------:R-:W2:Y:S03]  /*545d0*/  LDL.LU.64 R18, [R1+0xb28] ;  /* 0x000b280001127983 */ /* 0x000ea60000300a00 */
[----:B--2---:R-:W-:Y:S01]  /*545e0*/  STL.64 [R1+0x5d98], R18 ;  /* 0x005d981201007387 */ /* 0x004fe20000100a00 */
[----:B------:R0:W-:Y:S03]  /*545f0*/  STL.64 [R1+0x5d90], R16 ;  /* 0x005d901001007387 */ /* 0x0001e60000100a00 */
[----:B0-----:R-:W2:Y:S01]  /*54600*/  LDL.LU.64 R16, [R1+0xbf0] ;  /* 0x000bf00001107983 */ /* 0x001ea20000300a00 */
[----:B------:R-:W2:Y:S01]  /*54610*/  LDL.LU.64 R18, [R1+0xbf8] ;  /* 0x000bf80001127983 */ /* 0x000ea20000300a00 */
[C---:B------:R-:W-:Y:S02]  /*54620*/  HMMA.16816.F32.BF16 R24, R20.reuse, R24, R4 ;  /* 0x000000181418723c */ /* 0x040fe40000041804 */
[----:B--2---:R-:W-:Y:S01]  /*54630*/  STL.64 [R1+0x5db0], R18 ;  /* 0x005db01201007387 */ /* 0x004fe20000100a00 */
[----:B------:R0:W-:Y:S03]  /*54640*/  STL.64 [R1+0x5da8], R16 ;  /* 0x005da81001007387 */ /* 0x0001e60000100a00 */
[----:B0-----:R-:W4:Y:S01]  /*54650*/  LDL.64 R16, [R1] ;  /* 0x0000000001107983 */ /* 0x001f220000100a00 */
[----:B------:R-:W3:Y:S02]  /*54660*/  LDL.LU.64 R6, [R1+0x5de0] ;  /* 0x005de00001067983 */ /* 0x000ee40000300a00 */
[----:B------:R-:W3:Y:S11]  /*54670*/  LDL.LU.64 R4, [R1+0x5dd8] ;  /* 0x005dd80001047983 */ /* 0x000ef60000300a00 */
[----:B------:R-:W-:Y:S03]  /*54680*/  @!UPT UIADD3 URZ, URZ, URZ, URZ ;  /* 0x0000003f3f3ff290 */ /* 0x000fe6000fffe03f */
[----:B------:R-:W-:Y:S01]  /*54690*/  STL.64 [R1+0x340], R24 ;  /* 0x0003401801007387 */ /* 0x000fe20000100a00 */
[----:B------:R0:W-:Y:S04]  /*546a0*/  STL.64 [R1+0x348], R26 ;  /* 0x0003481a01007387 */ /* 0x0001e80000100a00 */
[----:B0-----:R-:W2:Y:S01]  /*546b0*/  LDL.LU R26, [R1+0x5dd0] ;  /* 0x005dd000011a7983 */ /* 0x001ea20000300800 */
[----:B------:R-:W2:Y:S01]  /*546c0*/  LDL.LU.64 R24, [R1+0x5dc8] ;  /* 0x005dc80001187983 */ /* 0x000ea20000300a00 */
[C---:B---3--:R-:W-:Y:S08]  /*546d0*/  HMMA.16816.F32.BF16 R4, R20.reuse, R12, R4 ;  /* 0x0000000c1404723c */ /* 0x048ff00000041804 */
[----:B----4-:R-:W-:Y:S11]  /*546e0*/  HMMA.16816.F32.BF16 R8, R20, R16, R8 ;  /* 0x000000101408723c */ /* 0x010ff60000041808 */
[----:B------:R-:W-:Y:S04]  /*546f0*/  @!UPT UIADD3 URZ, URZ, URZ, URZ ;  /* 0x0000003f3f3ff290 */ /* 0x000fe8000fffe03f */
[----:B------:R0:W-:Y:S01]  /*54700*/  STL.64 [R1+0x330], R4 ;  /* 0x0003300401007387 */ /* 0x0001e20000100a00 */
[----:B------:R1:W-:Y:S03]  /*54710*/  STL.64 [R1+0x338], R6 ;  /* 0x0003380601007387 */ /* 0x0003e60000100a00 */
[----:B0-----:R-:W3:Y:S01]  /*54720*/  LDL.LU.64 R4, [R1+0x5dc0] ;  /* 0x005dc00001047983 */ /* 0x001ee20000300a00 */
[----:B-1----:R-:W-:Y:S02]  /*54730*/  IMAD.MOV.U32 R7, RZ, RZ, R12 ;  /* 0x000000ffff077224 */ /* 0x002fe400078e000c */
[----:B------:R-:W-:Y:S02]  /*54740*/  IMAD.MOV.U32 R6, RZ, RZ, R13 ;  /* 0x000000ffff067224 */ /* 0x000fe400078e000d */
[----:B------:R-:W3:Y:S01]  /*54750*/  LDL.LU.64 R12, [R1+0xae0] ;  /* 0x000ae000010c7983 */ /* 0x000ee20000300a00 */
[----:B------:R-:W3:Y:S02]  /*54760*/  LDL.LU.64 R14, [R1+0xae8] ;  /* 0x000ae800010e7983 */ /* 0x000ee40000300a00 */
[----:B------:R0:W-:Y:S02]  /*54770*/  STL.64 [R1+0x320], R8 ;  /* 0x0003200801007387 */ /* 0x0001e40000100a00 */
[----:B------:R1:W-:Y:S01]  /*54780*/  STL.64 [R1+0x328], R10 ;  /* 0x0003280a01007387 */ /* 0x0003e20000100a00 */
[----:B0-----:R-:W4:Y:S01]  /*54790*/  LDL.LU.64 R8, [R1+0x5db8] ;  /* 0x005db80001087983 */ /* 0x001f220000300a00 */
[----:B-1----:R-:W-:-:S02]  /*547a0*/  IMAD.MOV.U32 R11, RZ, RZ, R16 ;  /* 0x000000ffff0b7224 */ /* 0x002fc400078e0010 */
[----:B------:R-:W-:Y:S02]  /*547b0*/  IMAD.MOV.U32 R10, RZ, RZ, R17 ;  /* 0x000000ffff0a7224 */ /* 0x000fe400078e0011 */
[----:B------:R-:W2:Y:S01]  /*547c0*/  LDL.LU.64 R18, [R1+0x5db0] ;  /* 0x005db00001127983 */ /* 0x000ea20000300a00 */
[----:B------:R-:W2:Y:S04]  /*547d0*/  LDL.LU.64 R16, [R1+0x5da8] ;  /* 0x005da80001107983 */ /* 0x000ea80000300a00 */
[----:B------:R-:W0:Y:S02]  /*547e0*/  S2R R27, SR_TID.X ;  /* 0x00000000001b7919 */ /* 0x000e240000002100 */
[C---:B0-----:R-:W-:Y:S01]  /*547f0*/  LOP3.LUT R29, R27.reuse, 0x7, RZ, 0xc0, !PT ;  /* 0x000000071b1d7812 */ /* 0x041fe200078ec0ff */
[----:B------:R-:W-:-:S02]  /*54800*/  IMAD.SHL.U32 R28, R27, 0x80, RZ ;  /* 0x000000801b1c7824 */ /* 0x000fc400078e00ff */
[----:B------:R-:W-:Y:S02]  /*54810*/  IMAD.SHL.U32 R27, R27, 0x2, RZ ;  /* 0x000000021b1b7824 */ /* 0x000fe400078e00ff */
[----:B------:R-:W-:-:S05]  /*54820*/  IMAD R29, R29, 0x110, RZ ;  /* 0x000001101d1d7824 */ /* 0x000fca00078e02ff */
[----:B------:R-:W-:Y:S02]  /*54830*/  LOP3.LUT R29, R29, 0x10, R27, 0x78, !PT ;  /* 0x000000101d1d7812 */ /* 0x000fe400078e781b */
[----:B------:R-:W3:Y:S01]  /*54840*/  LDL.LU R27, [R1+0x5da0] ;  /* 0x005da000011b7983 */ /* 0x000ee20000300800 */
[C---:B--2---:R-:W-:Y:S11]  /*54850*/  HMMA.16816.F32.BF16 R16, R20.reuse, R24, R16 ;  /* 0x000000181410723c */ /* 0x044ff60000041810 */
[----:B------:R-:W-:Y:S11]  /*54860*/  @!UPT UIADD3 URZ, URZ, URZ, URZ ;  /* 0x0000003f3f3ff290 */ /* 0x000ff6000fffe03f */
[----:B------:R-:W-:Y:S01]  /*54870*/  @!UPT UIADD3 URZ, URZ, URZ, URZ ;  /* 0x0000003f3f3ff290 */ /* 0x000fe2000fffe03f */
[----:B------:R-:W-:Y:S01]  /*54880*/  STL.64 [R1+0x310], R16 ;  /* 0x0003101001007387 */ /* 0x000fe20000100a00 */
[----:B------:R0:W-:Y:S03]  /*54890*/  STL.64 [R1+0x318], R18 ;  /* 0x0003181201007387 */ /* 0x0001e60000100a00 */
[----:B0-----:R-:W4:Y:S01]  /*548a0*/  LDL.LU.64 R18, [R1+0x5d98] ;  /* 0x005d980001127983 */ /* 0x001f220000300a00 */
[----:B------:R-:W4:Y:S02]  /*548b0*/  LDL.LU.64 R16, [R1+0x5d90] ;  /* 0x005d900001107983 */ /* 0x000f240000300a00 */
[----:B---3--:R-:W-:Y:S02]  /*548c0*/  STL.64 [R1+0x5ca8], R26 ;  /* 0x005ca81a01007387 */ /* 0x008fe40000100a00 */
[----:B------:R0:W-:Y:S02]  /*548d0*/  STL.64 [R1+0x5ca0], R24 ;  /* 0x005ca01801007387 */ /* 0x0001e40000100a00 */
[----:B0-----:R-:W2:Y:S01]  /*548e0*/  LDL.64 R24, [R1+0x30] ;  /* 0x0000300001187983 */ /* 0x001ea20000100a00 */
[----:B------:R-:W-:Y:S01]  /*548f0*/  HMMA.16816.F32.BF16 R12, R20, R4, R12 ;  /* 0x00000004140c723c */ /* 0x000fe2000004180c */
[----:B------:R-:W-:-:S04]  /*54900*/  LOP3.LUT R29, R29, 0x800, R28, 0xf8, !PT ;  /* 0x000008001d1d7812 */ /* 0x000fc800078ef81c */
[----:B------:R-:W-:-:S03]  /*54910*/  LOP3.LUT R29, R29, 0x40, RZ, 0x3c, !PT ;  /* 0x000000401d1d7812 */ /* 0x000fc600078e3cff */
[----:B----4-:R-:W-:Y:S11]  /*54920*/  HMMA.16816.F32.BF16 R16, R20, R8, R16 ;  /* 0x000000081410723c */ /* 0x010ff60000041810 */
[----:B------:R-:W-:Y:S11]  /*54930*/  @!UPT UIADD3 URZ, URZ, URZ, URZ ;  /* 0x0000003f3f3ff290 */ /* 0x000ff6000fffe03f */
[----:B------:R-:W-:Y:S01]  /*54940*/  @!UPT UIADD3 URZ, URZ, URZ, URZ ;  /* 0x0000003f3f3ff290 */ /* 0x000fe2000fffe03f */
[----:B------:R-:W-:Y:S01]  /*54950*/  STL.64 [R1+0x300], R16 ;  /* 0x0003001001007387 */ /* 0x000fe20000100a00 */
[----:B------:R0:W-:Y:S03]  /*54960*/  STL.64 [R1+0x308], R18 ;  /* 0x0003081201007387 */ /* 0x0001e60000100a00 */
[----:B0-----:R-:W3:Y:S01]  /*54970*/  LDL.LU R18, [R1+0x5d88] ;  /* 0x005d880001127983 */ /* 0x001ee20000300800 */
[----:B------:R-:W4:Y:S02]  /*54980*/  LDL.LU.64 R16, [R1+0x5d80] ;  /* 0x005d800001107983 */ /* 0x000f240000300a00 */
[----:B------:R-:W-:Y:S02]  /*54990*/  STL.64 [R1+0x5d78], R10 ;  /* 0x005d780a01007387 */ /* 0x000fe40000100a00 */
[----:B------:R0:W-:Y:S02]  /*549a0*/  STL.64 [R1+0x5d70], R8 ;  /* 0x005d700801007387 */ /* 0x0001e40000100a00 */
[----:B0-----:R-:W2:Y:S01]  /*549b0*/  LDL.LU.64 R8, [R1+0xb10] ;  /* 0x000b100001087983 */ /* 0x001ea20000300a00 */
[----:B------:R-:W2:Y:S02]  /*549c0*/  LDL.LU.64 R10, [R1+0xb18] ;  /* 0x000b1800010a7983 */ /* 0x000ea40000300a00 */
[----:B------:R-:W-:Y:S02]  /*549d0*/  STL [R1+0x5c98], R4 ;  /* 0x005c980401007387 */ /* 0x000fe40000100800 */
[----:B------:R0:W-:Y:S01]  /*549e0*/  STL [R1+0x5c94], R5 ;  /* 0x005c940501007387 */ /* 0x0001e20000100800 */
[----:B------:R-:W-:Y:S01]  /*549f0*/  STL.64 [R1+0x2f0], R12 ;  /* 0x0002f00c01007387 */ /* 0x000fe20000100a00 */
[----:B------:R-:W-:Y:S02]  /*54a00*/  STL.64 [R1+0x2f8], R14 ;  /* 0x0002f80e01007387 */ /* 0x000fe40000100a00 */
[----:B------:R-:W1:Y:S01]  /*54a10*/  LDSM.16.MT88.4 R12, [R29+0x10000] ;  /* 0x010000001d0c783b */ /* 0x000e620000004200 */
[----:B0-----:R-:W3:Y:S03]  /*54a20*/  LDL.64 R4, [R1+0xd0] ;  /* 0x0000d00001047983 */ /* 0x001ee60000100a00 */
[----:B------:R-:W-:Y:S01]  /*54a30*/  STL [R1+0x5c90], R29 ;  /* 0x005c901d01007387 */ /* 0x000fe20000100800 */
[----:B-1----:R-:W-:Y:S01]  /*54a40*/  STL.64 [R1+0x5bf0], R14 ;  /* 0x005bf00e01007387 */ /* 0x002fe20000100a00 */
[----:B------:R4:W-:Y:S02]  /*54a50*/  STL.64 [R1+0x5be8], R12 ;  /* 0x005be80c01007387 */ /* 0x0009e40000100a00 */
[----:B----4-:R-:W-:-:S02]  /*54a60*/  IMAD.MOV.U32 R12, RZ, RZ, R17 ;  /* 0x000000ffff0c7224 */ /* 0x010fc400078e0011 */
[----:B------:R-:W-:Y:S02]  /*54a70*/  IMAD.MOV.U32 R13, RZ, RZ, R16 ;  /* 0x000000ffff0d7224 */ /* 0x000fe400078e0010 */
[----:B------:R-:W4:Y:S01]  /*54a80*/  LDL.64 R16, [R1+0xb0] ;  /* 0x0000b00001107983 */ /* 0x000f220000100a00 */
[----:B--2---:R-:W-:Y:S03]  /*54a90*/  HMMA.16816.F32.BF16 R8, R20, R24, R8 ;  /* 0x000000181408723c */ /* 0x004fe60000041808 */
[----:B----4-:R0:W-:Y:S04]  /*54aa0*/  STL.64 [R1+0x5d58], R16 ;  /* 0x005d581001007387 */ /* 0x0101e80000100a00 */
[----:B0-----:R-:W2:Y:S11]  /*54ab0*/  LDL.64 R16, [R1+0xc0] ;  /* 0x0000c00001107983 */ /* 0x001eb60000100a00 */
[----:B------:R-:W-:Y:S05]  /*54ac0*/  @!UPT UIADD3 URZ, URZ, URZ, URZ ;  /* 0x0000003f3f3ff290 */ /* 0x000fea000fffe03f */
[----:B------:R-:W-:Y:S02]  /*54ad0*/  STL.64 [R1+0x650], R8 ;  /* 0x0006500801007387 */ /* 0x000fe40000100a00 */
[----:B------:R0:W-:Y:S02]  /*54ae0*/  STL.64 [R1+0x658], R10 ;  /* 0x0006580a01007387 */ /* 0x0001e40000100a00 */
[----:B0-----:R-:W4:Y:S01]  /*54af0*/  LDL.LU.64 R10, [R1+0x5d78] ;  /* 0x005d7800010a7983 */ /* 0x001f220000300a00 */
[----:B------:R-:W-:Y:S02]  /*54b00*/  IMAD.MOV.U32 R28, RZ, RZ, R24 ;  /* 0x000000ffff1c7224 */ /* 0x000fe400078e0018 */
[----:B------:R-:W-:Y:S02]  /*54b10*/  IMAD.MOV.U32 R15, RZ, RZ, R25 ;  /* 0x000000ffff0f7224 */ /* 0x000fe400078e0019 */
[----:B------:R-:W2:Y:S02]  /*54b20*/  LDL.LU.64 R8, [R1+0x5d70] ;  /* 0x005d700001087983 */ /* 0x000ea40000300a00 */
[----:B----4-:R-:W-:-:S02]  /*54b30*/  IMAD.MOV.U32 R24, RZ, RZ, R11 ;  /* 0x000000ffff187224 */ /* 0x010fc400078e000b */
[----:B------:R-:W-:-:S05]  /*54b40*/  IMAD.MOV.U32 R25, RZ, RZ, R10 ;  /* 0x000000ffff197224 */ /* 0x000fca00078e000a */
[----:B------:R0:W-:Y:S02]  /*54b50*/  STL.64 [R1+0x5cc0], R24 ;  /* 0x005cc01801007387 */ /* 0x0001e40000100a00 */
[----:B0-----:R-:W-:Y:S02]  /*54b60*/  IMAD.MOV.U32 R24, RZ, RZ, R7 ;  /* 0x000000ffff187224 */ /* 0x001fe400078e0007 */
[----:B------:R-:W-:-:S05]  /*54b70*/  IMAD.MOV.U32 R25, RZ, RZ, R6 ;  /* 0x000000ffff197224 */ /* 0x000fca00078e0006 */
[----:B------:R0:W-:Y:S04]  /*54b80*/  STL.64 [R1+0x5cd8], R24 ;  /* 0x005cd81801007387 */ /* 0x0001e80000100a00 */
[----:B0-----:R-:W4:Y:S01]  /*54b90*/  LDL.LU.64 R24, [R1+0xb00] ;  /* 0x000b000001187983 */ /* 0x001f220000300a00 */
[----:B------:R-:W4:Y:S02]  /*54ba0*/  LDL.LU.64 R26, [R1+0xb08] ;  /* 0x000b0800011a7983 */ /* 0x000f240000300a00 */
[----:B---3--:R-:W-:Y:S02]  /*54bb0*/  IMAD.MOV.U32 R11, RZ, RZ, R5 ;  /* 0x000000ffff0b7224 */ /* 0x008fe400078e0005 */
[----:B------:R-:W-:Y:S01]  /*54bc0*/  STL [R1+0x5c9c], R15 ;  /* 0x005c9c0f01007387 */ /* 0x000fe20000100800 */
[----:B------:R-:W-:Y:S01]  /*54bd0*/  STL [R1+0x5c8c], R28 ;  /* 0x005c8c1c01007387 */ /* 0x000fe20000100800 */
[----:B------:R-:W-:Y:S01]  /*54be0*/  IMAD.MOV.U32 R14, RZ, RZ, R4 ;  /* 0x000000ffff0e7224 */ /* 0x000fe200078e0004 */
[C---:B----4-:R-:W-:Y:S11]  /*54bf0*/  HMMA.16816.F32.BF16 R24, R20.reuse, R4, R24 ;  /* 0x000000041418723c */ /* 0x050ff60000041818 */
[----:B------:R-:W-:Y:S11]  /*54c00*/  @!UPT UIADD3 URZ, URZ, URZ, URZ ;  /* 0x0000003f3f3ff290 */ /* 0x000ff6000fffe03f */
[----:B------:R-:W-:Y:S01]  /*54c10*/  @!UPT UIADD3 URZ, URZ, URZ, URZ ;  /* 0x0000003f3f3ff290 */ /* 0x000fe2000fffe03f */
[----:B------:R-:W-:Y:S01]  /*54c20*/  STL.64 [R1+0x640], R24 ;  /* 0x0006401801007387 */ /* 0x000fe20000100a00 */
[----:B------:R-:W-:Y:S02]  /*54c30*/  STL.64 [R1+0x648], R26 ;  /* 0x0006481a01007387 */ /* 0x000fe40000100a00 */
[----:B------:R-:W-:Y:S02]  /*54c40*/  STL [R1+0x5d68], R11 ;  /* 0x005d680b01007387 */ /* 0x000fe40000100800 */
[----:B--2---:R0:W-:Y:S02]  /*54c50*/  STL.64 [R1+0x5d60], R8 ;  /* 0x005d600801007387 */ /* 0x0041e40000100a00 */
[----:B0-----:R-:W2:Y:S01]  /*54c60*/  LDL.LU.64 R8, [R1+0xa20] ;  /* 0x000a200001087983 */ /* 0x001ea20000300a00 */
[----:B------:R-:W2:Y:S02]  /*54c70*/  LDL.LU.64 R10, [R1+0xa28] ;  /* 0x000a2800010a7983 */ /* 0x000ea40000300a00 */
[----:B------:R-:W3:Y:S02]  /*54c80*/  LDL.LU.64 R4, [R1+0xa00] ;  /* 0x000a000001047983 */ /* 0x000ee40000300a00 */
[----:B------:R-:W3:Y:S01]  /*54c90*/  LDL.LU.64 R6, [R1+0xa08] ;  /* 0x000a080001067983 */ /* 0x000ee20000300a00 */
[----:B------:R-:W4:Y:S04]  /*54ca0*/  LDL.64 R24, [R1+0x20] ;  /* 0x0000200001187983 */ /* 0x000f280000100a00 */
[----:B----4-:R0:W-:Y:S04]  /*54cb0*/  STL.64 [R1+0x5d00], R24 ;  /* 0x005d001801007387 */ /* 0x0101e80000100a00 */
[----:B0-----:R-:W4:Y:S01]  /*54cc0*/  LDL.64 R24, [R1+0x60] ;  /* 0x0000600001187983 */ /* 0x001f220000100a00 */
[----:B--2---:R-:W-:Y:S03]  /*54cd0*/  HMMA.16816.F32.BF16 R8, R20, R16, R8 ;  /* 0x000000101408723c */ /* 0x004fe60000041808 */
[----:B----4-:R0:W-:Y:S02]  /*54ce0*/  STL.64 [R1+0x5d10], R24 ;  /* 0x005d101801007387 */ /* 0x0101e40000100a00 */
[----:B0-----:R-:W-:-:S02]  /*54cf0*/  IMAD.MOV.U32 R24, RZ, RZ, R18 ;  /* 0x000000ffff187224 */ /* 0x001fc400078e0012 */
[----:B------:R-:W-:-:S05]  /*54d00*/  IMAD.MOV.U32 R25, RZ, RZ, R3 ;  /* 0x000000ffff197224 */ /* 0x000fca00078e0003 */
[----:B------:R0:W-:Y:S04]  /*54d10*/  STL.64 [R1+0x5d28], R24 ;  /* 0x005d281801007387 */ /* 0x0001e80000100a00 */
[----:B0-----:R-:W2:Y:S04]  /*54d20*/  LDL.64 R24, [R1+0x80] ;  /* 0x0000800001187983 */ /* 0x001ea80000100a00 */
[----:B--2---:R-:W-:Y:S01]  /*54d30*/  STL.64 [R1+0x5d38], R24 ;  /* 0x005d381801007387 */ /* 0x004fe20000100a00 */
[----:B------:R-:W-:Y:S02]  /*54d40*/  STL [R1+0x5c88], R14 ;  /* 0x005c880e01007387 */ /* 0x000fe40000100800 */
[----:B------:R0:W-:Y:S02]  /*54d50*/  STL.64 [R1+0x5d08], R12 ;  /* 0x005d080c01007387 */ /* 0x0001e40000100a00 */
[----:B0-----:R-:W2:Y:S01]  /*54d60*/  LDL.LU.64 R12, [R1+0x9f0] ;  /* 0x0009f000010c7983 */ /* 0x001ea20000300a00 */
[----:B------:R-:W2:Y:S02]  /*54d70*/  LDL.LU.64 R14, [R1+0x9f8] ;  /* 0x0009f800010e7983 */ /* 0x000ea40000300a00 */
[----:B------:R-:W-:Y:S02]  /*54d80*/  STL.64 [R1+0x630], R8 ;  /* 0x0006300801007387 */ /* 0x000fe40000100a00 */
[----:B------:R0:W-:Y:S02]  /*54d90*/  STL.64 [R1+0x638], R10 ;  /* 0x0006380a01007387 */ /* 0x0001e40000100a00 */
[----:B------:R-:W-:-:S02]  /*54da0*/  IMAD.MOV.U32 R24, RZ, RZ, R2 ;  /* 0x000000ffff187224 */ /* 0x000fc400078e0002 */
[----:B------:R-:W-:Y:S02]  /*54db0*/  IMAD.MOV.U32 R25, RZ, RZ, R0 ;  /* 0x000000ffff197224 */ /* 0x000fe400078e0000 */
[----:B------:R-:W-:Y:S02]  /*54dc0*/  IMAD.MOV.U32 R2, RZ, RZ, R16 ;  /* 0x000000ffff027224 */ /* 0x000fe400078e0010 */
[----:B------:R-:W-:Y:S01]  /*54dd0*/  IMAD.MOV.U32 R0, RZ, RZ, R17 ;  /* 0x000000ffff007224 */ /* 0x000fe200078e0011 */
[----:B0-----:R-:W4:Y:S01]  /*54de0*/  LDL.LU R11, [R1+0x5d68] ;  /* 0x005d6800010b7983 */ /* 0x001f220000300800 */
[----:B------:R-:W2:Y:S02]  /*54df0*/  LDL.LU.64 R8, [R1+0x5d60] ;  /* 0x005d600001087983 */ /* 0x000ea40000300a00 */
[----:B------:R-:W3:Y:S02]  /*54e00*/  LDL.LU.64 R16, [R1+0x5d58] ;  /* 0x005d580001107983 */ /* 0x000ee40000300a00 */
[C---:B---3--:R-:W-:Y:S01]  /*54e10*/  HMMA.16816.F32.BF16 R4, R20.reuse, R16, R4 ;  /* 0x000000101404723c */ /* 0x048fe20000041804 */
[----:B------:R-:W-:Y:S11]  /*54e20*/  IMAD.MOV.U32 R3, RZ, RZ, R17 ;  /* 0x000000ffff037224 */ /* 0x000ff600078e0011 */
[----:B------:R-:W-:Y:S11]  /*54e30*/  @!UPT UIADD3 URZ, URZ, URZ, URZ ;  /* 0x0000003f3f3ff290 */ /* 0x000ff6000fffe03f */
[----:B------:R-:W-:Y:S01]  /*54e40*/  STL.64 [R1+0x620], R4 ;  /* 0x0006200401007387 */ /* 0x000fe20000100a00 */
[----:B------:R0:W-:Y:S02]  /*54e50*/  STL.64 [R1+0x628], R6 ;  /* 0x0006280601007387 */ /* 0x0001e40000100a00 */
[----:B0-----:R-:W-:Y:S02]  /*54e60*/  IMAD.MOV.U32 R6, RZ, RZ, R16 ;  /* 0x000000ffff067224 */ /* 0x001fe400078e0010 */
[----:B------:R-:W2:Y:S02]  /*54e70*/  LDL.LU.64 R16, [R1+0x5d50] ;  /* 0x005d500001107983 */ /* 0x000ea40000300a00 */
[C---:B--2---:R-:W-:Y:S01]  /*54e80*/  HMMA.16816.F32.BF16 R12, R20.reuse, R16, R12 ;  /* 0x00000010140c723c */ /* 0x044fe2000004180c */
[----:B------:R-:W-:Y:S11]  /*54e90*/  IMAD.MOV.U32 R7, RZ, RZ, R17 ;  /* 0x000000ffff077224 */ /* 0x000ff600078e0011 */
[----:B------:R-:W-:Y:S11]  /*54ea0*/  @!UPT UIADD3 URZ, URZ, URZ, URZ ;  /* 0x0000003f3f3ff290 */ /* 0x000ff6000fffe03f */
[----:B------:R-:W-:Y:S01]  /*54eb0*/  STL.64 [R1+0x610], R12 ;  /* 0x0006100c01007387 */ /* 0x000fe20000100a00 */
[----:B------:R-:W-:Y:S02]  /*54ec0*/  STL.64 [R1+0x618], R14 ;  /* 0x0006180e01007387 */ /* 0x000fe40000100a00 */
[----:B------:R0:W-:Y:S02]  /*54ed0*/  STL.64 [R1+0x5d30], R6 ;  /* 0x005d300601007387 */ /* 0x0001e40000100a00 */
[----:B------:R-:W2:Y:S01]  /*54ee0*/  LDL.LU.64 R4, [R1+0x7e0] ;  /* 0x0007e00001047983 */ /* 0x000ea20000300a00 */
[----:B0-----:R-:W3:Y:S04]  /*54ef0*/  LDL.LU.64 R6, [R1+0x7e8] ;  /* 0x0007e80001067983 */ /* 0x001ee80000300a00 */
[----:B---3--:R-:W-:Y:S01]  /*54f00*/  STL.64 [R1+0x5d48], R6 ;  /* 0x005d480601007387 */ /* 0x008fe20000100a00 */
[----:B--2---:R0:W-:Y:S03]  /*54f10*/  STL.64 [R1+0x5d40], R4 ;  /* 0x005d400401007387 */ /* 0x0041e60000100a00 */
[----:B0-----:R-:W2:Y:S01]  /*54f20*/  LDL.LU.64 R4, [R1+0x9e0] ;  /* 0x0009e00001047983 */ /* 0x001ea20000300a00 */
[----:B------:R-:W2:Y:S02]  /*54f30*/  LDL.LU.64 R6, [R1+0x9e8] ;  /* 0x0009e80001067983 */ /* 0x000ea40000300a00 */
[----:B------:R-:W3:Y:S02]  /*54f40*/  LDL.LU.64 R12, [R1+0x7c0] ;  /* 0x0007c000010c7983 */ /* 0x000ee40000300a00 */
[----:B------:R-:W2:Y:S02]  /*54f50*/  LDL.LU.64 R14, [R1+0x7c8] ;  /* 0x0007c800010e7983 */ /* 0x000ea40000300a00 */
[----:B------:R-:W-:Y:S01]  /*54f60*/  IMAD.MOV.U32 R10, RZ, RZ, R16 ;  /* 0x000000ffff0a7224 */ /* 0x000fe200078e0010 */
[----:B--2---:R-:W-:Y:S01]  /*54f70*/  STL.64 [R1+0x5d20], R14 ;  /* 0x005d200e01007387 */ /* 0x004fe20000100a00 */
[----:B---3--:R0:W-:Y:S03]  /*54f80*/  STL.64 [R1+0x5d18], R12 ;  /* 0x005d180c01007387 */ /* 0x0081e60000100a00 */
[----:B0-----:R-:W2:Y:S01]  /*54f90*/  LDL.LU.64 R12, [R1+0x7d0] ;  /* 0x0007d000010c7983 */ /* 0x001ea20000300a00 */
[----:B------:R-:W2:Y:S02]  /*54fa0*/  LDL.LU.64 R14, [R1+0x7d8] ;  /* 0x0007d800010e7983 */ /* 0x000ea40000300a00 */
[----:B------:R-:W3:Y:S02]  /*54fb0*/  LDL.LU.64 R16, [R1+0x7b0] ;  /* 0x0007b00001107983 */ /* 0x000ee40000300a00 */
[----:B------:R-:W3:Y:S01]  /*54fc0*/  LDL.LU.64 R18, [R1+0x7b8] ;  /* 0x0007b80001127983 */ /* 0x000ee20000300a00 */
[----:B----4-:R-:W-:Y:S01]  /*54fd0*/  STL.64 [R1+0x5cb8], R10 ;  /* 0x005cb80a01007387 */ /* 0x010fe20000100a00 */
[----:B------:R0:W-:Y:S03]  /*54fe0*/  STL.64 [R1+0x5cb0], R8 ;  /* 0x005cb00801007387 */ /* 0x0001e60000100a00 */
[----:B0-----:R-:W4:Y:S01]  /*54ff0*/  LDL.LU.64 R8, [R1+0x5a0] ;  /* 0x0005a00001087983 */ /* 0x001f220000300a00 */
[----:B------:R-:W2:Y:S01]  /*55000*/  LDL.LU.64 R10, [R1+0x5a8] ;  /* 0x0005a800010a7983 */ /* 0x000ea20000300a00 */
[C---:B------:R-:W-:Y:S02]  /*55010*/  HMMA.16816.F32.BF16 R24, R20.reuse, R24, R4 ;  /* 0x000000181418723c */ /* 0x040fe40000041804 */
[----:B--2---:R-:W-:Y:S01]  /*55020*/  STL.64 [R1+0x5cd0], R10 ;  /* 0x005cd00a01007387 */ /* 0x004fe20000100a00 */
[----:B----4-:R0:W-:Y:S03]  /*55030*/  STL.64 [R1+0x5cc8], R8 ;  /* 0x005cc80801007387 */ /* 0x0101e60000100a00 */
[----:B0-----:R-:W2:Y:S01]  /*55040*/  LDL.LU.64 R8, [R1+0x5b0] ;  /* 0x0005b00001087983 */ /* 0x001ea20000300a00 */
[----:B------:R-:W4:Y:S03]  /*55050*/  LDL.LU.64 R10, [R1+0x5b8] ;  /* 0x0005b800010a7983 */ /* 0x000f260000300a00 */
[----:B----4-:R-:W-:Y:S01]  /*55060*/  STL.64 [R1+0x5ce8], R10 ;  /* 0x005ce80a01007387 */ /* 0x010fe20000100a00 */
[----:B--2---:R0:W-:Y:S03]  /*55070*/  STL.64 [R1+0x5ce0], R8 ;  /* 0x005ce00801007387 */ /* 0x0041e60000100a00 */
[----:B0-----:R-:W2:Y:S01]  /*55080*/  LDL.LU.64 R8, [R1+0x5c0] ;  /* 0x0005c00001087983 */ /* 0x001ea20000300a00 */
[----:B------:R-:W2:Y:S02]  /*55090*/  LDL.LU.64 R10, [R1+0x5c8] ;  /* 0x0005c800010a7983 */ /* 0x000ea40000300a00 */
[----:B------:R-:W4:Y:S02]  /*550a0*/  LDL.LU.64 R6, [R1+0x5d48] ;  /* 0x005d480001067983 */ /* 0x000f240000300a00 */
[----:B------:R-:W4:Y:S04]  /*550b0*/  LDL.LU.64 R4, [R1+0x5d40] ;  /* 0x005d400001047983 */ /* 0x000f280000300a00 */
[----:B------:R0:W-:Y:S01]  /*550c0*/  STL.64 [R1+0x600], R24 ;  /* 0x0006001801007387 */ /* 0x0001e20000100a00 */
[----:B------:R-:W-:Y:S03]  /*550d0*/  STL.64 [R1+0x608], R26 ;  /* 0x0006081a01007387 */ /* 0x000fe60000100a00 */
[----:B0-----:R-:W4:Y:S02]  /*550e0*/  LDL.LU.64 R24, [R1+0x5d38] ;  /* 0x005d380001187983 */ /* 0x001f240000300a00 */
[C---:B----4-:R-:W-:Y:S01]  /*550f0*/  HMMA.16816.F32.BF16 R4, R20.reuse, R24, R4 ;  /* 0x000000181404723c */ /* 0x050fe20000041804 */
[----:B------:R-:W-:Y:S11]  /*55100*/  IMAD.MOV.U32 R29, RZ, RZ, R25 ;  /* 0x000000ffff1d7224 */ /* 0x000ff600078e0019 */
[----:B------:R-:W-:Y:S11]  /*55110*/  @!UPT UIADD3 URZ, URZ, URZ, URZ ;  /* 0x0000003f3f3ff290 */ /* 0x000ff6000fffe03f */
[----:B------:R0:W-:Y:S01]  /*55120*/  STL.64 [R1+0x5f0], R4 ;  /* 0x0005f00401007387 */ /* 0x0001e20000100a00 */
[----:B------:R1:W-:Y:S02]  /*55130*/  STL.64 [R1+0x5f8], R6 ;  /* 0x0005f80601007387 */ /* 0x0003e40000100a00 */
[----:B0-----:R-:W-:Y:S01]  /*55140*/  IMAD.MOV.U32 R5, RZ, RZ, R24 ;  /* 0x000000ffff057224 */ /* 0x001fe200078e0018 */
[----:B-1----:R-:W4:Y:S01]  /*55150*/  LDL.LU.64 R6, [R1+0x5d30] ;  /* 0x005d300001067983 */ /* 0x002f220000300a00 */
[----:B------:R-:W2:Y:S02]  /*55160*/  LDL.LU.64 R24, [R1+0x5d28] ;  /* 0x005d280001187983 */ /* 0x000ea40000300a00 */
[C---:B--2---:R-:W-:Y:S01]  /*55170*/  HMMA.16816.F32.BF16 R24, R20.reuse, R24, R12 ;  /* 0x000000181418723c */ /* 0x044fe2000004180c */
[----:B------:R-:W2:Y:S01]  /*55180*/  LDL.LU.64 R14, [R1+0x5d20] ;  /* 0x005d2000010e7983 */ /* 0x000ea20000300a00 */
[----:B------:R-:W2:Y:S11]  /*55190*/  LDL.LU.64 R12, [R1+0x5d18] ;  /* 0x005d1800010c7983 */ /* 0x000eb60000300a00 */
[----:B------:R-:W-:Y:S10]  /*551a0*/  @!UPT UIADD3 URZ, URZ, URZ, URZ ;  /* 0x0000003f3f3ff290 */ /* 0x000ff4000fffe03f */
[----:B------:R0:W-:Y:S01]  /*551b0*/  STL.64 [R1+0x5e0], R24 ;  /* 0x0005e01801007387 */ /* 0x0001e20000100a00 */
[----:B------:R-:W-:Y:S03]  /*551c0*/  STL.64 [R1+0x5e8], R26 ;  /* 0x0005e81a01007387 */ /* 0x000fe60000100a00 */
[----:B0-----:R-:W2:Y:S02]  /*551d0*/  LDL.LU.64 R24, [R1+0x5d10] ;  /* 0x005d100001187983 */ /* 0x001ea40000300a00 */
[C---:B--2---:R-:W-:Y:S11]  /*551e0*/  HMMA.16816.F32.BF16 R12, R20.reuse, R24, R12 ;  /* 0x00000018140c723c */ /* 0x044ff6000004180c */
[----:B------:R-:W-:Y:S11]  /*551f0*/  @!UPT UIADD3 URZ, URZ, URZ, URZ ;  /* 0x0000003f3f3ff290 */ /* 0x000ff6000fffe03f */
[----:B------:R-:W-:Y:S01]  /*55200*/  @!UPT UIADD3 URZ, URZ, URZ, URZ ;  /* 0x0000003f3f3ff290 */ /* 0x000fe2000fffe03f */
[----:B------:R0:W-:Y:S01]  /*55210*/  STL.64 [R1+0x5d0], R12 ;  /* 0x0005d00c01007387 */ /* 0x0001e20000100a00 */
[----:B------:R1:W-:Y:S03]  /*55220*/  STL.64 [R1+0x5d8], R14 ;  /* 0x0005d80e01007387 */ /* 0x0003e60000100a00 */
[----:B0-----:R-:W3:Y:S01]  /*55230*/  LDL.LU.64 R12, [R1+0x5d08] ;  /* 0x005d0800010c7983 */ /* 0x001ee20000300a00 */
[----:B-1----:R-:W-:Y:S02]  /*55240*/  IMAD.MOV.U32 R15, RZ, RZ, R24 ;  /* 0x000000ffff0f7224 */ /* 0x002fe400078e0018 */
[----:B------:R-:W-:Y:S02]  /*55250*/  IMAD.MOV.U32 R4, RZ, RZ, R25 ;  /* 0x000000ffff047224 */ /* 0x000fe400078e0019 */
[----:B------:R-:W2:Y:S01]  /*55260*/  LDL.LU.64 R24, [R1+0x5d00] ;  /* 0x005d000001187983 */ /* 0x000ea20000300a00 */
[----:B---3--:R-:W-:Y:S03]  /*55270*/  HMMA.16816.F32.BF16 R20, R20, R12, R16 ;  /* 0x0000000c1414723c */ /* 0x008fe60000041810 */
[----:B------:R-:W3:Y:S01]  /*55280*/  LDL.LU.64 R18, [R1+0x5cf8] ;  /* 0x005cf80001127983 */ /* 0x000ee20000300a00 */
[----:B------:R-:W3:Y:S02]  /*55290*/  LDL.LU.64 R16, [R1+0x5cf0] ;  /* 0x005cf00001107983 */ /* 0x000ee40000300a00 */
[----:B--2---:R-:W-:-:S02]  /*552a0*/  IMAD.MOV.U32 R28, RZ, RZ, R24 ;  /* 0x000000ffff1c7224 */ /* 0x004fc400078e0018 */
[----:B------:R-:W-:Y:S11]  /*552b0*/  IMAD.MOV.U32 R14, RZ, RZ, R25 ;  /* 0x000000ffff0e7224 */ /* 0x000ff600078e0019 */
[----:B------:R-:W-:Y:S04]  /*552c0*/  @!UPT UIADD3 URZ, URZ, URZ, URZ ;  /* 0x0000003f3f3ff290 */ /* 0x000fe8000fffe03f */
[----:B------:R0:W-:Y:S01]  /*552d0*/  STL.64 [R1+0x2e0], R20 ;  /* 0x0002e01401007387 */ /* 0x0001e20000100a00 */
[----:B------:R1:W-:Y:S03]  /*552e0*/  STL.64 [R1+0x2e8], R22 ;  /* 0x0002e81601007387 */ /* 0x0003e60000100a00 */
[----:B0-----:R-:W2:Y:S01]  /*552f0*/  LDL.LU.64 R20, [R1+0x590] ;  /* 0x0005900001147983 */ /* 0x001ea20000300a00 */
[----:B-1----:R-:W2:Y:S02]  /*55300*/  LDL.LU.64 R22, [R1+0x598] ;  /* 0x0005980001167983 */ /* 0x002ea40000300a00 */
[----:B------:R-:W-:Y:S01]  /*55310*/  STL.64 [R1+0x5c00], R12 ;  /* 0x005c000c01007387 */ /* 0x000fe20000100a00 */
[C---:B---3--:R-:W-:Y:S11]  /*55320*/  HMMA.16816.F32.BF16 R8, R16.reuse, R24, R8 ;  /* 0x000000181008723c */ /* 0x048ff60000041808 */
[----:B------:R-:W-:Y:S11]  /*55330*/  @!UPT UIADD3 URZ, URZ, URZ, URZ ;  /* 0x0000003f3f3ff290 */ /* 0x000ff6000fffe03f */
[----:B------:R-:W-:Y:S01]  /*55340*/  @!UPT UIADD3 URZ, URZ, URZ, URZ ;  /* 0x0000003f3f3ff290 */ /* 0x000fe2000fffe03f */
[----:B------:R-:W-:Y:S01]  /*55350*/  STL.64 [R1+0x1c0], R8 ;  /* 0x0001c00801007387 */ /* 0x000fe20000100a00 */
[----:B------:R0:W-:Y:S03]  /*55360*/  STL.64 [R1+0x1c8], R10 ;  /* 0x0001c80a01007387 */ /* 0x0001e60000100a00 */
[----:B0-----:R-:W3:Y:S01]  /*55370*/  LDL.LU.64 R10, [R1+0x5ce8] ;  /* 0x005ce800010a7983 */ /* 0x001ee20000300a00 */
[----:B------:R-:W3:Y:S02]  /*55380*/  LDL.LU.64 R8, [R1+0x5ce0] ;  /* 0x005ce00001087983 */ /* 0x000ee40000300a00 */
[----:B------:R-:W3:Y:S02]  /*55390*/  LDL.LU.64 R24, [R1+0x5cd8] ;  /* 0x005cd80001187983 */ /* 0x000ee40000300a00 */
[C---:B---3--:R-:W-:Y:S01]  /*553a0*/  HMMA.16816.F32.BF16 R24, R16.reuse, R24, R8 ;  /* 0x000000181018723c */ /* 0x048fe20000041808 */
[----:B------:R-:W3:Y:S01]  /*553b0*/  LDL.LU.64 R10, [R1+0x5cd0] ;  /* 0x005cd000010a7983 */ /* 0x000ee20000300a00 */
[----:B------:R-:W3:Y:S11]  /*553c0*/  LDL.LU.64 R8, [R1+0x5cc8] ;  /* 0x005cc80001087983 */ /* 0x000ef60000300a00 */
[----:B------:R-:W-:Y:S10]  /*553d0*/  @!UPT UIADD3 URZ, URZ, URZ, URZ ;  /* 0x0000003f3f3ff290 */ /* 0x000ff4000fffe03f */
[----:B------:R0:W-:Y:S01]  /*553e0*/  STL.64 [R1+0x1b0], R24 ;  /* 0x0001b01801007387 */ /* 0x0001e20000100a00 */
[----:B------:R3:W-:Y:S03]  /*553f0*/  STL.64 [R1+0x1b8], R26 ;  /* 0x0001b81a01007387 */ /* 0x0007e60000100a00 */
[----:B0-----:R-:W3:Y:S02]  /*55400*/  LDL.LU.64 R24, [R1+0x5cc0] ;  /* 0x005cc00001187983 */ /* 0x001ee40000300a00 */
[C---:B---3--:R-:W-:Y:S02]  /*55410*/  HMMA.16816.F32.BF16 R24, R16.reuse, R24, R8 ;  /* 0x000000181018723c */ /* 0x048fe40000041808 */
[----:B------:R-:W3:Y:S01]  /*55420*/  LDL.LU.64 R10, [R1+0x5cb8] ;  /* 0x005cb800010a7983 */ /* 0x000ee20000300a00 */
[----:B------:R-:W2:Y:S11]  /*55430*/  LDL.LU.64 R8, [R1+0x5cb0] ;  /* 0x005cb00001087983 */ /* 0x000eb60000300a00 */
[----:B------:R-:W-:Y:S09]  /*55440*/  @!UPT UIADD3 URZ, URZ, URZ, URZ ;  /* 0x0000003f3f3ff290 */ /* 0x000ff2000fffe03f */
[----:B------:R-:W-:Y:S01]  /*55450*/  STL.64 [R1+0x1a0], R24 ;  /* 0x0001a01801007387 */ /* 0x000fe20000100a00 */
[----:B------:R0:W-:Y:S03]  /*55460*/  STL.64 [R1+0x1a8], R26 ;  /* 0x0001a81a01007387 */ /* 0x0001e60000100a00 */
[----:B0-----:R-:W2:Y:S01]  /*55470*/  LDL.LU.64 R26, [R1+0x5ca8] ;  /* 0x005ca800011a7983 */ /* 0x001ea20000300a00 */
[----:B------:R-:W2:Y:S02]  /*55480*/  LDL.LU.64 R24, [R1+0x5ca0] ;  /* 0x005ca00001187983 */ /* 0x000ea40000300a00 */
[----:B--2---:R-:W-:Y:S11]  /*55490*/  HMMA.16816.F32.BF16 R20, R16, R24, R20 ;  /* 0x000000181014723c */ /* 0x004ff60000041814 */
[----:B------:R-:W-:Y:S11]  /*554a0*/  @!UPT UIADD3 URZ, URZ, URZ, URZ ;  /* 0x0000003f3f3ff290 */ /* 0x000ff6000fffe03f */
[----:B------:R-:W-:Y:S01]  /*554b0*/  @!UPT UIADD3 URZ, URZ, URZ, URZ ;  /* 0x0000003f3f3ff290 */ /* 0x000fe2000fffe03f */
[----:B------:R0:W-:Y:S01]  /*554c0*/  STL.64 [R1+0x190], R20 ;  /* 0x0001901401007387 */ /* 0x0001e20000100a00 */
[----:B------:R1:W-:Y:S03]  /*554d0*/  STL.64 [R1+0x198], R22 ;  /* 0x0001981601007387 */ /* 0x0003e60000100a00 */
[----:B0-----:R-:W2:Y:S01]  /*554e0*/  LDL.LU.64 R20, [R1+0x550] ;  /* 0x0005500001147983 */ /* 0x001ea20000300a00 */
[----:B-1----:R-:W2:Y:S02]  /*554f0*/  LDL.LU.64 R22, [R1+0x558] ;  /* 0x0005580001167983 */ /* 0x002ea40000300a00 */
[----:B------:R-:W-:Y:S02]  /*55500*/  STL.64 [R1+0x5bc8], R26 ;  /* 0x005bc81a01007387 */ /* 0x000fe40000100a00 */
[----:B------:R0:W-:Y:S02]  /*55510*/  STL.64 [R1+0x5bc0], R24 ;  /* 0x005bc01801007387 */ /* 0x0001e40000100a00 */
[----:B0-----:R-:W2:Y:S01]  /*55520*/  LDL.LU.64 R24, [R1+0x580] ;  /* 0x0005800001187983 */ /* 0x001ea20000300a00 */
[----:B------:R-:W2:Y:S02]  /*55530*/  LDL.LU.64 R26, [R1+0x588] ;  /* 0x00058800011a7983 */ /* 0x000ea40000300a00 */
[----:B------:R-:W-:-:S02]  /*55540*/  IMAD.MOV.U32 R12, RZ, RZ, R15 ;  /* 0x000000ffff0c7224 */ /* 0x000fc400078e000f */
[----:B------:R-:W-:Y:S01]  /*55550*/  IMAD.MOV.U32 R13, RZ, RZ, R4 ;  /* 0x000000ffff0d7224 */ /* 0x000fe200078e0004 */
[----:B------:R-:W3:Y:S01]  /*55560*/  LDL.LU R15, [R1+0x5c9c] ;  /* 0x005c9c00010f7983 */ /* 0x000ee20000300800 */
[----:B--2---:R-:W-:Y:S11]  /*55570*/  HMMA.16816.F32.BF16 R24, R16, R8, R24 ;  /* 0x000000081018723c */ /* 0x004ff60000041818 */
[----:B------:R-:W-:Y:S11]  /*55580*/  @!UPT UIADD3 URZ, URZ, URZ, URZ ;  /* 0x0000003f3f3ff290 */ /* 0x000ff6000fffe03f */
[----:B------:R-:W-:Y:S01]  /*55590*/  @!UPT UIADD3 URZ, URZ, URZ, URZ ;  /* 0x0000003f3f3ff290 */ /* 0x000fe2000fffe03f */
[----:B------:R-:W-:Y:S01]  /*555a0*/  STL.64 [R1+0x180], R24 ;  /* 0x0001801801007387 */ /* 0x000fe20000100a00 */
[----:B------:R-:W-:Y:S02]  /*555b0*/  STL.64 [R1+0x188], R26 ;  /* 0x0001881a01007387 */ /* 0x000fe40000100a00 */
[----:B------:R-:W2:Y:S02]  /*555c0*/  LDL.LU R4, [R1+0x5c98] ;  /* 0x005c980001047983 */ /* 0x000ea40000300800 */
[----:B------:R0:W-:Y:S02]  /*555d0*/  STL.64 [R1+0x5c10], R12 ;  /* 0x005c100c01007387 */ /* 0x0001e40000100a00 */
[----:B0-----:R-:W2:Y:S04]  /*555e0*/  LDL.64 R12, [R1+0x70] ;  /* 0x00007000010c7983 */ /* 0x001ea80000100a00 */
[----:B--2---:R0:W-:Y:S02]  /*555f0*/  STL.64 [R1+0x5c18], R12 ;  /* 0x005c180c01007387 */ /* 0x0041e40000100a00 */
[----:B0-----:R-:W-:-:S02]  /*55600*/  IMAD.MOV.U32 R12, RZ, RZ, R5 ;  /* 0x000000ffff0c7224 */ /* 0x001fc400078e0005 */
[----:B------:R-:W-:Y:S01]  /*55610*/  IMAD.MOV.U32 R13, RZ, RZ, R29 ;  /* 0x000000ffff0d7224 */ /* 0x000fe200078e001d */
[----:B------:R-:W2:Y:S01]  /*55620*/  LDL.LU R5, [R1+0x5c94] ;  /* 0x005c940001057983 */ /* 0x000ea20000300800 */
[----:B------:R-:W2:Y:S03]  /*55630*/  LDL.LU R29, [R1+0x5c90] ;  /* 0x005c9000011d7983 */ /* 0x000ea60000300800 */
[----:B------:R-:W-:Y:S01]  /*55640*/  STL.64 [R1+0x5c30], R12 ;  /* 0x005c300c01007387 */ /* 0x000fe20000100a00 */
[----:B------:R0:W-:Y:S03]  /*55650*/  STL.64 [R1+0x5bb8], R8 ;  /* 0x005bb80801007387 */ /* 0x0001e60000100a00 */
[----:B0-----:R-:W2:Y:S04]  /*55660*/  LDL.64 R8, [R1+0x10] ;  /* 0x0000100001087983 */ /* 0x001ea80000100a00 */
[----:B--2---:R0:W-:Y:S02]  /*55670*/  STL.64 [R1+0x5bd8], R8 ;  /* 0x005bd80801007387 */ /* 0x0041e40000100a00 */
[----:B0-----:R-:W-:-:S02]  /*55680*/  IMAD.MOV.U32 R8, RZ, RZ, R28 ;  /* 0x000000ffff087224 */ /* 0x001fc400078e001c */
[----:B------:R-:W-:Y:S01]  /*55690*/  IMAD.MOV.U32 R9, RZ, RZ, R14 ;  /* 0x000000ffff097224 */ /* 0x000fe200078e000e */
[----:B------:R-:W2:Y:S01]  /*556a0*/  LDL.LU R28, [R1+0x5c8c] ;  /* 0x005c8c00011c7983 */ /* 0x000ea20000300800 */
[----:B------:R-:W2:Y:S03]  /*556b0*/  LDL.LU R14, [R1+0x5c88] ;  /* 0x005c8800010e7983 */ /* 0x000ea60000300800 */
[----:B------:R3:W-:Y:S01]  /*556c0*/  STL.64 [R1+0x5bf8], R8 ;  /* 0x005bf80801007387 */ /* 0x0007e20000100a00 */
[----:B------:R2:W-:Y:S02]  /*556d0*/  STL.64 [R1+0x5be0], R4 ;  /* 0x005be00401007387 */ /* 0x0005e40000100a00 */
[----:B------:R-:W4:Y:S01]  /*556e0*/  LDL.64 R24, [R1] ;  /* 0x0000000001187983 */ /* 0x000f220000100a00 */
[----:B------:R-:W-:Y:S01]  /*556f0*/  HMMA.16816.F32.BF16 R20, R16, R4, R20 ;  /* 0x000000041014723c */ /* 0x000fe20000041814 */
[----:B---3--:R-:W-:Y:S11]  /*55700*/  IMAD.MOV.U32 R9, RZ, RZ, R15 ;  /* 0x000000ffff097224 */ /* 0x008ff600078e000f */
[----:B------:R-:W-:Y:S11]  /*55710*/  @!UPT UIADD3 URZ, URZ, URZ, URZ ;  /* 0x0000003f3f3ff290 */ /* 0x000ff6000fffe03f */
[----:B------:R-:W-:Y:S01]  /*55720*/  STL.64 [R1+0x170], R20 ;  /* 0x0001701401007387 */ /* 0x000fe20000100a00 */
[----:B------:R-:W-:Y:S02]  /*55730*/  STL.64 [R1+0x178], R22 ;  /* 0x0001781601007387 */ /* 0x000fe40000100a00 */
[----:B------:R-:W0:Y:S04]  /*55740*/  LDSM.16.MT88.4 R20, [R29+0x10080] ;  /* 0x010080001d14783b */ /* 0x000e280000004200 */
[----:B--2---:R-:W-:Y:S01]  /*55750*/  IMAD.MOV.U32 R4, RZ, RZ, R14 ;  /* 0x000000ffff047224 */ /* 0x004fe200078e000e */
[----:B----4-:R1:W-:Y:S04]  /*55760*/  STL.64 [R1+0x5c08], R24 ;  /* 0x005c081801007387 */ /* 0x0103e80000100a00 */
[----:B-1----:R-:W2:Y:S01]  /*55770*/  LDL.LU.64 R24, [R1+0x570] ;  /* 0x0005700001187983 */ /* 0x002ea20000300a00 */
[----:B------:R-:W2:Y:S02]  /*55780*/  LDL.LU.64 R26, [R1+0x578] ;  /* 0x00057800011a7983 */ /* 0x000ea40000300a00 */
[----:B------:R-:W3:Y:S02]  /*55790*/  LDL.LU.64 R12, [R1+0x400] ;  /* 0x00040000010c7983 */ /* 0x000ee40000300a00 */
[----:B------:R-:W4:Y:S02]  /*557a0*/  LDL.LU.64 R14, [R1+0x408] ;  /* 0x00040800010e7983 */ /* 0x000f240000300a00 */
[----:B----4-:R-:W-:Y:S01]  /*557b0*/  STL.64 [R1+0x5c40], R14 ;  /* 0x005c400e01007387 */ /* 0x010fe20000100a00 */
[----:B---3--:R1:W-:Y:S02]  /*557c0*/  STL.64 [R1+0x5c38], R12 ;  /* 0x005c380c01007387 */ /* 0x0083e40000100a00 */
[----:B-1----:R-:W-:-:S02]  /*557d0*/  IMAD.MOV.U32 R12, RZ, RZ, R10 ;  /* 0x000000ffff0c7224 */ /* 0x002fc400078e000a */
[----:B------:R-:W-:-:S05]  /*557e0*/  IMAD.MOV.U32 R13, RZ, RZ, R7 ;  /* 0x000000ffff0d7224 */ /* 0x000fca00078e0007 */
[----:B------:R1:W-:Y:S02]  /*557f0*/  STL.64 [R1+0x5c50], R12 ;  /* 0x005c500c01007387 */ /* 0x0003e40000100a00 */
[----:B-1----:R-:W-:Y:S02]  /*55800*/  IMAD.MOV.U32 R12, RZ, RZ, R6 ;  /* 0x000000ffff0c7224 */ /* 0x002fe400078e0006 */
[----:B------:R-:W-:-:S05]  /*55810*/  IMAD.MOV.U32 R13, RZ, RZ, R3 ;  /* 0x000000ffff0d7224 */ /* 0x000fca00078e0003 */
[----:B------:R1:W-:Y:S02]  /*55820*/  STL.64 [R1+0x5c68], R12 ;  /* 0x005c680c01007387 */ /* 0x0003e40000100a00 */
[----:B-1----:R-:W-:Y:S02]  /*55830*/  IMAD.MOV.U32 R12, RZ, RZ, R2 ;  /* 0x000000ffff0c7224 */ /* 0x002fe400078e0002 */
[----:B------:R-:W-:-:S05]  /*55840*/  IMAD.MOV.U32 R13, RZ, RZ, R0 ;  /* 0x000000ffff0d7224 */ /* 0x000fca00078e0000 */
[----:B------:R1:W-:Y:S04]  /*55850*/  STL.64 [R1+0x5c80], R12 ;  /* 0x005c800c01007387 */ /* 0x0003e80000100a00 */
[----:B-1----:R-:W3:Y:S01]  /*55860*/  LDL.LU.64 R12, [R1+0x560] ;  /* 0x00056000010c7983 */ /* 0x002ee20000300a00 */
[----:B------:R-:W3:Y:S02]  /*55870*/  LDL.LU.64 R14, [R1+0x568] ;  /* 0x00056800010e7983 */ /* 0x000ee40000300a00 */
[----:B0-----:R-:W-:Y:S02]  /*55880*/  STL.64 [R1+0x5b30], R22 ;  /* 0x005b301601007387 */ /* 0x001fe40000100a00 */
[----:B------:R0:W-:Y:S02]  /*55890*/  STL.64 [R1+0x5b28], R20 ;  /* 0x005b281401007387 */ /* 0x0001e40000100a00 */
[----:B0-----:R-:W4:Y:S04]  /*558a0*/  LDL.64 R20, [R1+0x90] ;  /* 0x0000900001147983 */ /* 0x001f280000100a00 */
[----:B----4-:R0:W-:Y:S04]  /*558b0*/  STL.64 [R1+0x5c48], R20 ;  /* 0x005c481401007387 */ /* 0x0101e80000100a00 */
[----:B0-----:R-:W4:Y:S01]  /*558c0*/  LDL.LU.64 R20, [R1+0x410] ;  /* 0x0004100001147983 */ /* 0x001f220000300a00 */
[----:B------:R-:W2:Y:S02]  /*558d0*/  LDL.LU.64 R22, [R1+0x418] ;  /* 0x0004180001167983 */ /* 0x000ea40000300a00 */
[----:B------:R-:W-:Y:S01]  /*558e0*/  IMAD.MOV.U32 R8, RZ, RZ, R28 ;  /* 0x000000ffff087224 */ /* 0x000fe200078e001c */
[----:B--2---:R-:W-:Y:S01]  /*558f0*/  STL.64 [R1+0x5c60], R22 ;  /* 0x005c601601007387 */ /* 0x004fe20000100a00 */
[----:B----4-:R0:W-:Y:S03]  /*55900*/  STL.64 [R1+0x5c58], R20 ;  /* 0x005c581401007387 */ /* 0x0101e60000100a00 */
[----:B0-----:R-:W2:Y:S01]  /*55910*/  LDL.LU.64 R20, [R1+0x4a0] ;  /* 0x0004a00001147983 */ /* 0x001ea20000300a00 */
[----:B------:R-:W4:Y:S02]  /*55920*/  LDL.LU.64 R22, [R1+0x4a8] ;  /* 0x0004a80001167983 */ /* 0x000f240000300a00 */
[----:B------:R-:W-:-:S02]  /*55930*/  IMAD.MOV.U32 R5, RZ, RZ, R11 ;  /* 0x000000ffff057224 */ /* 0x000fc400078e000b */
[C---:B------:R-:W-:Y:S01]  /*55940*/  HMMA.16816.F32.BF16 R8, R16.reuse, R8, R24 ;  /* 0x000000081008723c */ /* 0x040fe20000041818 */
[----:B----4-:R-:W-:Y:S01]  /*55950*/  STL.64 [R1+0x5c78], R22 ;  /* 0x005c781601007387 */ /* 0x010fe20000100a00 */
[----:B--2---:R0:W-:Y:S03]  /*55960*/  STL.64 [R1+0x5c70], R20 ;  /* 0x005c701401007387 */ /* 0x0041e60000100a00 */
[----:B0-----:R-:W2:Y:S01]  /*55970*/  LDL.LU.64 R20, [R1+0x4b0] ;  /* 0x0004b00001147983 */ /* 0x001ea20000300a00 */
[----:B------:R-:W2:Y:S02]  /*55980*/  LDL.LU.64 R22, [R1+0x4b8] ;  /* 0x0004b80001167983 */ /* 0x000ea40000300a00 */
[----:B------:R-:W4:Y:S02]  /*55990*/  LDL.LU.64 R24, [R1+0x3d0] ;  /* 0x0003d00001187983 */ /* 0x000f240000300a00 */
[----:B------:R-:W2:Y:S11]  /*559a0*/  LDL.LU.64 R26, [R1+0x3d8] ;  /* 0x0003d800011a7983 */ /* 0x000eb60000300a00 */
[----:B------:R-:W-:Y:S02]  /*559b0*/  @!UPT UIADD3 URZ, URZ, URZ, URZ ;  /* 0x0000003f3f3ff290 */ /* 0x000fe4000fffe03f */
        /* <DEDUP_REMOVED lines=8> */
[----:B------:R-:W3:Y:S01]  /*55a40*/  LDL.LU.64 R10, [R1+0x3c8] ;  /* 0x0003c800010a7983 */ /* 0x000ee20000300a00 */
[----:B------:R-:W4:Y:S11]  /*55a50*/  LDL.LU.64 R12, [R1+0x5c80] ;  /* 0x005c8000010c7983 */ /* 0x000f360000300a00 */
[----:B------:R0:W-:Y:S02]  /*55a60*/  STL.64 [R1+0x150], R4 ;  /* 0x0001500401007387 */ /* 0x0001e40000100a00 */
[----:B------:R1:W-:Y:S01]  /*55a70*/  STL.64 [R1+0x158], R6 ;  /* 0x0001580601007387 */ /* 0x0003e20000100a00 */
[----:B0-----:R-:W2:Y:S01]  /*55a80*/  LDL.LU.64 R4, [R1+0xca0] ;  /* 0x000ca00001047983 */ /* 0x001ea20000300a00 */
[----:B-1----:R-:W2:Y:S01]  /*55a90*/  LDL.LU.64 R6, [R1+0xca8] ;  /* 0x000ca80001067983 */ /* 0x002ea20000300a00 */
        /* <DEDUP_REMOVED lines=15> */
[----:B------:R-:W4:Y:S11]  /*55b90*/  LDL.LU.64 R20, [R1+0x5c48] ;  /* 0x005c480001147983 */ /* 0x000f360000300a00 */
[----:B------:R-:W-:Y:S10]  /*55ba0*/  @!UPT UIADD3 URZ, URZ, URZ, URZ ;  /* 0x0000003f3f3ff290 */ /* 0x000ff4000fffe03f */
        /* <DEDUP_REMOVED lines=10> */
[----:B------:R0:W-:Y:S03]  /*55c50*/  STL.64 [R1+0x5b80], R20 ;  /* 0x005b801401007387 */ /* 0x0001e60000100a00 */
[----:B0-----:R-:W4:Y:S01]  /*55c60*/  LDL.LU.64 R20, [R1+0x3e0] ;  /* 0x0003e00001147983 */ /* 0x001f220000300a00 */
[----:B------:R-:W4:Y:S01]  /*55c70*/  LDL.LU.64 R22, [R1+0x3e8] ;  /* 0x0003e80001167983 */ /* 0x000f220000300a00 */
[C---:B--2---:R-:W-:Y:S02]  /*55c80*/  HMMA.16816.F32.BF16 R12, R16.reuse, R12, R24 ;  /* 0x0000000c100c723c */ /* 0x044fe40000041818 */
[----:B------:R-:W2:Y:S01]  /*55c90*/  LDL.LU.64 R26, [R1+0x5c28] ;  /* 0x005c2800011a7983 */ /* 0x000ea20000300a00 */
[----:B------:R-:W2:Y:S11]  /*55ca0*/  LDL.LU.64 R24, [R1+0x5c20] ;  /* 0x005c200001187983 */ /* 0x000eb60000300a00 */
[----:B------:R-:W-:Y:S09]  /*55cb0*/  @!UPT UIADD3 URZ, URZ, URZ, URZ ;  /* 0x0000003f3f3ff290 */ /* 0x000ff2000fffe03f */
        /* <DEDUP_REMOVED lines=9> */
[----:B------:R-:W2:Y:S03]  /*55d50*/  LDL.LU.64 R12, [R1+0x5c10] ;  /* 0x005c1000010c7983 */ /* 0x000ea60000300a00 */
[----:B------:R0:W-:Y:S02]  /*55d60*/  STL [R1+0x5bd0], R22 ;  /* 0x005bd01601007387 */ /* 0x0001e40000100800 */
[----:B------:R-:W4:Y:S01]  /*55d70*/  LDL.LU.64 R20, [R1+0xc80] ;  /* 0x000c800001147983 */ /* 0x000f220000300a00 */
[----:B0-----:R-:W4:Y:S01]  /*55d80*/  LDL.LU.64 R22, [R1+0xc88] ;  /* 0x000c880001167983 */ /* 0x001f220000300a00 */
[C---:B--2---:R-:W-:Y:S03]  /*55d90*/  HMMA.16816.F32.BF16 R12, R16.reuse, R12, R24 ;  /* 0x0000000c100c723c */ /* 0x044fe60000041818 */
[----:B------:R-:W4:Y:S11]  /*55da0*/  LDL.LU.64 R24, [R1+0x5c08] ;  /* 0x005c080001187983 */ /* 0x000f360000300a00 */
[----:B------:R-:W-:Y:S09]  /*55db0*/  @!UPT UIADD3 URZ, URZ, URZ, URZ ;  /* 0x0000003f3f3ff290 */ /* 0x000ff2000fffe03f */
[----:B------:R0:W-:Y:S01]  /*55dc0*/  STL.64 [R1+0x4b0], R12 ;  /* 0x0004b00c01007387 */ /* 0x0001e20000100a00 */
[----:B------:R1:W-:Y:S03]  /*55dd0*/  STL.64 [R1+0x4b8], R14 ;  /* 0x0004b80e01007387 */ /* 0x0003e60000100a00 */
[----:B0-----:R-:W3:Y:S02]  /*55de0*/  LDL.LU.64 R12, [R1+0x5c00] ;  /* 0x005c0000010c7983 */ /* 0x001ee40000300a00 */
[----:B---3--:R-:W-:Y:S02]  /*55df0*/  HMMA.16816.F32.BF16 R16, R16, R12, R8 ;  /* 0x0000000c1010723c */ /* 0x008fe40000041808 */
[----:B------:R-:W2:Y:S01]  /*55e00*/  LDL.LU.64 R8, [R1+0x5bf8] ;  /* 0x005bf80001087983 */ /* 0x000ea20000300a00 */
[----:B-1----:R-:W2:Y:S02]  /*55e10*/  LDL.LU.64 R14, [R1+0x5bf0] ;  /* 0x005bf000010e7983 */ /* 0x002ea40000300a00 */
[----:B------:R-:W2:Y:S11]  /*55e20*/  LDL.LU.64 R12, [R1+0x5be8] ;  /* 0x005be800010c7983 */ /* 0x000eb60000300a00 */
[----:B------:R-:W-:Y:S07]  /*55e30*/  @!UPT UIADD3 URZ, URZ, URZ, URZ ;  /* 0x0000003f3f3ff290 */ /* 0x000fee000fffe03f */
[----:B------:R0:W-:Y:S01]  /*55e40*/  STL.64 [R1+0xe0], R16 ;  /* 0x0000e01001007387 */ /* 0x0001e20000100a00 */
[----:B------:R1:W-:Y:S03]  /*55e50*/  STL.64 [R1+0xe8], R18 ;  /* 0x0000e81201007387 */ /* 0x0003e60000100a00 */
[----:B0-----:R-:W3:Y:S01]  /*55e60*/  LDL.LU.64 R16, [R1+0xc90] ;  /* 0x000c900001107983 */ /* 0x001ee20000300a00 */
[----:B-1----:R-:W3:Y:S01]  /*55e70*/  LDL.LU.64 R18, [R1+0xc98] ;  /* 0x000c980001127983 */ /* 0x002ee20000300a00 */
[C---:B--2---:R-:W-:Y:S02]  /*55e80*/  HMMA.16816.F32.BF16 R8, R12.reuse, R8, R4 ;  /* 0x000000080c08723c */ /* 0x044fe40000041804 */
[----:B------:R-:W2:Y:S11]  /*55e90*/  LDL.LU.64 R4, [R1+0x5be0] ;  /* 0x005be00001047983 */ /* 0x000eb60000300a00 */
[----:B------:R-:W-:Y:S10]  /*55ea0*/  @!UPT UIADD3 URZ, URZ, URZ, URZ ;  /* 0x0000003f3f3ff290 */ /* 0x000ff4000fffe03f */
[----:B------:R0:W-:Y:S01]  /*55eb0*/  STL.64 [R1+0x2d0], R8 ;  /* 0x0002d00801007387 */ /* 0x0001e20000100a00 */
[----:B------:R1:W-:Y:S03]  /*55ec0*/  STL.64 [R1+0x2d8], R10 ;  /* 0x0002d80a01007387 */ /* 0x0003e60000100a00 */
[----:B0-----:R-:W3:Y:S02]  /*55ed0*/  LDL.LU.64 R8, [R1+0x5bd8] ;  /* 0x005bd80001087983 */ /* 0x001ee40000300a00 */
[C---:B---3--:R-:W-:Y:S01]  /*55ee0*/  HMMA.16816.F32.BF16 R16, R12.reuse, R8, R16 ;  /* 0x000000080c10723c */ /* 0x048fe20000041810 */
[----:B------:R-:W-:Y:S02]  /*55ef0*/  IMAD.MOV.U32 R6, RZ, RZ, R8 ;  /* 0x000000ffff067224 */ /* 0x000fe400078e0008 */
[----:B------:R-:W-:Y:S11]  /*55f00*/  IMAD.MOV.U32 R3, RZ, RZ, R9 ;  /* 0x000000ffff037224 */ /* 0x000ff600078e0009 */
[----:B------:R-:W-:Y:S09]  /*55f10*/  @!UPT UIADD3 URZ, URZ, URZ, URZ ;  /* 0x0000003f3f3ff290 */ /* 0x000ff2000fffe03f */
[----:B------:R0:W-:Y:S01]  /*55f20*/  STL.64 [R1+0x2c0], R16 ;  /* 0x0002c01001007387 */ /* 0x0001e20000100a00 */
[----:B------:R3:W-:Y:S02]  /*55f30*/  STL.64 [R1+0x2c8], R18 ;  /* 0x0002c81201007387 */ /* 0x0007e40000100a00 */
[----:B------:R-:W2:Y:S02]  /*55f40*/  LDL.LU.64 R8, [R1+0xc70] ;  /* 0x000c700001087983 */ /* 0x000ea40000300a00 */
[----:B-1----:R-:W2:Y:S01]  /*55f50*/  LDL.LU.64 R10, [R1+0xc78] ;  /* 0x000c7800010a7983 */ /* 0x002ea20000300a00 */
[----:B0-----:R-:W2:Y:S01]  /*55f60*/  LDL.LU.64 R16, [R1+0xba0] ;  /* 0x000ba00001107983 */ /* 0x001ea20000300a00 */
[----:B---3--:R-:W3:Y:S01]  /*55f70*/  LDL.LU.64 R18, [R1+0xba8] ;  /* 0x000ba80001127983 */ /* 0x008ee20000300a00 */
[C---:B----4-:R-:W-:Y:S01]  /*55f80*/  HMMA.16816.F32.BF16 R20, R12.reuse, R24, R20 ;  /* 0x000000180c14723c */ /* 0x050fe20000041814 */
[----:B------:R-:W-:Y:S01]  /*55f90*/  IMAD.MOV.U32 R7, RZ, RZ, R25 ;  /* 0x000000ffff077224 */ /* 0x000fe200078e0019 */
[----:B---3--:R-:W-:Y:S01]  /*55fa0*/  STL.64 [R1+0x5bb0], R18 ;  /* 0x005bb01201007387 */ /* 0x008fe20000100a00 */
[----:B--2---:R0:W-:Y:S03]  /*55fb0*/  STL.64 [R1+0x5ba8], R16 ;  /* 0x005ba81001007387 */ /* 0x0041e60000100a00 */
[----:B0-----:R-:W2:Y:S01]  /*55fc0*/  LDL.LU.64 R16, [R1+0xbe0] ;  /* 0x000be00001107983 */ /* 0x001ea20000300a00 */
[----:B------:R-:W2:Y:S11]  /*55fd0*/  LDL.LU.64 R18, [R1+0xbe8] ;  /* 0x000be80001127983 */ /* 0x000eb60000300a00 */
[----:B------:R-:W-:Y:S05]  /*55fe0*/  @!UPT UIADD3 URZ, URZ, URZ, URZ ;  /* 0x0000003f3f3ff290 */ /* 0x000fea000fffe03f */
[----:B------:R-:W-:Y:S02]  /*55ff0*/  STL.64 [R1+0x2b0], R20 ;  /* 0x0002b01401007387 */ /* 0x000fe40000100a00 */
[----:B------:R0:W-:Y:S02]  /*56000*/  STL.64 [R1+0x2b8], R22 ;  /* 0x0002b81601007387 */ /* 0x0001e40000100a00 */
[----:B0-----:R-:W3:Y:S01]  /*56010*/  LDL.LU R22, [R1+0x5bd0] ;  /* 0x005bd00001167983 */ /* 0x001ee20000300800 */
[----:B------:R-:W-:Y:S02]  /*56020*/  IMAD.MOV.U32 R23, RZ, RZ, R24 ;  /* 0x000000ffff177224 */ /* 0x000fe400078e0018 */
[----:B------:R-:W4:Y:S02]  /*56030*/  LDL.LU.64 R26, [R1+0x5bc8] ;  /* 0x005bc800011a7983 */ /* 0x000f240000300a00 */
[----:B------:R-:W2:Y:S02]  /*56040*/  LDL.LU.64 R24, [R1+0x5bc0] ;  /* 0x005bc00001187983 */ /* 0x000ea40000300a00 */
[C---:B--2---:R-:W-:Y:S01]  /*56050*/  HMMA.16816.F32.BF16 R8, R12.reuse, R24, R8 ;  /* 0x000000180c08723c */ /* 0x044fe20000041808 */
[----:B---3--:R-:W-:Y:S01]  /*56060*/  STL.64 [R1+0x5b98], R22 ;  /* 0x005b981601007387 */ /* 0x008fe20000100a00 */
[----:B------:R-:W2:Y:S11]  /*56070*/  LDL.64 R20, [R1+0x30] ;  /* 0x0000300001147983 */ /* 0x000eb60000100a00 */
[----:B------:R-:W-:Y:S10]  /*56080*/  @!UPT UIADD3 URZ, URZ, URZ, URZ ;  /* 0x0000003f3f3ff290 */ /* 0x000ff4000fffe03f */
[----:B------:R0:W-:Y:S01]  /*56090*/  STL.64 [R1+0x2a0], R8 ;  /* 0x0002a00801007387 */ /* 0x0001e20000100a00 */
[----:B------:R-:W-:Y:S03]  /*560a0*/  STL.64 [R1+0x2a8], R10 ;  /* 0x0002a80a01007387 */ /* 0x000fe60000100a00 */
[----:B0-----:R-:W3:Y:S01]  /*560b0*/  LDL.LU.64 R8, [R1+0x5bb8] ;  /* 0x005bb80001087983 */ /* 0x001ee20000300a00 */
[----:B----4-:R-:W-:Y:S02]  /*560c0*/  STL.64 [R1+0x5af0], R26 ;  /* 0x005af01a01007387 */ /* 0x010fe40000100a00 */
[----:B------:R0:W-:Y:S02]  /*560d0*/  STL.64 [R1+0x5ae8], R24 ;  /* 0x005ae81801007387 */ /* 0x0001e40000100a00 */
[----:B0-----:R-:W4:Y:S01]  /*560e0*/  LDL.64 R24, [R1+0xd0] ;  /* 0x0000d00001187983 */ /* 0x001f220000100a00 */
[----:B---3--:R-:W-:Y:S03]  /*560f0*/  HMMA.16816.F32.BF16 R16, R12, R8, R16 ;  /* 0x000000080c10723c */ /* 0x008fe60000041810 */
[----:B----4-:R0:W-:Y:S04]  /*56100*/  STL.64 [R1+0x5ba0], R24 ;  /* 0x005ba01801007387 */ /* 0x0101e80000100a00 */
[----:B0-----:R-:W3:Y:S01]  /*56110*/  LDL.LU.64 R24, [R1+0xbd0] ;  /* 0x000bd00001187983 */ /* 0x001ee20000300a00 */
[----:B------:R-:W3:Y:S11]  /*56120*/  LDL.LU.64 R26, [R1+0xbd8] ;  /* 0x000bd800011a7983 */ /* 0x000ef60000300a00 */
[----:B------:R-:W-:Y:S04]  /*56130*/  @!UPT UIADD3 URZ, URZ, URZ, URZ ;  /* 0x0000003f3f3ff290 */ /* 0x000fe8000fffe03f */
[----:B------:R-:W-:Y:S02]  /*56140*/  STL.64 [R1+0x290], R16 ;  /* 0x0002901001007387 */ /* 0x000fe40000100a00 */
[----:B------:R0:W-:Y:S02]  /*56150*/  STL.64 [R1+0x298], R18 ;  /* 0x0002981201007387 */ /* 0x0001e40000100a00 */
[----:B0-----:R-:W4:Y:S01]  /*56160*/  LDL.LU.64 R18, [R1+0x5bb0] ;  /* 0x005bb00001127983 */ /* 0x001f220000300a00 */
[----:B------:R-:W4:Y:S03]  /*56170*/  LDL.LU.64 R16, [R1+0x5ba8] ;  /* 0x005ba80001107983 */ /* 0x000f260000300a00 */
[----:B------:R-:W0:Y:S01]  /*56180*/  S2R R28, SR_TID.X ;  /* 0x00000000001c7919 */ /* 0x000e220000002100 */
[----:B------:R-:W-:Y:S02]  /*56190*/  STL [R1+0x5ac4], R4 ;  /* 0x005ac40401007387 */ /* 0x000fe40000100800 */
[----:B------:R-:W-:Y:S01]  /*561a0*/  STL [R1+0x5ac0], R5 ;  /* 0x005ac00501007387 */ /* 0x000fe20000100800 */
[C---:B0-----:R-:W-:Y:S01]  /*561b0*/  LOP3.LUT R2, R28.reuse, 0x7, RZ, 0xc0, !PT ;  /* 0x000000071c027812 */ /* 0x041fe200078ec0ff */
[----:B------:R-:W-:-:S04]  /*561c0*/  IMAD.SHL.U32 R29, R28, 0x2, RZ ;  /* 0x000000021c1d7824 */ /* 0x000fc800078e00ff */
[----:B------:R-:W-:Y:S02]  /*561d0*/  IMAD R2, R2, 0x110, RZ ;  /* 0x0000011002027824 */ /* 0x000fe400078e02ff */
[----:B------:R-:W-:-:S03]  /*561e0*/  IMAD.SHL.U32 R28, R28, 0x80, RZ ;  /* 0x000000801c1c7824 */ /* 0x000fc600078e00ff */
[----:B------:R-:W-:-:S04]  /*561f0*/  LOP3.LUT R2, R2, 0x10, R29, 0x78, !PT ;  /* 0x0000001002027812 */ /* 0x000fc800078e781d */
[----:B------:R-:W-:-:S04]  /*56200*/  LOP3.LUT R2, R2, 0x800, R28, 0xf8, !PT ;  /* 0x0000080002027812 */ /* 0x000fc800078ef81c */
[----:B------:R-:W-:Y:S01]  /*56210*/  LOP3.LUT R2, R2, 0x60, RZ, 0x3c, !PT ;  /* 0x0000006002027812 */ /* 0x000fe200078e3cff */
[----:B--2---:R-:W-:Y:S02]  /*56220*/  IMAD.MOV.U32 R11, RZ, RZ, R20 ;  /* 0x000000ffff0b7224 */ /* 0x004fe400078e0014 */
[----:B------:R-:W-:Y:S01]  /*56230*/  IMAD.MOV.U32 R10, RZ, RZ, R21 ;  /* 0x000000ffff0a7224 */ /* 0x000fe200078e0015 */
[C---:B----4-:R-:W-:Y:S08]  /*56240*/  HMMA.16816.F32.BF16 R16, R12.reuse, R4, R16 ;  /* 0x000000040c10723c */ /* 0x050ff00000041810 */
[----:B---3--:R-:W-:Y:S11]  /*56250*/  HMMA.16816.F32.BF16 R24, R12, R20, R24 ;  /* 0x000000140c18723c */ /* 0x008ff60000041818 */
[----:B------:R-:W-:Y:S04]  /*56260*/  @!UPT UIADD3 URZ, URZ, URZ, URZ ;  /* 0x0000003f3f3ff290 */ /* 0x000fe8000fffe03f */
[----:B------:R-:W-:Y:S01]  /*56270*/  STL.64 [R1+0x280], R16 ;  /* 0x0002801001007387 */ /* 0x000fe20000100a00 */
[----:B------:R-:W-:Y:S02]  /*56280*/  STL.64 [R1+0x288], R18 ;  /* 0x0002881201007387 */ /* 0x000fe40000100a00 */
[----:B------:R-:W0:Y:S04]  /*56290*/  LDSM.16.MT88.4 R16, [R2+0x10000] ;  /* 0x010000000210783b */ /* 0x000e280000004200 */
[----:B------:R-:W-:Y:S01]  /*562a0*/  STL [R1+0x5abc], R2 ;  /* 0x005abc0201007387 */ /* 0x000fe20000100800 */
[----:B0-----:R-:W-:Y:S01]  /*562b0*/  STL.64 [R1+0x5a08], R18 ;  /* 0x005a081201007387 */ /* 0x001fe20000100a00 */
[----:B------:R0:W-:Y:S03]  /*562c0*/  STL.64 [R1+0x5a00], R16 ;  /* 0x005a001001007387 */ /* 0x0001e60000100a00 */
[----:B0-----:R-:W2:Y:S01]  /*562d0*/  LDL.LU.64 R16, [R1+0x40] ;  /* 0x0000400001107983 */ /* 0x001ea20000300a00 */
[----:B------:R0:W-:Y:S02]  /*562e0*/  STL.64 [R1+0x270], R24 ;  /* 0x0002701801007387 */ /* 0x0001e40000100a00 */
[----:B------:R-:W-:Y:S01]  /*562f0*/  STL.64 [R1+0x278], R26 ;  /* 0x0002781a01007387 */ /* 0x000fe20000100a00 */
[----:B0-----:R-:W3:Y:S01]  /*56300*/  LDL.LU.64 R24, [R1+0x5ba0] ;  /* 0x005ba00001187983 */ /* 0x001ee20000300a00 */
[----:B------:R-:W4:Y:S02]  /*56310*/  LDL.LU.64 R22, [R1+0x5b98] ;  /* 0x005b980001167983 */ /* 0x000f240000300a00 */
[----:B------:R-:W2:Y:S02]  /*56320*/  LDL.64 R20, [R1+0xa0] ;  /* 0x0000a00001147983 */ /* 0x000ea40000100a00 */
[----:B--2---:R0:W-:Y:S04]  /*56330*/  STL.64 [R1+0x5b90], R20 ;  /* 0x005b901401007387 */ /* 0x0041e80000100a00 */
[----:B0-----:R-:W2:Y:S01]  /*56340*/  LDL.64 R20, [R1+0xb0] ;  /* 0x0000b00001147983 */ /* 0x001ea20000100a00 */
[----:B------:R-:W-:Y:S02]  /*56350*/  STL [R1+0x5acc], R10 ;  /* 0x005acc0a01007387 */ /* 0x000fe40000100800 */
[----:B------:R-:W-:Y:S02]  /*56360*/  STL [R1+0x5ac8], R11 ;  /* 0x005ac80b01007387 */ /* 0x000fe40000100800 */
[----:B------:R0:W-:Y:S02]  /*56370*/  STL.64 [R1+0x5b88], R8 ;  /* 0x005b880801007387 */ /* 0x0001e40000100a00 */
[----:B0-----:R-:W2:Y:S01]  /*56380*/  LDL.LU.64 R8, [R1+0xbc0] ;  /* 0x000bc00001087983 */ /* 0x001ea20000300a00 */
[----:B------:R-:W2:Y:S02]  /*56390*/  LDL.LU.64 R10, [R1+0xbc8] ;  /* 0x000bc800010a7983 */ /* 0x000ea40000300a00 */
[----:B---3--:R-:W-:-:S02]  /*563a0*/  IMAD.MOV.U32 R19, RZ, RZ, R24 ;  /* 0x000000ffff137224 */ /* 0x008fc400078e0018 */
[----:B------:R-:W-:Y:S01]  /*563b0*/  IMAD.MOV.U32 R18, RZ, RZ, R25 ;  /* 0x000000ffff127224 */ /* 0x000fe200078e0019 */
[C---:B--2---:R-:W-:Y:S07]  /*563c0*/  HMMA.16816.F32.BF16 R8, R12.reuse, R24, R8 ;  /* 0x000000180c08723c */ /* 0x044fee0000041808 */
[----:B----4-:R-:W-:Y:S02]  /*563d0*/  IMAD.MOV.U32 R24, RZ, RZ, R23 ;  /* 0x000000ffff187224 */ /* 0x010fe400078e0017 */
[----:B------:R-:W-:Y:S11]  /*563e0*/  IMAD.MOV.U32 R25, RZ, RZ, R7 ;  /* 0x000000ffff197224 */ /* 0x000ff600078e0007 */
[----:B------:R-:W-:Y:S03]  /*563f0*/  @!UPT UIADD3 URZ, URZ, URZ, URZ ;  /* 0x0000003f3f3ff290 */ /* 0x000fe6000fffe03f */
[----:B------:R-:W-:Y:S01]  /*56400*/  STL.64 [R1+0x5c0], R8 ;  /* 0x0005c00801007387 */ /* 0x000fe20000100a00 */
[----:B------:R-:W-:Y:S02]  /*56410*/  STL.64 [R1+0x5c8], R10 ;  /* 0x0005c80a01007387 */ /* 0x000fe40000100a00 */
[----:B------:R0:W-:Y:S02]  /*56420*/  STL.64 [R1+0x5b08], R24 ;  /* 0x005b081801007387 */ /* 0x0001e40000100a00 */
[----:B------:R-:W2:Y:S02]  /*56430*/  LDL.LU.64 R4, [R1+0xad0] ;  /* 0x000ad00001047983 */ /* 0x000ea40000300a00 */
[----:B0-----:R-:W-:Y:S02]  /*56440*/  IMAD.MOV.U32 R24, RZ, RZ, R6 ;  /* 0x000000ffff187224 */ /* 0x001fe400078e0006 */
[----:B------:R-:W-:Y:S01]  /*56450*/  IMAD.MOV.U32 R25, RZ, RZ, R3 ;  /* 0x000000ffff197224 */ /* 0x000fe200078e0003 */
[----:B------:R-:W2:Y:S01]  /*56460*/  LDL.LU.64 R6, [R1+0xad8] ;  /* 0x000ad80001067983 */ /* 0x000ea20000300a00 */
[----:B------:R-:W3:Y:S02]  /*56470*/  LDL.LU.64 R8, [R1+0xac0] ;  /* 0x000ac00001087983 */ /* 0x000ee40000300a00 */
[----:B------:R-:W3:Y:S01]  /*56480*/  LDL.LU.64 R10, [R1+0xac8] ;  /* 0x000ac800010a7983 */ /* 0x000ee20000300a00 */
[----:B------:R0:W-:Y:S04]  /*56490*/  STL.64 [R1+0x5b20], R24 ;  /* 0x005b201801007387 */ /* 0x0001e80000100a00 */
[----:B0-----:R-:W4:Y:S01]  /*564a0*/  LDL.64 R24, [R1+0xc0] ;  /* 0x0000c00001187983 */ /* 0x001f220000100a00 */
[----:B------:R-:W-:Y:S02]  /*564b0*/  STL [R1+0x5ad0], R19 ;  /* 0x005ad01301007387 */ /* 0x000fe40000100800 */
[----:B------:R-:W-:Y:S02]  /*564c0*/  STL [R1+0x5b78], R18 ;  /* 0x005b781201007387 */ /* 0x000fe40000100800 */
[----:B------:R0:W-:Y:S02]  /*564d0*/  STL.64 [R1+0x5b70], R16 ;  /* 0x005b701001007387 */ /* 0x0001e40000100a00 */
[----:B0-----:R-:W4:Y:S01]  /*564e0*/  LDL.LU.64 R16, [R1+0xaf0] ;  /* 0x000af00001107983 */ /* 0x001f220000300a00 */
[----:B------:R-:W4:Y:S02]  /*564f0*/  LDL.LU.64 R18, [R1+0xaf8] ;  /* 0x000af80001127983 */ /* 0x000f240000300a00 */
[----:B----4-:R-:W-:Y:S01]  /*56500*/  HMMA.16816.F32.BF16 R16, R12, R24, R16 ;  /* 0x000000180c10723c */ /* 0x010fe20000041810 */
[----:B------:R-:W-:-:S02]  /*56510*/  IMAD.MOV.U32 R28, RZ, RZ, R24 ;  /* 0x000000ffff1c7224 */ /* 0x000fc400078e0018 */
[----:B------:R-:W-:Y:S11]  /*56520*/  IMAD.MOV.U32 R3, RZ, RZ, R25 ;  /* 0x000000ffff037224 */ /* 0x000ff600078e0019 */
[----:B------:R-:W-:Y:S09]  /*56530*/  @!UPT UIADD3 URZ, URZ, URZ, URZ ;  /* 0x0000003f3f3ff290 */ /* 0x000ff2000fffe03f */
[----:B------:R0:W-:Y:S01]  /*56540*/  STL.64 [R1+0x5b0], R16 ;  /* 0x0005b01001007387 */ /* 0x0001e20000100a00 */
[----:B------:R1:W-:Y:S03]  /*56550*/  STL.64 [R1+0x5b8], R18 ;  /* 0x0005b81201007387 */ /* 0x0003e60000100a00 */
[----:B0-----:R-:W4:Y:S01]  /*56560*/  LDL.LU.64 R16, [R1+0xab0] ;  /* 0x000ab00001107983 */ /* 0x001f220000300a00 */
[----:B-1----:R-:W4:Y:S02]  /*56570*/  LDL.LU.64 R18, [R1+0xab8] ;  /* 0x000ab80001127983 */ /* 0x002f240000300a00 */
[----:B------:R-:W3:Y:S01]  /*56580*/  LDL.64 R24, [R1+0x20] ;  /* 0x0000200001187983 */ /* 0x000ee20000100a00 */
[----:B--2---:R-:W-:Y:S01]  /*56590*/  HMMA.16816.F32.BF16 R4, R12, R20, R4 ;  /* 0x000000140c04723c */ /* 0x004fe20000041804 */
[----:B---3--:R0:W-:Y:S04]  /*565a0*/  STL.64 [R1+0x5b38], R24 ;  /* 0x005b381801007387 */ /* 0x0081e80000100a00 */
[----:B0-----:R-:W2:Y:S04]  /*565b0*/  LDL.64 R24, [R1+0x60] ;  /* 0x0000600001187983 */ /* 0x001ea80000100a00 */
[----:B--2---:R0:W-:Y:S02]  /*565c0*/  STL.64 [R1+0x5b50], R24 ;  /* 0x005b501801007387 */ /* 0x0041e40000100a00 */
[----:B0-----:R-:W-:-:S02]  /*565d0*/  IMAD.MOV.U32 R24, RZ, RZ, R22 ;  /* 0x000000ffff187224 */ /* 0x001fc400078e0016 */
[----:B------:R-:W-:-:S05]  /*565e0*/  IMAD.MOV.U32 R25, RZ, RZ, R0 ;  /* 0x000000ffff197224 */ /* 0x000fca00078e0000 */
[----:B------:R0:W-:Y:S04]  /*565f0*/  STL.64 [R1+0x5b68], R24 ;  /* 0x005b681801007387 */ /* 0x0001e80000100a00 */
[----:B0-----:R-:W2:Y:S01]  /*56600*/  LDL.64 R24, [R1+0x80] ;  /* 0x0000800001187983 */ /* 0x001ea20000100a00 */
[----:B------:R-:W-:Y:S02]  /*56610*/  STL.64 [R1+0x5a0], R4 ;  /* 0x0005a00401007387 */ /* 0x000fe40000100a00 */
[----:B------:R0:W-:Y:S02]  /*56620*/  STL.64 [R1+0x5a8], R6 ;  /* 0x0005a80601007387 */ /* 0x0001e40000100a00 */
[----:B0-----:R-:W-:Y:S02]  /*56630*/  IMAD.MOV.U32 R7, RZ, RZ, R20 ;  /* 0x000000ffff077224 */ /* 0x001fe400078e0014 */
[----:B------:R-:W-:-:S02]  /*56640*/  IMAD.MOV.U32 R6, RZ, RZ, R21 ;  /* 0x000000ffff067224 */ /* 0x000fc400078e0015 */
[----:B------:R-:W3:Y:S02]  /*56650*/  LDL.LU.64 R20, [R1+0x5b90] ;  /* 0x005b900001147983 */ /* 0x000ee40000300a00 */
[C---:B---3--:R-:W-:Y:S01]  /*56660*/  HMMA.16816.F32.BF16 R8, R12.reuse, R20, R8 ;  /* 0x000000140c08723c */ /* 0x048fe20000041808 */
[----:B------:R-:W-:Y:S02]  /*56670*/  IMAD.MOV.U32 R5, RZ, RZ, R20 ;  /* 0x000000ffff057224 */ /* 0x000fe400078e0014 */
[----:B------:R-:W-:Y:S11]  /*56680*/  IMAD.MOV.U32 R2, RZ, RZ, R21 ;  /* 0x000000ffff027224 */ /* 0x000ff600078e0015 */
[----:B------:R-:W-:Y:S09]  /*56690*/  @!UPT UIADD3 URZ, URZ, URZ, URZ ;  /* 0x0000003f3f3ff290 */ /* 0x000ff2000fffe03f */
[----:B------:R0:W-:Y:S01]  /*566a0*/  STL.64 [R1+0x590], R8 ;  /* 0x0005900801007387 */ /* 0x0001e20000100a00 */
[----:B------:R1:W-:Y:S03]  /*566b0*/  STL.64 [R1+0x598], R10 ;  /* 0x0005980a01007387 */ /* 0x0003e60000100a00 */
[----:B0-----:R-:W3:Y:S01]  /*566c0*/  LDL.LU.64 R8, [R1+0x5b88] ;  /* 0x005b880001087983 */ /* 0x001ee20000300a00 */
[----:B------:R-:W4:Y:S02]  /*566d0*/  LDL.LU.64 R20, [R1+0x5b80] ;  /* 0x005b800001147983 */ /* 0x000f240000300a00 */
[C---:B----4-:R-:W-:Y:S01]  /*566e0*/  HMMA.16816.F32.BF16 R16, R12.reuse, R20, R16 ;  /* 0x000000140c10723c */ /* 0x050fe20000041810 */
[----:B-1----:R-:W-:Y:S02]  /*566f0*/  IMAD.MOV.U32 R11, RZ, RZ, R20 ;  /* 0x000000ffff0b7224 */ /* 0x002fe400078e0014 */
[----:B------:R-:W-:Y:S11]  /*56700*/  IMAD.MOV.U32 R4, RZ, RZ, R21 ;  /* 0x000000ffff047224 */ /* 0x000ff600078e0015 */
[----:B------:R-:W-:Y:S09]  /*56710*/  @!UPT UIADD3 URZ, URZ, URZ, URZ ;  /* 0x0000003f3f3ff290 */ /* 0x000ff2000fffe03f */
[----:B------:R0:W-:Y:S01]  /*56720*/  STL.64 [R1+0x580], R16 ;  /* 0x0005801001007387 */ /* 0x0001e20000100a00 */
[----:B------:R1:W-:Y:S03]  /*56730*/  STL.64 [R1+0x588], R18 ;  /* 0x0005881201007387 */ /* 0x0003e60000100a00 */
[----:B0-----:R-:W2:Y:S01]  /*56740*/  LDL.LU.64 R16, [R1+0x9d0] ;  /* 0x0009d00001107983 */ /* 0x001ea20000300a00 */
[----:B-1----:R-:W2:Y:S02]  /*56750*/  LDL.LU.64 R18, [R1+0x9d8] ;  /* 0x0009d80001127983 */ /* 0x002ea40000300a00 */
[----:B------:R-:W4:Y:S02]  /*56760*/  LDL.LU.64 R20, [R1+0x980] ;  /* 0x0009800001147983 */ /* 0x000f240000300a00 */
[----:B------:R-:W2:Y:S02]  /*56770*/  LDL.LU.64 R22, [R1+0x988] ;  /* 0x0009880001167983 */ /* 0x000ea40000300a00 */
        /* <DEDUP_REMOVED lines=8> */
[----:B------:R-:W-:Y:S02]  /*56800*/  STL.64 [R1+0x5ae0], R6 ;  /* 0x005ae00601007387 */ /* 0x000fe40000100a00 */
[----:B------:R0:W-:Y:S02]  /*56810*/  STL.64 [R1+0x5ad8], R4 ;  /* 0x005ad80401007387 */ /* 0x0001e40000100a00 */
[----:B0-----:R-:W4:Y:S01]  /*56820*/  LDL.LU.64 R4, [R1+0x7f0] ;  /* 0x0007f00001047983 */ /* 0x001f220000300a00 */
[----:B------:R-:W2:Y:S01]  /*56830*/  LDL.LU.64 R6, [R1+0x7f8] ;  /* 0x0007f80001067983 */ /* 0x000ea20000300a00 */
[----:B------:R-:W-:Y:S02]  /*56840*/  HMMA.16816.F32.BF16 R16, R12, R24, R16 ;  /* 0x000000180c10723c */ /* 0x000fe40000041810 */
[----:B--2---:R-:W-:Y:S01]  /*56850*/  STL.64 [R1+0x5b00], R6 ;  /* 0x005b000601007387 */ /* 0x004fe20000100a00 */
[----:B----4-:R0:W-:Y:S03]  /*56860*/  STL.64 [R1+0x5af8], R4 ;  /* 0x005af80401007387 */ /* 0x0101e60000100a00 */
[----:B0-----:R-:W2:Y:S01]  /*56870*/  LDL.LU.64 R4, [R1+0x800] ;  /* 0x0008000001047983 */ /* 0x001ea20000300a00 */
[----:B------:R-:W4:Y:S02]  /*56880*/  LDL.LU.64 R6, [R1+0x808] ;  /* 0x0008080001067983 */ /* 0x000f240000300a00 */
[----:B------:R-:W-:Y:S01]  /*56890*/  IMAD.MOV.U32 R10, RZ, RZ, R25 ;  /* 0x000000ffff0a7224 */ /* 0x000fe200078e0019 */
[----:B----4-:R-:W-:Y:S01]  /*568a0*/  STL.64 [R1+0x5b18], R6 ;  /* 0x005b180601007387 */ /* 0x010fe20000100a00 */
[----:B--2---:R0:W-:Y:S03]  /*568b0*/  STL.64 [R1+0x5b10], R4 ;  /* 0x005b100401007387 */ /* 0x0041e60000100a00 */
[----:B0-----:R-:W2:Y:S01]  /*568c0*/  LDL.LU.64 R4, [R1+0x950] ;  /* 0x0009500001047983 */ /* 0x001ea20000300a00 */
[----:B------:R-:W2:Y:S08]  /*568d0*/  LDL.LU.64 R6, [R1+0x958] ;  /* 0x0009580001067983 */ /* 0x000eb00000300a00 */
[----:B------:R-:W-:Y:S02]  /*568e0*/  STL.64 [R1+0x570], R16 ;  /* 0x0005701001007387 */ /* 0x000fe40000100a00 */
[----:B------:R0:W-:Y:S02]  /*568f0*/  STL.64 [R1+0x578], R18 ;  /* 0x0005781201007387 */ /* 0x0001e40000100a00 */
[----:B0-----:R-:W4:Y:S01]  /*56900*/  LDL.LU R18, [R1+0x5b78] ;  /* 0x005b780001127983 */ /* 0x001f220000300800 */
[----:B------:R-:W2:Y:S02]  /*56910*/  LDL.LU.64 R16, [R1+0x5b70] ;  /* 0x005b700001107983 */ /* 0x000ea40000300a00 */
[----:B------:R-:W-:-:S02]  /*56920*/  IMAD.MOV.U32 R19, RZ, RZ, R24 ;  /* 0x000000ffff137224 */ /* 0x000fc400078e0018 */
[----:B------:R-:W2:Y:S02]  /*56930*/  LDL.LU.64 R24, [R1+0x5b68] ;  /* 0x005b680001187983 */ /* 0x000ea40000300a00 */
[C---:B--2---:R-:W-:Y:S02]  /*56940*/  HMMA.16816.F32.BF16 R24, R12.reuse, R24, R20 ;  /* 0x000000180c18723c */ /* 0x044fe40000041814 */
[----:B------:R-:W2:Y:S01]  /*56950*/  LDL.LU.64 R22, [R1+0x5b60] ;  /* 0x005b600001167983 */ /* 0x000ea20000300a00 */
[----:B------:R-:W2:Y:S11]  /*56960*/  LDL.LU.64 R20, [R1+0x5b58] ;  /* 0x005b580001147983 */ /* 0x000eb60000300a00 */
[----:B------:R-:W-:Y:S09]  /*56970*/  @!UPT UIADD3 URZ, URZ, URZ, URZ ;  /* 0x0000003f3f3ff290 */ /* 0x000ff2000fffe03f */
[----:B------:R0:W-:Y:S01]  /*56980*/  STL.64 [R1+0x560], R24 ;  /* 0x0005601801007387 */ /* 0x0001e20000100a00 */
[----:B------:R-:W-:Y:S03]  /*56990*/  STL.64 [R1+0x568], R26 ;  /* 0x0005681a01007387 */ /* 0x000fe60000100a00 */
[----:B0-----:R-:W2:Y:S02]  /*569a0*/  LDL.LU.64 R24, [R1+0x5b50] ;  /* 0x005b500001187983 */ /* 0x001ea40000300a00 */
[C---:B--2---:R-:W-:Y:S11]  /*569b0*/  HMMA.16816.F32.BF16 R20, R12.reuse, R24, R20 ;  /* 0x000000180c14723c */ /* 0x044ff60000041814 */
[----:B------:R-:W-:Y:S11]  /*569c0*/  @!UPT UIADD3 URZ, URZ, URZ, URZ ;  /* 0x0000003f3f3ff290 */ /* 0x000ff6000fffe03f */
[----:B------:R-:W-:Y:S01]  /*569d0*/  @!UPT UIADD3 URZ, URZ, URZ, URZ ;  /* 0x0000003f3f3ff290 */ /* 0x000fe2000fffe03f */
[----:B------:R-:W-:Y:S01]  /*569e0*/  STL.64 [R1+0x550], R20 ;  /* 0x0005501401007387 */ /* 0x000fe20000100a00 */
[----:B------:R0:W-:Y:S03]  /*569f0*/  STL.64 [R1+0x558], R22 ;  /* 0x0005581601007387 */ /* 0x0001e60000100a00 */
[----:B0-----:R-:W2:Y:S01]  /*56a00*/  LDL.LU.64 R22, [R1+0x5b48] ;  /* 0x005b480001167983 */ /* 0x001ea20000300a00 */
[----:B------:R-:W2:Y:S02]  /*56a10*/  LDL.LU.64 R20, [R1+0x5b40] ;  /* 0x005b400001147983 */ /* 0x000ea40000300a00 */
[----:B------:R-:W-:Y:S02]  /*56a20*/  IMAD.MOV.U32 R0, RZ, RZ, R24 ;  /* 0x000000ffff007224 */ /* 0x000fe400078e0018 */
[----:B------:R-:W-:Y:S02]  /*56a30*/  IMAD.MOV.U32 R29, RZ, RZ, R25 ;  /* 0x000000ffff1d7224 */ /* 0x000fe400078e0019 */
[----:B------:R-:W3:Y:S01]  /*56a40*/  LDL.LU.64 R24, [R1+0x5b38] ;  /* 0x005b380001187983 */ /* 0x000ee20000300a00 */
[----:B--2---:R-:W-:Y:S03]  /*56a50*/  HMMA.16816.F32.BF16 R12, R12, R16, R20 ;  /* 0x000000100c0c723c */ /* 0x004fe60000041814 */
[----:B------:R-:W3:Y:S01]  /*56a60*/  LDL.LU.64 R22, [R1+0x5b30] ;  /* 0x005b300001167983 */ /* 0x000ee20000300a00 */
[----:B------:R-:W3:Y:S11]  /*56a70*/  LDL.LU.64 R20, [R1+0x5b28] ;  /* 0x005b280001147983 */ /* 0x000ef60000300a00 */
[----:B------:R-:W-:Y:S08]  /*56a80*/  @!UPT UIADD3 URZ, URZ, URZ, URZ ;  /* 0x0000003f3f3ff290 */ /* 0x000ff0000fffe03f */
[----:B------:R0:W-:Y:S01]  /*56a90*/  STL.64 [R1+0x260], R12 ;  /* 0x0002600c01007387 */ /* 0x0001e20000100a00 */
[----:B------:R1:W-:Y:S03]  /*56aa0*/  STL.64 [R1+0x268], R14 ;  /* 0x0002680e01007387 */ /* 0x0003e60000100a00 */
[----:B0-----:R-:W3:Y:S01]  /*56ab0*/  LDL.LU.64 R12, [R1+0x960] ;  /* 0x00096000010c7983 */ /* 0x001ee20000300a00 */
[----:B-1----:R-:W3:Y:S02]  /*56ac0*/  LDL.LU.64 R14, [R1+0x968] ;  /* 0x00096800010e7983 */ /* 0x002ee40000300a00 */
[----:B------:R-:W-:Y:S01]  /*56ad0*/  STL.64 [R1+0x5a18], R16 ;  /* 0x005a181001007387 */ /* 0x000fe20000100a00 */
[C---:B---3--:R-:W-:Y:S11]  /*56ae0*/  HMMA.16816.F32.BF16 R12, R20.reuse, R24, R12 ;  /* 0x00000018140c723c */ /* 0x048ff6000004180c */
[----:B------:R-:W-:Y:S11]  /*56af0*/  @!UPT UIADD3 URZ, URZ, URZ, URZ ;  /* 0x0000003f3f3ff290 */ /* 0x000ff6000fffe03f */
[----:B------:R-:W-:Y:S01]  /*56b00*/  @!UPT UIADD3 URZ, URZ, URZ, URZ ;  /* 0x0000003f3f3ff290 */ /* 0x000fe2000fffe03f */
[----:B------:R0:W-:Y:S01]  /*56b10*/  STL.64 [R1+0x4a0], R12 ;  /* 0x0004a00c01007387 */ /* 0x0001e20000100a00 */
[----:B------:R-:W-:Y:S02]  /*56b20*/  STL.64 [R1+0x4a8], R14 ;  /* 0x0004a80e01007387 */ /* 0x000fe40000100a00 */
[----:B0-----:R-:W-:Y:S02]  /*56b30*/  IMAD.MOV.U32 R13, RZ, RZ, R24 ;  /* 0x000000ffff0d7224 */ /* 0x001fe400078e0018 */
[----:B------:R-:W-:Y:S02]  /*56b40*/  IMAD.MOV.U32 R12, RZ, RZ, R25 ;  /* 0x000000ffff0c7224 */ /* 0x000fe400078e0019 */
[----:B------:R-:W2:Y:S02]  /*56b50*/  LDL.LU.64 R24, [R1+0x5b20] ;  /* 0x005b200001187983 */ /* 0x000ea40000300a00 */
        /* <DEDUP_REMOVED lines=8> */
[----:B------:R-:W2:Y:S01]  /*56be0*/  LDL.LU.64 R6, [R1+0x5b00] ;  /* 0x005b000001067983 */ /* 0x000ea20000300a00 */
[----:B------:R-:W2:Y:S11]  /*56bf0*/  LDL.LU.64 R4, [R1+0x5af8] ;  /* 0x005af80001047983 */ /* 0x000eb60000300a00 */
[----:B------:R-:W-:Y:S09]  /*56c00*/  @!UPT UIADD3 URZ, URZ, URZ, URZ ;  /* 0x0000003f3f3ff290 */ /* 0x000ff2000fffe03f */
[----:B------:R-:W-:Y:S01]  /*56c10*/  STL.64 [R1+0x480], R24 ;  /* 0x0004801801007387 */ /* 0x000fe20000100a00 */
[----:B------:R0:W-:Y:S03]  /*56c20*/  STL.64 [R1+0x488], R26 ;  /* 0x0004881a01007387 */ /* 0x0001e60000100a00 */
[----:B0-----:R-:W3:Y:S01]  /*56c30*/  LDL.LU.64 R26, [R1+0x5af0] ;  /* 0x005af000011a7983 */ /* 0x001ee20000300a00 */
[----:B------:R-:W2:Y:S02]  /*56c40*/  LDL.LU.64 R24, [R1+0x5ae8] ;  /* 0x005ae80001187983 */ /* 0x000ea40000300a00 */
[C---:B--2---:R-:W-:Y:S11]  /*56c50*/  HMMA.16816.F32.BF16 R4, R20.reuse, R24, R4 ;  /* 0x000000181404723c */ /* 0x044ff60000041804 */
[----:B------:R-:W-:Y:S11]  /*56c60*/  @!UPT UIADD3 URZ, URZ, URZ, URZ ;  /* 0x0000003f3f3ff290 */ /* 0x000ff6000fffe03f */
[----:B------:R-:W-:Y:S01]  /*56c70*/  @!UPT UIADD3 URZ, URZ, URZ, URZ ;  /* 0x0000003f3f3ff290 */ /* 0x000fe2000fffe03f */
[----:B------:R-:W-:Y:S01]  /*56c80*/  STL.64 [R1+0x470], R4 ;  /* 0x0004700401007387 */ /* 0x000fe20000100a00 */
[----:B------:R0:W-:Y:S03]  /*56c90*/  STL.64 [R1+0x478], R6 ;  /* 0x0004780601007387 */ /* 0x0001e60000100a00 */
[----:B0-----:R-:W2:Y:S01]  /*56ca0*/  LDL.LU.64 R6, [R1+0x5ae0] ;  /* 0x005ae00001067983 */ /* 0x001ea20000300a00 */
[----:B------:R-:W2:Y:S02]  /*56cb0*/  LDL.LU.64 R4, [R1+0x5ad8] ;  /* 0x005ad80001047983 */ /* 0x000ea40000300a00 */
[----:B---3--:R-:W-:Y:S02]  /*56cc0*/  STL.64 [R1+0x59d0], R26 ;  /* 0x0059d01a01007387 */ /* 0x008fe40000100a00 */
[----:B------:R0:W-:Y:S02]  /*56cd0*/  STL.64 [R1+0x59c8], R24 ;  /* 0x0059c81801007387 */ /* 0x0001e40000100a00 */
[----:B0-----:R-:W3:Y:S01]  /*56ce0*/  LDL.LU.64 R24, [R1+0x7a0] ;  /* 0x0007a00001187983 */ /* 0x001ee20000300a00 */
[----:B------:R-:W3:Y:S02]  /*56cf0*/  LDL.LU.64 R26, [R1+0x7a8] ;  /* 0x0007a800011a7983 */ /* 0x000ee40000300a00 */
[----:B------:R0:W-:Y:S01]  /*56d00*/  STL.64 [R1+0x59d8], R8 ;  /* 0x0059d80801007387 */ /* 0x0001e20000100a00 */
[----:B---3--:R-:W-:Y:S01]  /*56d10*/  HMMA.16816.F32.BF16 R24, R20, R8, R24 ;  /* 0x000000081418723c */ /* 0x008fe20000041818 */
[----:B0-----:R-:W3:Y:S11]  /*56d20*/  LDL.64 R8, [R1+0x10] ;  /* 0x0000100001087983 */ /* 0x001ef60000100a00 */
[----:B------:R-:W-:Y:S11]  /*56d30*/  @!UPT UIADD3 URZ, URZ, URZ, URZ ;  /* 0x0000003f3f3ff290 */ /* 0x000ff6000fffe03f */
[----:B------:R0:W-:Y:S01]  /*56d40*/  STL.64 [R1+0x460], R24 ;  /* 0x0004601801007387 */ /* 0x0001e20000100a00 */
[----:B------:R-:W-:Y:S03]  /*56d50*/  STL.64 [R1+0x468], R26 ;  /* 0x0004681a01007387 */ /* 0x000fe60000100a00 */
[----:B---3--:R-:W-:Y:S01]  /*56d60*/  STL.64 [R1+0x59e8], R8 ;  /* 0x0059e80801007387 */ /* 0x008fe20000100a00 */
[----:B0-----:R-:W3:Y:S03]  /*56d70*/  LDL.LU.64 R24, [R1] ;  /* 0x0000000001187983 */ /* 0x001ee60000300a00 */
[----:B---3--:R0:W-:Y:S02]  /*56d80*/  STL.64 [R1+0x59e0], R24 ;  /* 0x0059e01801007387 */ /* 0x0081e40000100a00 */
[----:B0-----:R-:W-:-:S02]  /*56d90*/  IMAD.MOV.U32 R24, RZ, RZ, R19 ;  /* 0x000000ffff187224 */ /* 0x001fc400078e0013 */
[----:B------:R-:W-:Y:S01]  /*56da0*/  IMAD.MOV.U32 R25, RZ, RZ, R10 ;  /* 0x000000ffff197224 */ /* 0x000fe200078e000a */
[----:B------:R-:W3:Y:S01]  /*56db0*/  LDL.LU R19, [R1+0x5ad0] ;  /* 0x005ad00001137983 */ /* 0x000ee20000300800 */
[----:B------:R-:W3:Y:S03]  /*56dc0*/  LDL.LU R10, [R1+0x5acc] ;  /* 0x005acc00010a7983 */ /* 0x000ee60000300800 */
[----:B------:R0:W-:Y:S02]  /*56dd0*/  STL.64 [R1+0x5a30], R24 ;  /* 0x005a301801007387 */ /* 0x0001e40000100a00 */
[----:B0-----:R-:W-:Y:S02]  /*56de0*/  IMAD.MOV.U32 R24, RZ, RZ, R11 ;  /* 0x000000ffff187224 */ /* 0x001fe400078e000b */
[----:B--2---:R-:W-:Y:S01]  /*56df0*/  IMAD.MOV.U32 R25, RZ, RZ, R4 ;  /* 0x000000ffff197224 */ /* 0x004fe200078e0004 */
[----:B------:R-:W2:Y:S01]  /*56e00*/  LDL.LU R11, [R1+0x5ac8] ;  /* 0x005ac800010b7983 */ /* 0x000ea20000300800 */
[----:B------:R-:W2:Y:S03]  /*56e10*/  LDL.LU R4, [R1+0x5ac4] ;  /* 0x005ac40001047983 */ /* 0x000ea60000300800 */
[----:B------:R0:W-:Y:S02]  /*56e20*/  STL.64 [R1+0x5a40], R24 ;  /* 0x005a401801007387 */ /* 0x0001e40000100a00 */
[----:B0-----:R-:W-:-:S02]  /*56e30*/  IMAD.MOV.U32 R24, RZ, RZ, R5 ;  /* 0x000000ffff187224 */ /* 0x001fc400078e0005 */
[----:B------:R-:W-:Y:S01]  /*56e40*/  IMAD.MOV.U32 R25, RZ, RZ, R2 ;  /* 0x000000ffff197224 */ /* 0x000fe200078e0002 */
[----:B------:R-:W2:Y:S01]  /*56e50*/  LDL.LU R5, [R1+0x5ac0] ;  /* 0x005ac00001057983 */ /* 0x000ea20000300800 */
[----:B------:R-:W2:Y:S03]  /*56e60*/  LDL.LU R2, [R1+0x5abc] ;  /* 0x005abc0001027983 */ /* 0x000ea60000300800 */
[----:B------:R0:W-:Y:S02]  /*56e70*/  STL.64 [R1+0x5a58], R24 ;  /* 0x005a581801007387 */ /* 0x0001e40000100a00 */
[----:B0-----:R-:W-:Y:S02]  /*56e80*/  IMAD.MOV.U32 R24, RZ, RZ, R7 ;  /* 0x000000ffff187224 */ /* 0x001fe400078e0007 */
[----:B------:R-:W-:Y:S01]  /*56e90*/  IMAD.MOV.U32 R25, RZ, RZ, R6 ;  /* 0x000000ffff197224 */ /* 0x000fe200078e0006 */
[----:B------:R-:W2:Y:S01]  /*56ea0*/  LDL.LU R7, [R1+0x5ab8] ;  /* 0x005ab80001077983 */ /* 0x000ea20000300800 */
[----:B------:R-:W2:Y:S03]  /*56eb0*/  LDL.LU R6, [R1+0x5ab4] ;  /* 0x005ab40001067983 */ /* 0x000ea60000300800 */
[----:B------:R0:W-:Y:S04]  /*56ec0*/  STL.64 [R1+0x5a70], R24 ;  /* 0x005a701801007387 */ /* 0x0001e80000100a00 */
[----:B0-----:R-:W2:Y:S01]  /*56ed0*/  LDL.LU.64 R24, [R1+0x770] ;  /* 0x0007700001187983 */ /* 0x001ea20000300a00 */
[----:B------:R-:W2:Y:S02]  /*56ee0*/  LDL.LU.64 R26, [R1+0x778] ;  /* 0x00077800011a7983 */ /* 0x000ea40000300a00 */
[----:B------:R-:W-:Y:S01]  /*56ef0*/  IMAD.MOV.U32 R16, RZ, RZ, R0 ;  /* 0x000000ffff107224 */ /* 0x000fe200078e0000 */
[----:B--2---:R-:W-:Y:S11]  /*56f00*/  HMMA.16816.F32.BF16 R24, R20, R4, R24 ;  /* 0x000000041418723c */ /* 0x004ff60000041818 */
[----:B------:R-:W-:Y:S11]  /*56f10*/  @!UPT UIADD3 URZ, URZ, URZ, URZ ;  /* 0x0000003f3f3ff290 */ /* 0x000ff6000fffe03f */
[----:B------:R-:W-:Y:S01]  /*56f20*/  @!UPT UIADD3 URZ, URZ, URZ, URZ ;  /* 0x0000003f3f3ff290 */ /* 0x000fe2000fffe03f */
[----:B------:R0:W-:Y:S01]  /*56f30*/  STL.64 [R1+0x450], R24 ;  /* 0x0004501801007387 */ /* 0x0001e20000100a00 */
[----:B------:R1:W-:Y:S02]  /*56f40*/  STL.64 [R1+0x458], R26 ;  /* 0x0004581a01007387 */ /* 0x0003e40000100a00 */
[----:B------:R-:W2:Y:S01]  /*56f50*/  LDL.LU R0, [R1+0x5ab0] ;  /* 0x005ab00001007983 */ /* 0x000ea20000300800 */
[----:B0-----:R-:W2:Y:S01]  /*56f60*/  LDL.LU.64 R24, [R1+0x760] ;  /* 0x0007600001187983 */ /* 0x001ea20000300a00 */
[----:B-1----:R-:W2:Y:S02]  /*56f70*/  LDL.LU.64 R26, [R1+0x768] ;  /* 0x00076800011a7983 */ /* 0x002ea40000300a00 */
[----:B------:R-:W-:Y:S01]  /*56f80*/  IMAD.MOV.U32 R17, RZ, RZ, R29 ;  /* 0x000000ffff117224 */ /* 0x000fe200078e001d */
[----:B--2---:R-:W-:Y:S01]  /*56f90*/  STL.64 [R1+0x5a80], R26 ;  /* 0x005a801a01007387 */ /* 0x004fe20000100a00 */
[----:B------:R3:W-:Y:S02]  /*56fa0*/  STL.64 [R1+0x5a78], R24 ;  /* 0x005a781801007387 */ /* 0x0007e40000100a00 */
[----:B---3--:R-:W-:-:S02]  /*56fb0*/  IMAD.MOV.U32 R24, RZ, RZ, R19 ;  /* 0x000000ffff187224 */ /* 0x008fc400078e0013 */
[----:B----4-:R-:W-:-:S05]  /*56fc0*/  IMAD.MOV.U32 R25, RZ, RZ, R18 ;  /* 0x000000ffff197224 */ /* 0x010fca00078e0012 */
[----:B------:R-:W-:Y:S01]  /*56fd0*/  STL.64 [R1+0x5a98], R24 ;  /* 0x005a981801007387 */ /* 0x000fe20000100a00 */
[----:B------:R0:W-:Y:S03]  /*56fe0*/  STL.64 [R1+0x5a38], R16 ;  /* 0x005a381001007387 */ /* 0x0001e60000100a00 */
        /* <DEDUP_REMOVED lines=13> */
[----:B------:R-:W3:Y:S02]  /*570c0*/  LDL.LU.64 R18, [R1+0x788] ;  /* 0x0007880001127983 */ /* 0x000ee40000300a00 */
[----:B------:R-:W-:-:S02]  /*570d0*/  IMAD.MOV.U32 R8, RZ, RZ, R13 ;  /* 0x000000ffff087224 */ /* 0x000fc400078e000d */
[----:B------:R-:W-:Y:S02]  /*570e0*/  IMAD.MOV.U32 R9, RZ, RZ, R12 ;  /* 0x000000ffff097224 */ /* 0x000fe400078e000c */
[----:B------:R-:W0:Y:S04]  /*570f0*/  LDSM.16.MT88.4 R12, [R2+0x10080] ;  /* 0x01008000020c783b */ /* 0x000e280000004200 */
[----:B---3--:R-:W-:Y:S01]  /*57100*/  STL.64 [R1+0x5aa8], R18 ;  /* 0x005aa81201007387 */ /* 0x008fe20000100a00 */
[----:B--2---:R1:W-:Y:S03]  /*57110*/  STL.64 [R1+0x5aa0], R16 ;  /* 0x005aa01001007387 */ /* 0x0043e60000100a00 */
[----:B-1----:R-:W2:Y:S01]  /*57120*/  LDL.LU.64 R16, [R1+0x790] ;  /* 0x0007900001107983 */ /* 0x002ea20000300a00 */
[----:B------:R-:W2:Y:S02]  /*57130*/  LDL.LU.64 R18, [R1+0x798] ;  /* 0x0007980001127983 */ /* 0x000ea40000300a00 */
[----:B------:R-:W-:-:S02]  /*57140*/  IMAD.MOV.U32 R24, RZ, RZ, R11 ;  /* 0x000000ffff187224 */ /* 0x000fc400078e000b */
[----:B------:R-:W-:Y:S01]  /*57150*/  IMAD.MOV.U32 R25, RZ, RZ, R10 ;  /* 0x000000ffff197224 */ /* 0x000fe200078e000a */
[----:B------:R1:W-:Y:S04]  /*57160*/  STL.64 [R1+0x5a10], R8 ;  /* 0x005a100801007387 */ /* 0x0003e80000100a00 */
[----:B-1----:R-:W3:Y:S01]  /*57170*/  LDL.LU.64 R8, [R1+0x720] ;  /* 0x0007200001087983 */ /* 0x002ee20000300a00 */
[----:B------:R-:W3:Y:S02]  /*57180*/  LDL.LU.64 R10, [R1+0x728] ;  /* 0x00072800010a7983 */ /* 0x000ee40000300a00 */
[----:B------:R-:W-:Y:S02]  /*57190*/  STL.64 [R1+0x59b0], R6 ;  /* 0x0059b00601007387 */ /* 0x000fe40000100a00 */
[----:B------:R-:W-:Y:S01]  /*571a0*/  STL.64 [R1+0x59a8], R4 ;  /* 0x0059a80401007387 */ /* 0x000fe20000100a00 */
[----:B0-----:R-:W-:Y:S01]  /*571b0*/  STL.64 [R1+0x5930], R14 ;  /* 0x0059300e01007387 */ /* 0x001fe20000100a00 */
[----:B------:R0:W-:Y:S03]  /*571c0*/  STL.64 [R1+0x5928], R12 ;  /* 0x0059280c01007387 */ /* 0x0001e60000100a00 */
[----:B0-----:R-:W4:Y:S01]  /*571d0*/  LDL.LU.64 R12, [R1+0x70] ;  /* 0x00007000010c7983 */ /* 0x001f220000300a00 */
[C---:B--2---:R-:W-:Y:S03]  /*571e0*/  HMMA.16816.F32.BF16 R24, R20.reuse, R24, R16 ;  /* 0x000000181418723c */ /* 0x044fe60000041810 */
[----:B------:R-:W2:Y:S01]  /*571f0*/  LDL.LU.64 R18, [R1+0x5aa8] ;  /* 0x005aa80001127983 */ /* 0x000ea20000300a00 */
[----:B------:R-:W2:Y:S11]  /*57200*/  LDL.LU.64 R16, [R1+0x5aa0] ;  /* 0x005aa00001107983 */ /* 0x000eb60000300a00 */
[----:B------:R-:W-:Y:S08]  /*57210*/  @!UPT UIADD3 URZ, URZ, URZ, URZ ;  /* 0x0000003f3f3ff290 */ /* 0x000ff0000fffe03f */
[----:B------:R0:W-:Y:S01]  /*57220*/  STL.64 [R1+0x440], R24 ;  /* 0x0004401801007387 */ /* 0x0001e20000100a00 */
[----:B------:R2:W-:Y:S03]  /*57230*/  STL.64 [R1+0x448], R26 ;  /* 0x0004481a01007387 */ /* 0x0005e60000100a00 */
[----:B0-----:R-:W2:Y:S02]  /*57240*/  LDL.LU.64 R24, [R1+0x5a98] ;  /* 0x005a980001187983 */ /* 0x001ea40000300a00 */
[----:B--2---:R-:W-:Y:S02]  /*57250*/  HMMA.16816.F32.BF16 R24, R20, R24, R16 ;  /* 0x000000181418723c */ /* 0x004fe40000041810 */
[----:B------:R-:W2:Y:S01]  /*57260*/  LDL.LU.64 R18, [R1+0x5a90] ;  /* 0x005a900001127983 */ /* 0x000ea20000300a00 */
[----:B------:R-:W2:Y:S11]  /*57270*/  LDL.LU.64 R16, [R1+0x5a88] ;  /* 0x005a880001107983 */ /* 0x000eb60000300a00 */
[----:B------:R-:W-:Y:S09]  /*57280*/  @!UPT UIADD3 URZ, URZ, URZ, URZ ;  /* 0x0000003f3f3ff290 */ /* 0x000ff2000fffe03f */
[----:B------:R-:W-:Y:S01]  /*57290*/  STL.64 [R1+0x430], R24 ;  /* 0x0004301801007387 */ /* 0x000fe20000100a00 */
[----:B------:R0:W-:Y:S03]  /*572a0*/  STL.64 [R1+0x438], R26 ;  /* 0x0004381a01007387 */ /* 0x0001e60000100a00 */
[----:B0-----:R-:W2:Y:S01]  /*572b0*/  LDL.LU.64 R26, [R1+0x5a80] ;  /* 0x005a8000011a7983 */ /* 0x001ea20000300a00 */
[----:B------:R-:W2:Y:S02]  /*572c0*/  LDL.LU.64 R24, [R1+0x5a78] ;  /* 0x005a780001187983 */ /* 0x000ea40000300a00 */
[----:B------:R-:W-:Y:S02]  /*572d0*/  IMAD.MOV.U32 R4, RZ, RZ, R28 ;  /* 0x000000ffff047224 */ /* 0x000fe400078e001c */
[----:B------:R-:W-:-:S07]  /*572e0*/  IMAD.MOV.U32 R5, RZ, RZ, R3 ;  /* 0x000000ffff057224 */ /* 0x000fce00078e0003 */
[C---:B--2---:R-:W-:Y:S01]  /*572f0*/  HMMA.16816.F32.BF16 R4, R20.reuse, R4, R24 ;  /* 0x000000041404723c */ /* 0x044fe20000041818 */
        /* <DEDUP_REMOVED lines=31> */
[----:B------:R-:W-:Y:S03]  /*574f0*/  STL.64 [R1+0x3e8], R26 ;  /* 0x0003e81a01007387 */ /* 0x000fe60000100a00 */
[----:B--2---:R-:W-:Y:S01]  /*57500*/  STL.64 [R1+0x5a28], R10 ;  /* 0x005a280a01007387 */ /* 0x004fe20000100a00 */
[----:B---3--:R0:W-:Y:S03]  /*57510*/  STL.64 [R1+0x5a20], R8 ;  /* 0x005a200801007387 */ /* 0x0081e60000100a00 */
[----:B0-----:R-:W2:Y:S01]  /*57520*/  LDL.LU.64 R8, [R1+0x700] ;  /* 0x0007000001087983 */ /* 0x001ea20000300a00 */
[----:B------:R-:W2:Y:S02]  /*57530*/  LDL.LU.64 R10, [R1+0x708] ;  /* 0x00070800010a7983 */ /* 0x000ea40000300a00 */
[----:B------:R-:W3:Y:S02]  /*57540*/  LDL.LU.64 R24, [R1+0xcd0] ;  /* 0x000cd00001187983 */ /* 0x000ee40000300a00 */
[----:B------:R-:W2:Y:S01]  /*57550*/  LDL.LU.64 R26, [R1+0xcd8] ;  /* 0x000cd800011a7983 */ /* 0x000ea20000300a00 */
[C---:B----4-:R-:W-:Y:S01]  /*57560*/  HMMA.16816.F32.BF16 R4, R20.reuse, R12, R4 ;  /* 0x0000000c1404723c */ /* 0x050fe20000041804 */
[----:B--2---:R-:W-:Y:S01]  /*57570*/  STL.64 [R1+0x59f8], R26 ;  /* 0x0059f81a01007387 */ /* 0x004fe20000100a00 */
[----:B---3--:R0:W-:Y:S03]  /*57580*/  STL.64 [R1+0x59f0], R24 ;  /* 0x0059f01801007387 */ /* 0x0081e60000100a00 */
[----:B0-----:R-:W2:Y:S01]  /*57590*/  LDL.LU.64 R24, [R1+0xce0] ;  /* 0x000ce00001187983 */ /* 0x001ea20000300a00 */
[----:B------:R-:W2:Y:S11]  /*575a0*/  LDL.LU.64 R26, [R1+0xce8] ;  /* 0x000ce800011a7983 */ /* 0x000eb60000300a00 */
[----:B------:R-:W-:Y:S06]  /*575b0*/  @!UPT UIADD3 URZ, URZ, URZ, URZ ;  /* 0x0000003f3f3ff290 */ /* 0x000fec000fffe03f */
[----:B------:R0:W-:Y:S02]  /*575c0*/  STL.64 [R1+0x3d0], R4 ;  /* 0x0003d00401007387 */ /* 0x0001e40000100a00 */
[----:B------:R1:W-:Y:S01]  /*575d0*/  STL.64 [R1+0x3d8], R6 ;  /* 0x0003d80601007387 */ /* 0x0003e20000100a00 */
[----:B0-----:R-:W3:Y:S01]  /*575e0*/  LDL.LU.64 R4, [R1+0xc60] ;  /* 0x000c600001047983 */ /* 0x001ee20000300a00 */
[----:B-1----:R-:W4:Y:S01]  /*575f0*/  LDL.LU.64 R6, [R1+0xc68] ;  /* 0x000c680001067983 */ /* 0x002f220000300a00 */
[C---:B------:R-:W-:Y:S02]  /*57600*/  HMMA.16816.F32.BF16 R16, R20.reuse, R16, R8 ;  /* 0x000000101410723c */ /* 0x040fe40000041808 */
[----:B----4-:R-:W-:Y:S01]  /*57610*/  STL.64 [R1+0x59c0], R6 ;  /* 0x0059c00601007387 */ /* 0x010fe20000100a00 */
[----:B---3--:R0:W-:Y:S03]  /*57620*/  STL.64 [R1+0x59b8], R4 ;  /* 0x0059b80401007387 */ /* 0x0081e60000100a00 */
[----:B0-----:R-:W3:Y:S01]  /*57630*/  LDL.LU.64 R4, [R1+0xcb0] ;  /* 0x000cb00001047983 */ /* 0x001ee20000300a00 */
[----:B------:R-:W3:Y:S02]  /*57640*/  LDL.LU.64 R6, [R1+0xcb8] ;  /* 0x000cb80001067983 */ /* 0x000ee40000300a00 */
[----:B------:R0:W-:Y:S02]  /*57650*/  STL.64 [R1+0x5958], R12 ;  /* 0x0059580c01007387 */ /* 0x0001e40000100a00 */
[----:B0-----:R-:W4:Y:S01]  /*57660*/  LDL.LU.64 R12, [R1+0xcc0] ;  /* 0x000cc000010c7983 */ /* 0x001f220000300a00 */
[----:B------:R-:W4:Y:S02]  /*57670*/  LDL.LU.64 R14, [R1+0xcc8] ;  /* 0x000cc800010e7983 */ /* 0x000f240000300a00 */
[----:B------:R-:W2:Y:S02]  /*57680*/  LDL.LU.64 R10, [R1+0x5a28] ;  /* 0x005a2800010a7983 */ /* 0x000ea40000300a00 */
[----:B------:R-:W2:Y:S07]  /*57690*/  LDL.LU.64 R8, [R1+0x5a20] ;  /* 0x005a200001087983 */ /* 0x000eae0000300a00 */
[----:B------:R0:W-:Y:S01]  /*576a0*/  STL.64 [R1+0x3c0], R16 ;  /* 0x0003c01001007387 */ /* 0x0001e20000100a00 */
[----:B------:R1:W-:Y:S03]  /*576b0*/  STL.64 [R1+0x3c8], R18 ;  /* 0x0003c81201007387 */ /* 0x0003e60000100a00 */
[----:B0-----:R-:W2:Y:S02]  /*576c0*/  LDL.LU.64 R16, [R1+0x5a18] ;  /* 0x005a180001107983 */ /* 0x001ea40000300a00 */
[----:B--2---:R-:W-:Y:S02]  /*576d0*/  HMMA.16816.F32.BF16 R20, R20, R16, R8 ;  /* 0x000000101414723c */ /* 0x004fe40000041808 */
[----:B------:R-:W2:Y:S01]  /*576e0*/  LDL.LU.64 R8, [R1+0x5a10] ;  /* 0x005a100001087983 */ /* 0x000ea20000300a00 */
[----:B------:R-:W-:-:S02]  /*576f0*/  IMAD.MOV.U32 R3, RZ, RZ, R16 ;  /* 0x000000ffff037224 */ /* 0x000fc400078e0010 */
[----:B------:R-:W-:Y:S11]  /*57700*/  IMAD.MOV.U32 R2, RZ, RZ, R17 ;  /* 0x000000ffff027224 */ /* 0x000ff600078e0011 */
[----:B------:R-:W-:Y:S07]  /*57710*/  @!UPT UIADD3 URZ, URZ, URZ, URZ ;  /* 0x0000003f3f3ff290 */ /* 0x000fee000fffe03f */
[----:B------:R0:W-:Y:S01]  /*57720*/  STL.64 [R1+0x50], R20 ;  /* 0x0000501401007387 */ /* 0x0001e20000100a00 */
[----:B------:R-:W-:Y:S02]  /*57730*/  STL.64 [R1+0x58], R22 ;  /* 0x0000581601007387 */ /* 0x000fe40000100a00 */
[----:B-1----:R-:W2:Y:S02]  /*57740*/  LDL.LU.64 R18, [R1+0x5a08] ;  /* 0x005a080001127983 */ /* 0x002ea40000300a00 */
[----:B------:R-:W2:Y:S01]  /*57750*/  LDL.LU.64 R16, [R1+0x5a00] ;  /* 0x005a000001107983 */ /* 0x000ea20000300a00 */
[----:B0-----:R-:W3:Y:S01]  /*57760*/  LDL.LU.64 R20, [R1+0x30] ;  /* 0x0000300001147983 */ /* 0x001ee20000300a00 */
[C---:B--2---:R-:W-:Y:S03]  /*57770*/  HMMA.16816.F32.BF16 R8, R16.reuse, R8, R24 ;  /* 0x000000081008723c */ /* 0x044fe60000041818 */
[----:B------:R-:W2:Y:S01]  /*57780*/  LDL.LU.64 R26, [R1+0x59f8] ;  /* 0x0059f800011a7983 */ /* 0x000ea20000300a00 */
[----:B------:R-:W2:Y:S11]  /*57790*/  LDL.LU.64 R24, [R1+0x59f0] ;  /* 0x0059f00001187983 */ /* 0x000eb60000300a00 */
[----:B------:R-:W-:Y:S08]  /*577a0*/  @!UPT UIADD3 URZ, URZ, URZ, URZ ;  /* 0x0000003f3f3ff290 */ /* 0x000ff0000fffe03f */
        /* <DEDUP_REMOVED lines=8> */
[----:B0-----:R-:W4:Y:S01]  /*57830*/  LDL.LU.64 R24, [R1+0x59e0] ;  /* 0x0059e00001187983 */ /* 0x001f220000300a00 */
[----:B------:R-:W-:Y:S02]  /*57840*/  IMAD.MOV.U32 R11, RZ, RZ, R9 ;  /* 0x000000ffff0b7224 */ /* 0x000fe400078e0009 */
[----:B------:R-:W2:Y:S01]  /*57850*/  LDL.LU.64 R8, [R1+0x59d8] ;  /* 0x0059d80001087983 */ /* 0x000ea20000300a00 */
[C---:B----4-:R-:W-:Y:S01]  /*57860*/  HMMA.16816.F32.BF16 R12, R16.reuse, R24, R12 ;  /* 0x00000018100c723c */ /* 0x050fe2000004180c */
[----:B------:R-:W-:Y:S11]  /*57870*/  IMAD.MOV.U32 R10, RZ, RZ, R25 ;  /* 0x000000ffff0a7224 */ /* 0x000ff600078e0019 */
[----:B------:R-:W-:Y:S11]  /*57880*/  @!UPT UIADD3 URZ, URZ, URZ, URZ ;  /* 0x0000003f3f3ff290 */ /* 0x000ff6000fffe03f */
[----:B------:R-:W-:Y:S01]  /*57890*/  STL.64 [R1+0x6f0], R12 ;  /* 0x0006f00c01007387 */ /* 0x000fe20000100a00 */
[----:B------:R0:W-:Y:S02]  /*578a0*/  STL.64 [R1+0x6f8], R14 ;  /* 0x0006f80e01007387 */ /* 0x0001e40000100a00 */
[----:B-1----:R-:W4:Y:S02]  /*578b0*/  LDL.LU.64 R26, [R1+0x59d0] ;  /* 0x0059d000011a7983 */ /* 0x002f240000300a00 */
[----:B0-----:R-:W-:Y:S02]  /*578c0*/  IMAD.MOV.U32 R14, RZ, RZ, R24 ;  /* 0x000000ffff0e7224 */ /* 0x001fe400078e0018 */
[----:B------:R-:W3:Y:S02]  /*578d0*/  LDL.LU.64 R24, [R1+0x59c8] ;  /* 0x0059c80001187983 */ /* 0x000ee40000300a00 */
[C---:B---3--:R-:W-:Y:S11]  /*578e0*/  HMMA.16816.F32.BF16 R4, R16.reuse, R24, R4 ;  /* 0x000000181004723c */ /* 0x048ff60000041804 */
[----:B------:R-:W-:Y:S11]  /*578f0*/  @!UPT UIADD3 URZ, URZ, URZ, URZ ;  /* 0x0000003f3f3ff290 */ /* 0x000ff6000fffe03f */
[----:B------:R-:W-:Y:S01]  /*57900*/  @!UPT UIADD3 URZ, URZ, URZ, URZ ;  /* 0x0000003f3f3ff290 */ /* 0x000fe2000fffe03f */
[----:B------:R-:W-:Y:S01]  /*57910*/  STL.64 [R1+0x700], R4 ;  /* 0x0007000401007387 */ /* 0x000fe20000100a00 */
[----:B------:R0:W-:Y:S03]  /*57920*/  STL.64 [R1+0x708], R6 ;  /* 0x0007080601007387 */ /* 0x0001e60000100a00 */
[----:B0-----:R-:W2:Y:S01]  /*57930*/  LDL.LU.64 R6, [R1+0x59c0] ;  /* 0x0059c00001067983 */ /* 0x001ea20000300a00 */
[----:B------:R-:W2:Y:S02]  /*57940*/  LDL.LU.64 R4, [R1+0x59b8] ;  /* 0x0059b80001047983 */ /* 0x000ea40000300a00 */
[----:B----4-:R-:W-:Y:S02]  /*57950*/  STL.64 [R1+0x58e0], R26 ;  /* 0x0058e01a01007387 */ /* 0x010fe40000100a00 */
[----:B------:R0:W-:Y:S02]  /*57960*/  STL.64 [R1+0x58d8], R24 ;  /* 0x0058d81801007387 */ /* 0x0001e40000100a00 */
[----:B0-----:R-:W3:Y:S01]  /*57970*/  LDL.LU.64 R24, [R1+0xc30] ;  /* 0x000c300001187983 */ /* 0x001ee20000300a00 */
[----:B------:R-:W3:Y:S01]  /*57980*/  LDL.LU.64 R26, [R1+0xc38] ;  /* 0x000c3800011a7983 */ /* 0x000ee20000300a00 */
[C---:B--2---:R-:W-:Y:S11]  /*57990*/  HMMA.16816.F32.BF16 R4, R16.reuse, R8, R4 ;  /* 0x000000081004723c */ /* 0x044ff60000041804 */
[----:B------:R-:W-:Y:S11]  /*579a0*/  @!UPT UIADD3 URZ, URZ, URZ, URZ ;  /* 0x0000003f3f3ff290 */ /* 0x000ff6000fffe03f */
[----:B------:R-:W-:Y:S01]  /*579b0*/  @!UPT UIADD3 URZ, URZ, URZ, URZ ;  /* 0x0000003f3f3ff290 */ /* 0x000fe2000fffe03f */
[----:B------:R-:W-:Y:S01]  /*579c0*/  STL.64 [R1+0x710], R4 ;  /* 0x0007100401007387 */ /* 0x000fe20000100a00 */
[----:B------:R0:W-:Y:S03]  /*579d0*/  STL.64 [R1+0x718], R6 ;  /* 0x0007180601007387 */ /* 0x0001e60000100a00 */
[----:B0-----:R-:W2:Y:S01]  /*579e0*/  LDL.LU.64 R6, [R1+0x59b0] ;  /* 0x0059b00001067983 */ /* 0x001ea20000300a00 */
[----:B------:R-:W4:Y:S02]  /*579f0*/  LDL.LU.64 R4, [R1+0x59a8] ;  /* 0x0059a80001047983 */ /* 0x000f240000300a00 */
[----:B------:R-:W-:Y:S02]  /*57a00*/  STL.64 [R1+0x5980], R10 ;  /* 0x0059800a01007387 */ /* 0x000fe40000100a00 */
[----:B------:R0:W-:Y:S02]  /*57a10*/  STL.64 [R1+0x5978], R8 ;  /* 0x0059780801007387 */ /* 0x0001e40000100a00 */
[----:B0-----:R-:W4:Y:S01]  /*57a20*/  LDL.LU.64 R8, [R1+0xc40] ;  /* 0x000c400001087983 */ /* 0x001f220000300a00 */
[----:B------:R-:W4:Y:S02]  /*57a30*/  LDL.LU.64 R10, [R1+0xc48] ;  /* 0x000c4800010a7983 */ /* 0x000f240000300a00 */
[----:B------:R-:W2:Y:S02]  /*57a40*/  LDL.LU.64 R12, [R1+0xa0] ;  /* 0x0000a000010c7983 */ /* 0x000ea40000300a00 */
[----:B------:R-:W-:Y:S01]  /*57a50*/  STL [R1+0x5990], R14 ;  /* 0x0059900e01007387 */ /* 0x000fe20000100800 */
[C---:B----4-:R-:W-:Y:S11]  /*57a60*/  HMMA.16816.F32.BF16 R8, R16.reuse, R4, R8 ;  /* 0x000000041008723c */ /* 0x050ff60000041808 */
[----:B------:R-:W-:Y:S11]  /*57a70*/  @!UPT UIADD3 URZ, URZ, URZ, URZ ;  /* 0x0000003f3f3ff290 */ /* 0x000ff6000fffe03f */
[----:B------:R-:W-:Y:S01]  /*57a80*/  @!UPT UIADD3 URZ, URZ, URZ, URZ ;  /* 0x0000003f3f3ff290 */ /* 0x000fe2000fffe03f */
[----:B------:R-:W-:Y:S01]  /*57a90*/  STL.64 [R1+0x720], R8 ;  /* 0x0007200801007387 */ /* 0x000fe20000100a00 */
[----:B------:R-:W-:Y:S02]  /*57aa0*/  STL.64 [R1+0x728], R10 ;  /* 0x0007280a01007387 */ /* 0x000fe40000100a00 */
[----:B--2---:R0:W-:Y:S02]  /*57ab0*/  STL.64 [R1+0x5988], R12 ;  /* 0x0059880c01007387 */ /* 0x0041e40000100a00 */
[----:B0-----:R-:W2:Y:S01]  /*57ac0*/  LDL.LU.64 R12, [R1+0xc0] ;  /* 0x0000c000010c7983 */ /* 0x001ea20000300a00 */
[----:B---3--:R-:W-:Y:S07]  /*57ad0*/  HMMA.16816.F32.BF16 R8, R16, R20, R24 ;  /* 0x000000141008723c */ /* 0x008fee0000041818 */
[----:B------:R-:W-:-:S02]  /*57ae0*/  IMAD.MOV.U32 R27, RZ, RZ, R20 ;  /* 0x000000ffff1b7224 */ /* 0x000fc400078e0014 */
[----:B------:R-:W-:Y:S02]  /*57af0*/  IMAD.MOV.U32 R26, RZ, RZ, R21 ;  /* 0x000000ffff1a7224 */ /* 0x000fe400078e0015 */
[----:B------:R-:W0:Y:S04]  /*57b00*/  LDSM.16.MT88.4 R20, [R0+0x11000] ;  /* 0x011000000014783b */ /* 0x000e280000004200 */
[----:B--2---:R1:W-:Y:S04]  /*57b10*/  STL.64 [R1+0x59a0], R12 ;  /* 0x0059a00c01007387 */ /* 0x0043e80000100a00 */
[----:B-1----:R-:W2:Y:S01]  /*57b20*/  LDL.LU.64 R12, [R1+0xc50] ;  /* 0x000c5000010c7983 */ /* 0x002ea20000300a00 */
[----:B------:R-:W2:Y:S02]  /*57b30*/  LDL.LU.64 R14, [R1+0xc58] ;  /* 0x000c5800010e7983 */ /* 0x000ea40000300a00 */
[----:B------:R-:W-:Y:S02]  /*57b40*/  STL.64 [R1+0x58c0], R6 ;  /* 0x0058c00601007387 */ /* 0x000fe40000100a00 */
[----:B------:R1:W-:Y:S02]  /*57b50*/  STL.64 [R1+0x58b8], R4 ;  /* 0x0058b80401007387 */ /* 0x0003e40000100a00 */
[----:B-1----:R-:W2:Y:S01]  /*57b60*/  LDL.LU.64 R4, [R1+0xd0] ;  /* 0x0000d00001047983 */ /* 0x002ea20000300a00 */
[----:B------:R-:W-:Y:S02]  /*57b70*/  STL.64 [R1+0x740], R8 ;  /* 0x0007400801007387 */ /* 0x000fe40000100a00 */
[----:B------:R-:W-:Y:S02]  /*57b80*/  STL.64 [R1+0x748], R10 ;  /* 0x0007480a01007387 */ /* 0x000fe40000100a00 */
[----:B------:R1:W-:Y:S01]  /*57b90*/  STL.64 [R1+0x5998], R26 ;  /* 0x0059981a01007387 */ /* 0x0003e20000100a00 */
[----:B------:R-:W3:Y:S04]  /*57ba0*/  LDL.LU.64 R24, [R1+0xbb0] ;  /* 0x000bb00001187983 */ /* 0x000ee80000300a00 */
[----:B-1----:R-:W3:Y:S01]  /*57bb0*/  LDL.LU.64 R26, [R1+0xbb8] ;  /* 0x000bb800011a7983 */ /* 0x002ee20000300a00 */
[----:B------:R-:W4:Y:S02]  /*57bc0*/  LDL.LU.64 R8, [R1+0xb90] ;  /* 0x000b900001087983 */ /* 0x000f240000300a00 */
[----:B------:R-:W4:Y:S02]  /*57bd0*/  LDL.LU.64 R10, [R1+0xb98] ;  /* 0x000b9800010a7983 */ /* 0x000f240000300a00 */
[----:B------:R-:W-:Y:S01]  /*57be0*/  STL [R1+0x5888], R0 ;  /* 0x0058880001007387 */ /* 0x000fe20000100800 */
[----:B0-----:R-:W-:Y:S01]  /*57bf0*/  STL.64 [R1+0x57b0], R22 ;  /* 0x0057b01601007387 */ /* 0x001fe20000100a00 */
[----:B------:R0:W-:Y:S02]  /*57c00*/  STL.64 [R1+0x57a8], R20 ;  /* 0x0057a81401007387 */ /* 0x0001e40000100a00 */
[----:B0-----:R-:W-:-:S02]  /*57c10*/  IMAD.MOV.U32 R20, RZ, RZ, R3 ;  /* 0x000000ffff147224 */ /* 0x001fc400078e0003 */
[----:B------:R-:W-:Y:S01]  /*57c20*/  IMAD.MOV.U32 R21, RZ, RZ, R2 ;  /* 0x000000ffff157224 */ /* 0x000fe200078e0002 */
[C---:B--2---:R-:W-:Y:S01]  /*57c30*/  HMMA.16816.F32.BF16 R12, R16.reuse, R4, R12 ;  /* 0x00000004100c723c */ /* 0x044fe2000004180c */
[----:B------:R-:W-:Y:S02]  /*57c40*/  IMAD.MOV.U32 R22, RZ, RZ, R5 ;  /* 0x000000ffff167224 */ /* 0x000fe400078e0005 */
[----:B------:R-:W-:Y:S11]  /*57c50*/  IMAD.MOV.U32 R23, RZ, RZ, R4 ;  /* 0x000000ffff177224 */ /* 0x000ff600078e0004 */
[----:B------:R-:W-:Y:S09]  /*57c60*/  @!UPT UIADD3 URZ, URZ, URZ, URZ ;  /* 0x0000003f3f3ff290 */ /* 0x000ff2000fffe03f */
[----:B------:R0:W-:Y:S01]  /*57c70*/  STL.64 [R1+0x7d0], R12 ;  /* 0x0007d00c01007387 */ /* 0x0001e20000100a00 */
[----:B------:R-:W-:Y:S03]  /*57c80*/  STL.64 [R1+0x7d8], R14 ;  /* 0x0007d80e01007387 */ /* 0x000fe60000100a00 */
[----:B0-----:R-:W3:Y:S01]  /*57c90*/  LDL.LU.64 R12, [R1+0x59a0] ;  /* 0x0059a000010c7983 */ /* 0x001ee20000300a00 */
[----:B------:R-:W2:Y:S02]  /*57ca0*/  LDL.LU.64 R4, [R1+0xb80] ;  /* 0x000b800001047983 */ /* 0x000ea40000300a00 */
[----:B------:R-:W2:Y:S02]  /*57cb0*/  LDL.LU.64 R6, [R1+0xb88] ;  /* 0x000b880001067983 */ /* 0x000ea40000300a00 */
[----:B------:R-:W-:Y:S01]  /*57cc0*/  STL [R1+0x5898], R22 ;  /* 0x0058981601007387 */ /* 0x000fe20000100800 */
[----:B------:R-:W-:Y:S01]  /*57cd0*/  STL [R1+0x5894], R23 ;  /* 0x0058941701007387 */ /* 0x000fe20000100800 */
[----:B------:R0:W-:Y:S03]  /*57ce0*/  STL.64 [R1+0x5970], R20 ;  /* 0x0059701401007387 */ /* 0x0001e60000100a00 */
[----:B0-----:R-:W4:Y:S01]  /*57cf0*/  LDL.LU.64 R20, [R1+0xb0] ;  /* 0x0000b00001147983 */ /* 0x001f220000300a00 */
[----:B---3--:R-:W-:Y:S01]  /*57d00*/  HMMA.16816.F32.BF16 R24, R16, R12, R24 ;  /* 0x0000000c1018723c */ /* 0x008fe20000041818 */
[----:B------:R-:W-:-:S02]  /*57d10*/  IMAD.MOV.U32 R2, RZ, RZ, R12 ;  /* 0x000000ffff027224 */ /* 0x000fc400078e000c */
[----:B------:R-:W-:-:S05]  /*57d20*/  IMAD.MOV.U32 R3, RZ, RZ, R13 ;  /* 0x000000ffff037224 */ /* 0x000fca00078e000d */
[----:B----4-:R-:W-:Y:S11]  /*57d30*/  HMMA.16816.F32.BF16 R8, R16, R20, R8 ;  /* 0x000000141008723c */ /* 0x010ff60000041808 */
[----:B------:R-:W-:Y:S04]  /*57d40*/  @!UPT UIADD3 URZ, URZ, URZ, URZ ;  /* 0x0000003f3f3ff290 */ /* 0x000fe8000fffe03f */
[----:B------:R-:W-:Y:S01]  /*57d50*/  STL.64 [R1+0x7c0], R24 ;  /* 0x0007c01801007387 */ /* 0x000fe20000100a00 */
[----:B------:R0:W-:Y:S03]  /*57d60*/  STL.64 [R1+0x7c8], R26 ;  /* 0x0007c81a01007387 */ /* 0x0001e60000100a00 */
[----:B0-----:R-:W3:Y:S01]  /*57d70*/  LDL.LU.64 R26, [R1+0x5998] ;  /* 0x00599800011a7983 */ /* 0x001ee20000300a00 */
[----:B------:R-:W4:Y:S02]  /*57d80*/  LDL.LU R14, [R1+0x5990] ;  /* 0x00599000010e7983 */ /* 0x000f240000300800 */
[----:B------:R-:W2:Y:S02]  /*57d90*/  LDL.LU.64 R12, [R1+0x5988] ;  /* 0x00598800010c7983 */ /* 0x000ea40000300a00 */
[----:B------:R-:W-:Y:S01]  /*57da0*/  STL [R1+0x58a0], R3 ;  /* 0x0058a00301007387 */ /* 0x000fe20000100800 */
[----:B------:R-:W-:Y:S01]  /*57db0*/  STL [R1+0x589c], R2 ;  /* 0x00589c0201007387 */ /* 0x000fe20000100800 */
[----:B------:R-:W-:Y:S02]  /*57dc0*/  STL.64 [R1+0x7b0], R8 ;  /* 0x0007b00801007387 */ /* 0x000fe40000100a00 */
[----:B------:R0:W-:Y:S02]  /*57dd0*/  STL.64 [R1+0x7b8], R10 ;  /* 0x0007b80a01007387 */ /* 0x0001e40000100a00 */
[----:B0-----:R-:W3:Y:S01]  /*57de0*/  LDL.LU.64 R10, [R1+0x5980] ;  /* 0x00598000010a7983 */ /* 0x001ee20000300a00 */
[----:B------:R-:W-:-:S02]  /*57df0*/  IMAD.MOV.U32 R29, RZ, RZ, R21 ;  /* 0x000000ffff1d7224 */ /* 0x000fc400078e0015 */
[----:B------:R-:W3:Y:S02]  /*57e00*/  LDL.LU.64 R8, [R1+0x5978] ;  /* 0x0059780001087983 */ /* 0x000ee40000300a00 */
[----:B------:R-:W-:Y:S02]  /*57e10*/  IMAD.MOV.U32 R28, RZ, RZ, R20 ;  /* 0x000000ffff1c7224 */ /* 0x000fe400078e0014 */
[----:B------:R-:W3:Y:S01]  /*57e20*/  LDL.LU.64 R20, [R1+0xb70] ;  /* 0x000b700001147983 */ /* 0x000ee20000300a00 */
[----:B------:R-:W3:Y:S01]  /*57e30*/  LDL.LU.64 R22, [R1+0xb78] ;  /* 0x000b780001167983 */ /* 0x000ee20000300a00 */
[----:B--2---:R-:W-:Y:S01]  /*57e40*/  HMMA.16816.F32.BF16 R4, R16, R12, R4 ;  /* 0x0000000c1004723c */ /* 0x004fe20000041804 */
[----:B----4-:R-:W-:Y:S02]  /*57e50*/  IMAD.MOV.U32 R24, RZ, RZ, R14 ;  /* 0x000000ffff187224 */ /* 0x010fe400078e000e */
[----:B------:R-:W-:Y:S02]  /*57e60*/  IMAD.MOV.U32 R0, RZ, RZ, R13 ;  /* 0x000000ffff007224 */ /* 0x000fe400078e000d */
[----:B---3--:R-:W-:-:S02]  /*57e70*/  IMAD.MOV.U32 R25, RZ, RZ, R10 ;  /* 0x000000ffff197224 */ /* 0x008fc400078e000a */
[----:B------:R-:W-:-:S03]  /*57e80*/  IMAD.MOV.U32 R10, RZ, RZ, R12 ;  /* 0x000000ffff0a7224 */ /* 0x000fc600078e000c */
[----:B------:R-:W-:Y:S01]  /*57e90*/  STL.64 [R1+0x58f8], R24 ;  /* 0x0058f81801007387 */ /* 0x000fe20000100a00 */
[----:B------:R-:W-:Y:S02]  /*57ea0*/  STL [R1+0x58a8], R29 ;  /* 0x0058a81d01007387 */ /* 0x000fe40000100800 */
[----:B------:R-:W-:Y:S10]  /*57eb0*/  STL [R1+0x58a4], R28 ;  /* 0x0058a41c01007387 */ /* 0x000ff40000100800 */
[----:B------:R-:W-:Y:S01]  /*57ec0*/  STL.64 [R1+0x7a0], R4 ;  /* 0x0007a00401007387 */ /* 0x000fe20000100a00 */
[----:B------:R-:W-:Y:S01]  /*57ed0*/  STL.64 [R1+0x7a8], R6 ;  /* 0x0007a80601007387 */ /* 0x000fe20000100a00 */
[----:B------:R-:W2:Y:S02]  /*57ee0*/  LDL.LU.64 R12, [R1+0xaa0] ;  /* 0x000aa000010c7983 */ /* 0x000ea40000300a00 */
[----:B------:R-:W3:Y:S02]  /*57ef0*/  LDL.LU.64 R14, [R1+0xaa8] ;  /* 0x000aa800010e7983 */ /* 0x000ee40000300a00 */
[----:B---3--:R-:W-:Y:S01]  /*57f00*/  STL.64 [R1+0x5968], R14 ;  /* 0x0059680e01007387 */ /* 0x008fe20000100a00 */
[----:B--2---:R0:W-:Y:S03]  /*57f10*/  STL.64 [R1+0x5960], R12 ;  /* 0x0059600c01007387 */ /* 0x0041e60000100a00 */
[----:B0-----:R-:W2:Y:S01]  /*57f20*/  LDL.LU.64 R12, [R1+0x90] ;  /* 0x00009000010c7983 */ /* 0x001ea20000300a00 */
[----:B------:R-:W3:Y:S02]  /*57f30*/  LDL.LU.64 R4, [R1+0xa90] ;  /* 0x000a900001047983 */ /* 0x000ee40000300a00 */
[----:B------:R-:W3:Y:S02]  /*57f40*/  LDL.LU.64 R6, [R1+0xa98] ;  /* 0x000a980001067983 */ /* 0x000ee40000300a00 */
[----:B------:R-:W4:Y:S02]  /*57f50*/  LDL.LU R24, [R1+0x10] ;  /* 0x0000100001187983 */ /* 0x000f240000300800 */
[----:B------:R-:W-:Y:S01]  /*57f60*/  IMAD.MOV.U32 R25, RZ, RZ, R11 ;  /* 0x000000ffff197224 */ /* 0x000fe200078e000b */
[----:B--2---:R-:W-:Y:S01]  /*57f70*/  HMMA.16816.F32.BF16 R20, R16, R12, R20 ;  /* 0x0000000c1014723c */ /* 0x004fe20000041814 */
[----:B------:R-:W-:-:S03]  /*57f80*/  IMAD.MOV.U32 R11, RZ, RZ, R13 ;  /* 0x000000ffff0b7224 */ /* 0x000fc600078e000d */
[----:B----4-:R-:W-:Y:S01]  /*57f90*/  STL.64 [R1+0x5910], R24 ;  /* 0x0059101801007387 */ /* 0x010fe20000100a00 */
[----:B------:R-:W-:Y:S11]  /*57fa0*/  STL [R1+0x58ac], R10 ;  /* 0x0058ac0a01007387 */ /* 0x000ff60000100800 */
[----:B------:R-:W-:Y:S07]  /*57fb0*/  @!UPT UIADD3 URZ, URZ, URZ, URZ ;  /* 0x0000003f3f3ff290 */ /* 0x000fee000fffe03f */
[----:B------:R0:W-:Y:S01]  /*57fc0*/  STL.64 [R1+0x790], R20 ;  /* 0x0007901401007387 */ /* 0x0001e20000100a00 */
[----:B------:R1:W-:Y:S03]  /*57fd0*/  STL.64 [R1+0x798], R22 ;  /* 0x0007981601007387 */ /* 0x0003e60000100a00 */
[----:B0-----:R-:W2:Y:S01]  /*57fe0*/  LDL.LU.64 R20, [R1+0x5970] ;  /* 0x0059700001147983 */ /* 0x001ea20000300a00 */
[----:B-1----:R-:W-:Y:S02]  /*57ff0*/  IMAD.MOV.U32 R23, RZ, RZ, R12 ;  /* 0x000000ffff177224 */ /* 0x002fe400078e000c */
[----:B------:R-:W4:Y:S02]  /*58000*/  LDL.LU.64 R14, [R1+0x5968] ;  /* 0x00596800010e7983 */ /* 0x000f240000300a00 */
[----:B------:R-:W4:Y:S01]  /*58010*/  LDL.LU.64 R12, [R1+0x5960] ;  /* 0x00596000010c7983 */ /* 0x000f220000300a00 */
[----:B------:R-:W-:Y:S01]  /*58020*/  STL [R1+0x5950], R11 ;  /* 0x0059500b01007387 */ /* 0x000fe20000100800 */
[----:B------:R0:W-:Y:S03]  /*58030*/  STL.64 [R1+0x5948], R8 ;  /* 0x0059480801007387 */ /* 0x0001e60000100a00 */
[----:B0-----:R-:W4:Y:S01]  /*58040*/  LDL.LU.64 R8, [R1+0x80] ;  /* 0x0000800001087983 */ /* 0x001f220000300a00 */
[----:B------:R-:W2:Y:S02]  /*58050*/  LDL.LU R24, [R1+0x20] ;  /* 0x0000200001187983 */ /* 0x000ea40000300800 */
[----:B------:R-:W2:Y:S02]  /*58060*/  LDL.LU R25, [R1+0x24] ;  /* 0x0000240001197983 */ /* 0x000ea40000300800 */
[----:B------:R-:W-:Y:S01]  /*58070*/  STL.64 [R1+0x5940], R26 ;  /* 0x0059401a01007387 */ /* 0x000fe20000100a00 */
[C---:B----4-:R-:W-:Y:S01]  /*58080*/  HMMA.16816.F32.BF16 R12, R16.reuse, R8, R12 ;  /* 0x00000008100c723c */ /* 0x050fe2000004180c */
[----:B--2---:R0:W-:Y:S04]  /*58090*/  STL.64 [R1+0x5938], R24 ;  /* 0x0059381801007387 */ /* 0x0041e80000100a00 */
[----:B0-----:R-:W2:Y:S11]  /*580a0*/  LDL.LU.64 R24, [R1+0x60] ;  /* 0x0000600001187983 */ /* 0x001eb60000300a00 */
[----:B------:R-:W-:Y:S07]  /*580b0*/  @!UPT UIADD3 URZ, URZ, URZ, URZ ;  /* 0x0000003f3f3ff290 */ /* 0x000fee000fffe03f */
[----:B------:R0:W-:Y:S01]  /*580c0*/  STL.64 [R1+0x780], R12 ;  /* 0x0007800c01007387 */ /* 0x0001e20000100a00 */
[----:B------:R1:W-:Y:S03]  /*580d0*/  STL.64 [R1+0x788], R14 ;  /* 0x0007880e01007387 */ /* 0x0003e60000100a00 */
[----:B0-----:R-:W3:Y:S01]  /*580e0*/  LDL.LU.64 R12, [R1+0x5958] ;  /* 0x00595800010c7983 */ /* 0x001ee20000300a00 */
[----:B------:R-:W-:Y:S02]  /*580f0*/  IMAD.MOV.U32 R2, RZ, RZ, R8 ;  /* 0x000000ffff027224 */ /* 0x000fe400078e0008 */
[----:B------:R-:W-:Y:S01]  /*58100*/  IMAD.MOV.U32 R22, RZ, RZ, R9 ;  /* 0x000000ffff167224 */ /* 0x000fe200078e0009 */
[C---:B---3--:R-:W-:Y:S01]  /*58110*/  HMMA.16816.F32.BF16 R4, R16.reuse, R12, R4 ;  /* 0x0000000c1004723c */ /* 0x048fe20000041804 */
[----:B------:R-:W-:Y:S02]  /*58120*/  IMAD.MOV.U32 R28, RZ, RZ, R12 ;  /* 0x000000ffff1c7224 */ /* 0x000fe400078e000c */
[----:B------:R-:W-:Y:S11]  /*58130*/  IMAD.MOV.U32 R3, RZ, RZ, R13 ;  /* 0x000000ffff037224 */ /* 0x000ff600078e000d */
[----:B------:R-:W-:Y:S09]  /*58140*/  @!UPT UIADD3 URZ, URZ, URZ, URZ ;  /* 0x0000003f3f3ff290 */ /* 0x000ff2000fffe03f */
[----:B------:R0:W-:Y:S01]  /*58150*/  STL.64 [R1+0x770], R4 ;  /* 0x0007700401007387 */ /* 0x0001e20000100a00 */
[----:B------:R3:W-:Y:S02]  /*58160*/  STL.64 [R1+0x778], R6 ;  /* 0x0007780601007387 */ /* 0x0007e40000100a00 */
[----:B------:R-:W2:Y:S02]  /*58170*/  LDL.LU.64 R8, [R1+0xa80] ;  /* 0x000a800001087983 */ /* 0x000ea40000300a00 */
[----:B------:R-:W2:Y:S01]  /*58180*/  LDL.LU.64 R10, [R1+0xa88] ;  /* 0x000a8800010a7983 */ /* 0x000ea20000300a00 */
[----:B------:R-:W4:Y:S01]  /*58190*/  LDL.LU.64 R12, [R1+0xa70] ;  /* 0x000a7000010c7983 */ /* 0x000f220000300a00 */
[----:B-1----:R-:W4:Y:S03]  /*581a0*/  LDL.LU.64 R14, [R1+0xa78] ;  /* 0x000a7800010e7983 */ /* 0x002f260000300a00 */
[----:B0-----:R-:W2:Y:S01]  /*581b0*/  LDL.LU.64 R4, [R1+0x810] ;  /* 0x0008100001047983 */ /* 0x001ea20000300a00 */
[----:B---3--:R-:W3:Y:S03]  /*581c0*/  LDL.LU.64 R6, [R1+0x818] ;  /* 0x0008180001067983 */ /* 0x008ee60000300a00 */
[----:B---3--:R-:W-:Y:S01]  /*581d0*/  STL.64 [R1+0x58d0], R6 ;  /* 0x0058d00601007387 */ /* 0x008fe20000100a00 */
[----:B--2---:R0:W-:Y:S03]  /*581e0*/  STL.64 [R1+0x58c8], R4 ;  /* 0x0058c80401007387 */ /* 0x0041e60000100a00 */
[----:B0-----:R-:W2:Y:S01]  /*581f0*/  LDL.LU.64 R4, [R1+0x970] ;  /* 0x0009700001047983 */ /* 0x001ea20000300a00 */
[----:B------:R-:W3:Y:S03]  /*58200*/  LDL.LU.64 R6, [R1+0x978] ;  /* 0x0009780001067983 */ /* 0x000ee60000300a00 */
[----:B---3--:R-:W-:Y:S01]  /*58210*/  STL.64 [R1+0x58f0], R6 ;  /* 0x0058f00601007387 */ /* 0x008fe20000100a00 */
[----:B--2---:R0:W-:Y:S03]  /*58220*/  STL.64 [R1+0x58e8], R4 ;  /* 0x0058e80401007387 */ /* 0x0041e60000100a00 */
[----:B0-----:R-:W2:Y:S01]  /*58230*/  LDL.LU.64 R4, [R1+0x990] ;  /* 0x0009900001047983 */ /* 0x001ea20000300a00 */
[----:B------:R-:W3:Y:S01]  /*58240*/  LDL.LU.64 R6, [R1+0x998] ;  /* 0x0009980001067983 */ /* 0x000ee20000300a00 */
[C---:B------:R-:W-:Y:S02]  /*58250*/  HMMA.16816.F32.BF16 R8, R16.reuse, R24, R8 ;  /* 0x000000181008723c */ /* 0x040fe40000041808 */
[----:B---3--:R-:W-:Y:S01]  /*58260*/  STL.64 [R1+0x5908], R6 ;  /* 0x0059080601007387 */ /* 0x008fe20000100a00 */
[----:B--2---:R0:W-:Y:S03]  /*58270*/  STL.64 [R1+0x5900], R4 ;  /* 0x0059000401007387 */ /* 0x0041e60000100a00 */
[----:B0-----:R-:W2:Y:S01]  /*58280*/  LDL.LU.64 R4, [R1+0x9c0] ;  /* 0x0009c00001047983 */ /* 0x001ea20000300a00 */
[----:B------:R-:W3:Y:S02]  /*58290*/  LDL.LU.64 R6, [R1+0x9c8] ;  /* 0x0009c80001067983 */ /* 0x000ee40000300a00 */
[----:B------:R-:W-:Y:S01]  /*582a0*/  IMAD.MOV.U32 R29, RZ, RZ, R25 ;  /* 0x000000ffff1d7224 */ /* 0x000fe200078e0019 */
[----:B----4-:R-:W-:Y:S01]  /*582b0*/  HMMA.16816.F32.BF16 R16, R16, R20, R12 ;  /* 0x000000141010723c */ /* 0x010fe2000004180c */
[----:B---3--:R-:W-:Y:S01]  /*582c0*/  STL.64 [R1+0x5920], R6 ;  /* 0x0059200601007387 */ /* 0x008fe20000100a00 */
[----:B--2---:R0:W-:Y:S03]  /*582d0*/  STL.64 [R1+0x5918], R4 ;  /* 0x0059180401007387 */ /* 0x0041e60000100a00 */
[----:B0-----:R-:W2:Y:S01]  /*582e0*/  LDL.LU.64 R4, [R1+0xa60] ;  /* 0x000a600001047983 */ /* 0x001ea20000300a00 */
[----:B------:R-:W2:Y:S07]  /*582f0*/  LDL.LU.64 R6, [R1+0xa68] ;  /* 0x000a680001067983 */ /* 0x000eae0000300a00 */
[----:B------:R-:W-:Y:S02]  /*58300*/  STL.64 [R1+0x760], R8 ;  /* 0x0007600801007387 */ /* 0x000fe40000100a00 */
[----:B------:R0:W-:Y:S02]  /*58310*/  STL.64 [R1+0x768], R10 ;  /* 0x0007680a01007387 */ /* 0x0001e40000100a00 */
[----:B0-----:R-:W3:Y:S01]  /*58320*/  LDL.LU R11, [R1+0x5950] ;  /* 0x00595000010b7983 */ /* 0x001ee20000300800 */
[----:B------:R-:W4:Y:S02]  /*58330*/  LDL.LU.64 R8, [R1+0x5948] ;  /* 0x0059480001087983 */ /* 0x000f240000300a00 */
[----:B------:R-:W-:-:S02]  /*58340*/  IMAD.MOV.U32 R10, RZ, RZ, R24 ;  /* 0x000000ffff0a7224 */ /* 0x000fc400078e0018 */
[----:B------:R-:W2:Y:S01]  /*58350*/  LDL.LU.64 R26, [R1+0x5940] ;  /* 0x00594000011a7983 */ /* 0x000ea20000300a00 */
[----:B------:R-:W3:Y:S01]  /*58360*/  LDL.LU.64 R24, [R1+0x5938] ;  /* 0x0059380001187983 */ /* 0x000ee20000300a00 */
[----:B------:R-:W3:Y:S02]  /*58370*/  LDL.LU.64 R14, [R1+0x5930] ;  /* 0x00593000010e7983 */ /* 0x000ee40000300a00 */
[----:B------:R-:W3:Y:S02]  /*58380*/  LDL.LU.64 R12, [R1+0x5928] ;  /* 0x00592800010c7983 */ /* 0x000ee40000300a00 */
[----:B------:R2:W-:Y:S01]  /*58390*/  STL.64 [R1+0x730], R16 ;  /* 0x0007301001007387 */ /* 0x0005e20000100a00 */
[----:B------:R-:W-:Y:S01]  /*583a0*/  STL.64 [R1+0x738], R18 ;  /* 0x0007381201007387 */ /* 0x000fe20000100a00 */
[----:B--2---:R-:W-:Y:S02]  /*583b0*/  IMAD.MOV.U32 R16, RZ, RZ, R27 ;  /* 0x000000ffff107224 */ /* 0x004fe400078e001b */
[----:B------:R-:W-:-:S02]  /*583c0*/  IMAD.MOV.U32 R17, RZ, RZ, R26 ;  /* 0x000000ffff117224 */ /* 0x000fc400078e001a */
[C---:B---3--:R-:W-:Y:S03]  /*583d0*/  HMMA.16816.F32.BF16 R24, R12.reuse, R24, R4 ;  /* 0x000000180c18723c */ /* 0x048fe60000041804 */
[----:B------:R0:W-:Y:S04]  /*583e0*/  STL.64 [R1+0x58b0], R16 ;  /* 0x0058b01001007387 */ /* 0x0001e80000100a00 */
[----:B0-----:R-:W2:Y:S01]  /*583f0*/  LDL.LU.64 R16, [R1+0x900] ;  /* 0x0009000001107983 */ /* 0x001ea20000300a00 */
[----:B------:R-:W2:Y:S02]  /*58400*/  LDL.LU.64 R18, [R1+0x908] ;  /* 0x0009080001127983 */ /* 0x000ea40000300a00 */
[----:B------:R-:W-:Y:S02]  /*58410*/  STL.64 [R1+0x57c8], R20 ;  /* 0x0057c81401007387 */ /* 0x000fe40000100a00 */
[----:B------:R-:W3:Y:S01]  /*58420*/  LDL.LU.64 R6, [R1+0x5920] ;  /* 0x0059200001067983 */ /* 0x000ee20000300a00 */
[----:B------:R-:W3:Y:S10]  /*58430*/  LDL.LU.64 R4, [R1+0x5918] ;  /* 0x0059180001047983 */ /* 0x000ef40000300a00 */
[----:B------:R0:W-:Y:S01]  /*58440*/  STL.64 [R1+0x750], R24 ;  /* 0x0007501801007387 */ /* 0x0001e20000100a00 */
[----:B------:R3:W-:Y:S03]  /*58450*/  STL.64 [R1+0x758], R26 ;  /* 0x0007581a01007387 */ /* 0x0007e60000100a00 */
[----:B0-----:R-:W3:Y:S02]  /*58460*/  LDL.LU.64 R24, [R1+0x5910] ;  /* 0x0059100001187983 */ /* 0x001ee40000300a00 */
[C---:B---3--:R-:W-:Y:S02]  /*58470*/  HMMA.16816.F32.BF16 R24, R12.reuse, R24, R4 ;  /* 0x000000180c18723c */ /* 0x048fe40000041804 */
[----:B------:R-:W3:Y:S01]  /*58480*/  LDL.LU.64 R6, [R1+0x5908] ;  /* 0x0059080001067983 */ /* 0x000ee20000300a00 */
[----:B------:R-:W3:Y:S11]  /*58490*/  LDL.LU.64 R4, [R1+0x5900] ;  /* 0x0059000001047983 */ /* 0x000ef60000300a00 */
[----:B------:R-:W-:Y:S09]  /*584a0*/  @!UPT UIADD3 URZ, URZ, URZ, URZ ;  /* 0x0000003f3f3ff290 */ /* 0x000ff2000fffe03f */
[----:B------:R0:W-:Y:S01]  /*584b0*/  STL.64 [R1+0x7e0], R24 ;  /* 0x0007e01801007387 */ /* 0x0001e20000100a00 */
[----:B------:R3:W-:Y:S03]  /*584c0*/  STL.64 [R1+0x7e8], R26 ;  /* 0x0007e81a01007387 */ /* 0x0007e60000100a00 */
[----:B0-----:R-:W3:Y:S02]  /*584d0*/  LDL.LU.64 R24, [R1+0x58f8] ;  /* 0x0058f80001187983 */ /* 0x001ee40000300a00 */
[C---:B---3--:R-:W-:Y:S02]  /*584e0*/  HMMA.16816.F32.BF16 R24, R12.reuse, R24, R4 ;  /* 0x000000180c18723c */ /* 0x048fe40000041804 */
[----:B------:R-:W3:Y:S01]  /*584f0*/  LDL.LU.64 R6, [R1+0x58f0] ;  /* 0x0058f00001067983 */ /* 0x000ee20000300a00 */
[----:B------:R-:W3:Y:S11]  /*58500*/  LDL.LU.64 R4, [R1+0x58e8] ;  /* 0x0058e80001047983 */ /* 0x000ef60000300a00 */
[----:B------:R-:W-:Y:S09]  /*58510*/  @!UPT UIADD3 URZ, URZ, URZ, URZ ;  /* 0x0000003f3f3ff290 */ /* 0x000ff2000fffe03f */
[----:B------:R-:W-:Y:S01]  /*58520*/  STL.64 [R1+0x7f0], R24 ;  /* 0x0007f01801007387 */ /* 0x000fe20000100a00 */
[----:B------:R0:W-:Y:S03]  /*58530*/  STL.64 [R1+0x7f8], R26 ;  /* 0x0007f81a01007387 */ /* 0x0001e60000100a00 */
[----:B0-----:R-:W2:Y:S01]  /*58540*/  LDL.LU.64 R26, [R1+0x58e0] ;  /* 0x0058e000011a7983 */ /* 0x001ea20000300a00 */
[----:B------:R-:W3:Y:S02]  /*58550*/  LDL.LU.64 R24, [R1+0x58d8] ;  /* 0x0058d80001187983 */ /* 0x000ee40000300a00 */
[C---:B---3--:R-:W-:Y:S11]  /*58560*/  HMMA.16816.F32.BF16 R4, R12.reuse, R24, R4 ;  /* 0x000000180c04723c */ /* 0x048ff60000041804 */
[----:B------:R-:W-:Y:S11]  /*58570*/  @!UPT UIADD3 URZ, URZ, URZ, URZ ;  /* 0x0000003f3f3ff290 */ /* 0x000ff6000fffe03f */
[----:B------:R-:W-:Y:S01]  /*58580*/  @!UPT UIADD3 URZ, URZ, URZ, URZ ;  /* 0x0000003f3f3ff290 */ /* 0x000fe2000fffe03f */
[----:B------:R-:W-:Y:S01]  /*58590*/  STL.64 [R1+0x800], R4 ;  /* 0x0008000401007387 */ /* 0x000fe20000100a00 */
[----:B------:R0:W-:Y:S03]  /*585a0*/  STL.64 [R1+0x808], R6 ;  /* 0x0008080601007387 */ /* 0x0001e60000100a00 */
[----:B0-----:R-:W4:Y:S01]  /*585b0*/  LDL.LU.64 R6, [R1+0x58d0] ;  /* 0x0058d00001067983 */ /* 0x001f220000300a00 */
[----:B------:R-:W4:Y:S02]  /*585c0*/  LDL.LU.64 R4, [R1+0x58c8] ;  /* 0x0058c80001047983 */ /* 0x000f240000300a00 */
[C---:B----4-:R-:W-:Y:S11]  /*585d0*/  HMMA.16816.F32.BF16 R4, R12.reuse, R8, R4 ;  /* 0x000000080c04723c */ /* 0x050ff60000041804 */
[----:B------:R-:W-:Y:S11]  /*585e0*/  @!UPT UIADD3 URZ, URZ, URZ, URZ ;  /* 0x0000003f3f3ff290 */ /* 0x000ff6000fffe03f */
[----:B------:R-:W-:Y:S01]  /*585f0*/  @!UPT UIADD3 URZ, URZ, URZ, URZ ;  /* 0x0000003f3f3ff290 */ /* 0x000fe2000fffe03f */
[----:B------:R-:W-:Y:S01]  /*58600*/  STL.64 [R1+0x810], R4 ;  /* 0x0008100401007387 */ /* 0x000fe20000100a00 */
[----:B------:R0:W-:Y:S03]  /*58610*/  STL.64 [R1+0x818], R6 ;  /* 0x0008180601007387 */ /* 0x0001e60000100a00 */
[----:B0-----:R-:W3:Y:S01]  /*58620*/  LDL.LU.64 R6, [R1+0x58c0] ;  /* 0x0058c00001067983 */ /* 0x001ee20000300a00 */
[----:B------:R-:W2:Y:S02]  /*58630*/  LDL.LU.64 R4, [R1+0x58b8] ;  /* 0x0058b80001047983 */ /* 0x000ea40000300a00 */
[C---:B--2---:R-:W-:Y:S11]  /*58640*/  HMMA.16816.F32.BF16 R16, R12.reuse, R4, R16 ;  /* 0x000000040c10723c */ /* 0x044ff60000041810 */
[----:B------:R-:W-:Y:S11]  /*58650*/  @!UPT UIADD3 URZ, URZ, URZ, URZ ;  /* 0x0000003f3f3ff290 */ /* 0x000ff6000fffe03f */
[----:B------:R-:W-:Y:S01]  /*58660*/  @!UPT UIADD3 URZ, URZ, URZ, URZ ;  /* 0x0000003f3f3ff290 */ /* 0x000fe2000fffe03f */
[----:B------:R0:W-:Y:S01]  /*58670*/  STL.64 [R1+0x820], R16 ;  /* 0x0008201001007387 */ /* 0x0001e20000100a00 */
[----:B------:R-:W-:Y:S03]  /*58680*/  STL [R1+0x828], R18 ;  /* 0x0008281201007387 */ /* 0x000fe60000100800 */
[----:B0-----:R-:W2:Y:S01]  /*58690*/  LDL.LU.64 R16, [R1+0x58b0] ;  /* 0x0058b00001107983 */ /* 0x001ea20000300a00 */
[----:B---3--:R0:W-:Y:S02]  /*586a0*/  STL.64 [R1+0x57a0], R6 ;  /* 0x0057a00601007387 */ /* 0x0081e40000100a00 */
[----:B------:R-:W2:Y:S01]  /*586b0*/  LDL.LU.64 R4, [R1+0x8f0] ;  /* 0x0008f00001047983 */ /* 0x000ea20000300a00 */
[----:B0-----:R-:W2:Y:S01]  /*586c0*/  LDL.LU.64 R6, [R1+0x8f8] ;  /* 0x0008f80001067983 */ /* 0x001ea20000300a00 */
[----:B------:R-:W-:Y:S02]  /*586d0*/  IMAD.MOV.U32 R25, RZ, RZ, R19 ;  /* 0x000000ffff197224 */ /* 0x000fe400078e0013 */
[----:B------:R-:W-:Y:S03]  /*586e0*/  STL.64 [R1+0x5780], R26 ;  /* 0x0057801a01007387 */ /* 0x000fe60000100a00 */
[----:B------:R-:W-:Y:S01]  /*586f0*/  STL [R1+0x5778], R25 ;  /* 0x0057781901007387 */ /* 0x000fe20000100800 */
[----:B------:R-:W-:Y:S01]  /*58700*/  IMAD.MOV.U32 R20, RZ, RZ, R10 ;  /* 0x000000ffff147224 */ /* 0x000fe200078e000a */
[----:B--2---:R-:W-:Y:S11]  /*58710*/  HMMA.16816.F32.BF16 R16, R12, R16, R4 ;  /* 0x000000100c10723c */ /* 0x004ff60000041804 */
[----:B------:R-:W-:Y:S11]  /*58720*/  @!UPT UIADD3 URZ, URZ, URZ, URZ ;  /* 0x0000003f3f3ff290 */ /* 0x000ff6000fffe03f */
[----:B------:R-:W-:Y:S01]  /*58730*/  @!UPT UIADD3 URZ, URZ, URZ, URZ ;  /* 0x0000003f3f3ff290 */ /* 0x000fe2000fffe03f */
[----:B------:R-:W-:Y:S01]  /*58740*/  STL.64 [R1+0x830], R16 ;  /* 0x0008301001007387 */ /* 0x000fe20000100a00 */
[----:B------:R-:W2:Y:S02]  /*58750*/  LDL.LU R4, [R1+0x3b0] ;  /* 0x0003b00001047983 */ /* 0x000ea40000300800 */
[----:B------:R-:W2:Y:S02]  /*58760*/  LDL.LU R5, [R1+0x3b4] ;  /* 0x0003b40001057983 */ /* 0x000ea40000300800 */
[----:B------:R-:W3:Y:S01]  /*58770*/  LDL.LU R6, [R1+0x3b8] ;  /* 0x0003b80001067983 */ /* 0x000ee20000300800 */
[----:B------:R-:W3:Y:S01]  /*58780*/  LDL.LU R7, [R1+0x3bc] ;  /* 0x0003bc0001077983 */ /* 0x000ee20000300800 */
[----:B------:R-:W4:Y:S02]  /*58790*/  LDL.LU R10, [R1+0x58ac] ;  /* 0x0058ac00010a7983 */ /* 0x000f240000300800 */
[----:B------:R-:W-:Y:S02]  /*587a0*/  IMAD.MOV.U32 R21, RZ, RZ, R29 ;  /* 0x000000ffff157224 */ /* 0x000fe400078e001d */
        /* <DEDUP_REMOVED lines=18> */
[----:B----4-:R-:W-:Y:S02]  /*588d0*/  IMAD.MOV.U32 R20, RZ, RZ, R10 ;  /* 0x000000ffff147224 */ /* 0x010fe400078e000a */
[----:B------:R-:W4:Y:S01]  /*588e0*/  LDL.LU R10, [R1+0x588c] ;  /* 0x00588c00010a7983 */ /* 0x000f220000300800 */
[----:B------:R-:W4:Y:S02]  /*588f0*/  LDL.LU R0, [R1+0x5888] ;  /* 0x0058880001007983 */ /* 0x000f240000300800 */
[----:B------:R0:W-:Y:S02]  /*58900*/  STL.64 [R1+0x5838], R20 ;  /* 0x0058381401007387 */ /* 0x0001e40000100a00 */
[----:B---3--:R-:W-:Y:S01]  /*58910*/  STL.64 [R1+0x57c0], R6 ;  /* 0x0057c00601007387 */ /* 0x008fe20000100a00 */
[----:B--2---:R-:W-:Y:S01]  /*58920*/  STL.64 [R1+0x57b8], R4 ;  /* 0x0057b80401007387 */ /* 0x004fe20000100a00 */
[----:B------:R-:W2:Y:S02]  /*58930*/  LDL.64 R26, [R1+0x8] ;  /* 0x00000800011a7983 */ /* 0x000ea40000100a00 */
[----:B------:R-:W-:-:S02]  /*58940*/  IMAD.MOV.U32 R9, RZ, RZ, R18 ;  /* 0x000000ffff097224 */ /* 0x000fc400078e0012 */
[----:B------:R-:W-:Y:S02]  /*58950*/  IMAD.MOV.U32 R8, RZ, RZ, R19 ;  /* 0x000000ffff087224 */ /* 0x000fe400078e0013 */
[----:B0-----:R-:W-:Y:S02]  /*58960*/  IMAD.MOV.U32 R21, RZ, RZ, R29 ;  /* 0x000000ffff157224 */ /* 0x001fe400078e001d */
[----:B------:R-:W-:Y:S01]  /*58970*/  IMAD.MOV.U32 R20, RZ, RZ, R28 ;  /* 0x000000ffff147224 */ /* 0x000fe200078e001c */
[----:B----4-:R-:W0:Y:S04]  /*58980*/  LDSM.16.MT88.4 R16, [R0+0x11080] ;  /* 0x011080000010783b */ /* 0x010e280000004200 */
[----:B--2---:R1:W-:Y:S04]  /*58990*/  STL.64 [R1+0x5798], R26 ;  /* 0x0057981a01007387 */ /* 0x0043e80000100a00 */
[----:B-1----:R-:W2:Y:S04]  /*589a0*/  LDL.64 R26, [R1+0x18] ;  /* 0x00001800011a7983 */ /* 0x002ea80000100a00 */
[----:B--2---:R-:W-:Y:S01]  /*589b0*/  STL.64 [R1+0x57d0], R26 ;  /* 0x0057d01a01007387 */ /* 0x004fe20000100a00 */
[----:B------:R-:W-:Y:S02]  /*589c0*/  STL [R1+0x4f2c], R8 ;  /* 0x004f2c0801007387 */ /* 0x000fe40000100800 */
[----:B------:R-:W-:Y:S02]  /*589d0*/  STL [R1+0x4f28], R9 ;  /* 0x004f280901007387 */ /* 0x000fe40000100800 */
[----:B------:R-:W-:Y:S01]  /*589e0*/  STL.64 [R1+0x5858], R10 ;  /* 0x0058580a01007387 */ /* 0x000fe20000100a00 */
[----:B0-----:R-:W-:Y:S01]  /*589f0*/  STL.64 [R1+0x56a0], R18 ;  /* 0x0056a01201007387 */ /* 0x001fe20000100a00 */
[----:B------:R0:W-:Y:S03]  /*58a00*/  STL.64 [R1+0x5698], R16 ;  /* 0x0056981001007387 */ /* 0x0001e60000100a00 */
[----:B0-----:R-:W2:Y:S01]  /*58a10*/  LDL.LU R16, [R1+0x3a0] ;  /* 0x0003a00001107983 */ /* 0x001ea20000300800 */
[----:B------:R-:W2:Y:S02]  /*58a20*/  LDL.LU R17, [R1+0x3a4] ;  /* 0x0003a40001117983 */ /* 0x000ea40000300800 */
[----:B------:R-:W3:Y:S02]  /*58a30*/  LDL.LU R18, [R1+0x3a8] ;  /* 0x0003a80001127983 */ /* 0x000ee40000300800 */
[----:B------:R-:W3:Y:S01]  /*58a40*/  LDL.LU R19, [R1+0x3ac] ;  /* 0x0003ac0001137983 */ /* 0x000ee20000300800 */
[----:B------:R-:W4:Y:S01]  /*58a50*/  LDL.LU R28, [R1+0x5884] ;  /* 0x00588400011c7983 */ /* 0x000f220000300800 */
[----:B------:R-:W2:Y:S02]  /*58a60*/  LDL.LU R29, [R1+0x5880] ;  /* 0x00588000011d7983 */ /* 0x000ea40000300800 */
[----:B------:R0:W-:Y:S02]  /*58a70*/  STL.64 [R1+0x5850], R20 ;  /* 0x0058501401007387 */ /* 0x0001e40000100a00 */
[----:B0-----:R-:W-:-:S02]  /*58a80*/  IMAD.MOV.U32 R20, RZ, RZ, R2 ;  /* 0x000000ffff147224 */ /* 0x001fc400078e0002 */
[----:B------:R-:W-:Y:S01]  /*58a90*/  IMAD.MOV.U32 R21, RZ, RZ, R3 ;  /* 0x000000ffff157224 */ /* 0x000fe200078e0003 */
[----:B------:R-:W2:Y:S01]  /*58aa0*/  LDL.LU R2, [R1+0x587c] ;  /* 0x00587c0001027983 */ /* 0x000ea20000300800 */
[----:B------:R-:W2:Y:S03]  /*58ab0*/  LDL.LU R3, [R1+0x5878] ;  /* 0x0058780001037983 */ /* 0x000ea60000300800 */
[----:B------:R-:W-:Y:S01]  /*58ac0*/  STL.64 [R1+0x5860], R20 ;  /* 0x0058601401007387 */ /* 0x000fe20000100a00 */
[----:B------:R-:W2:Y:S02]  /*58ad0*/  LDL.LU.64 R8, [R1+0x850] ;  /* 0x0008500001087983 */ /* 0x000ea40000300a00 */
[----:B------:R-:W2:Y:S02]  /*58ae0*/  LDL.LU.64 R10, [R1+0x858] ;  /* 0x00085800010a7983 */ /* 0x000ea40000300a00 */
[----:B--2---:R-:W-:Y:S01]  /*58af0*/  STL.64 [R1+0x5870], R10 ;  /* 0x0058700a01007387 */ /* 0x004fe20000100a00 */
[----:B------:R0:W-:Y:S03]  /*58b00*/  STL.64 [R1+0x5868], R8 ;  /* 0x0058680801007387 */ /* 0x0001e60000100a00 */
[----:B0-----:R-:W2:Y:S01]  /*58b10*/  LDL.LU.64 R8, [R1+0x8e0] ;  /* 0x0008e00001087983 */ /* 0x001ea20000300a00 */
[----:B------:R-:W2:Y:S02]  /*58b20*/  LDL.LU.64 R10, [R1+0x8e8] ;  /* 0x0008e800010a7983 */ /* 0x000ea40000300a00 */
[----:B---3--:R-:W-:Y:S02]  /*58b30*/  STL.64 [R1+0x57e8], R18 ;  /* 0x0057e81201007387 */ /* 0x008fe40000100a00 */
[----:B------:R0:W-:Y:S02]  /*58b40*/  STL.64 [R1+0x57e0], R16 ;  /* 0x0057e01001007387 */ /* 0x0001e40000100a00 */
[----:B0-----:R-:W3:Y:S01]  /*58b50*/  LDL.LU.64 R16, [R1+0x8a0] ;  /* 0x0008a00001107983 */ /* 0x001ee20000300a00 */
[----:B------:R-:W2:Y:S03]  /*58b60*/  LDL.LU.64 R18, [R1+0x8a8] ;  /* 0x0008a80001127983 */ /* 0x000ea60000300a00 */
[----:B--2---:R-:W-:Y:S01]  /*58b70*/  STL.64 [R1+0x5800], R18 ;  /* 0x0058001201007387 */ /* 0x004fe20000100a00 */
[----:B---3--:R0:W-:Y:S03]  /*58b80*/  STL.64 [R1+0x57f8], R16 ;  /* 0x0057f81001007387 */ /* 0x0081e60000100a00 */
[----:B0-----:R-:W2:Y:S01]  /*58b90*/  LDL.LU.64 R16, [R1+0x890] ;  /* 0x0008900001107983 */ /* 0x001ea20000300a00 */
[----:B------:R-:W3:Y:S03]  /*58ba0*/  LDL.LU.64 R18, [R1+0x898] ;  /* 0x0008980001127983 */ /* 0x000ee60000300a00 */
[----:B---3--:R-:W-:Y:S01]  /*58bb0*/  STL.64 [R1+0x5818], R18 ;  /* 0x0058181201007387 */ /* 0x008fe20000100a00 */
[----:B--2---:R0:W-:Y:S03]  /*58bc0*/  STL.64 [R1+0x5810], R16 ;  /* 0x0058101001007387 */ /* 0x0041e60000100a00 */
[----:B0-----:R-:W2:Y:S01]  /*58bd0*/  LDL.LU.64 R16, [R1+0x880] ;  /* 0x0008800001107983 */ /* 0x001ea20000300a00 */
[----:B------:R-:W3:Y:S02]  /*58be0*/  LDL.LU.64 R18, [R1+0x888] ;  /* 0x0008880001127983 */ /* 0x000ee40000300a00 */
[----:B------:R-:W-:-:S02]  /*58bf0*/  IMAD.MOV.U32 R20, RZ, RZ, R23 ;  /* 0x000000ffff147224 */ /* 0x000fc400078e0017 */
[----:B------:R-:W-:-:S07]  /*58c00*/  IMAD.MOV.U32 R21, RZ, RZ, R22 ;  /* 0x000000ffff157224 */ /* 0x000fce00078e0016 */
[C---:B------:R-:W-:Y:S01]  /*58c10*/  HMMA.16816.F32.BF16 R20, R12.reuse, R20, R8 ;  /* 0x000000140c14723c */ /* 0x040fe20000041808 */
        /* <DEDUP_REMOVED lines=10> */
[----:B------:R-:W2:Y:S01]  /*58cc0*/  LDL.LU.64 R4, [R1+0x8b0] ;  /* 0x0008b00001047983 */ /* 0x000ea20000300a00 */
[----:B------:R-:W2:Y:S02]  /*58cd0*/  LDL.LU.64 R6, [R1+0x8b8] ;  /* 0x0008b80001067983 */ /* 0x000ea40000300a00 */
[----:B------:R-:W-:Y:S02]  /*58ce0*/  STL [R1+0x5060], R0 ;  /* 0x0050600001007387 */ /* 0x000fe40000100800 */
[----:B------:R-:W2:Y:S01]  /*58cf0*/  LDL.LU.64 R10, [R1+0x5870] ;  /* 0x00587000010a7983 */ /* 0x000ea20000300a00 */
[----:B------:R-:W2:Y:S01]  /*58d00*/  LDL.LU.64 R8, [R1+0x5868] ;  /* 0x0058680001087983 */ /* 0x000ea20000300a00 */
[----:B------:R0:W-:Y:S02]  /*58d10*/  STL.64 [R1+0x840], R20 ;  /* 0x0008401401007387 */ /* 0x0001e40000100a00 */
[----:B------:R2:W-:Y:S01]  /*58d20*/  STL.64 [R1+0x848], R22 ;  /* 0x0008481601007387 */ /* 0x0005e20000100a00 */
[----:B0-----:R-:W2:Y:S02]  /*58d30*/  LDL.LU.64 R20, [R1+0x5860] ;  /* 0x0058600001147983 */ /* 0x001ea40000300a00 */
[C---:B--2---:R-:W-:Y:S02]  /*58d40*/  HMMA.16816.F32.BF16 R20, R12.reuse, R20, R8 ;  /* 0x000000140c14723c */ /* 0x044fe40000041808 */
[----:B------:R-:W2:Y:S11]  /*58d50*/  LDL.LU.64 R10, [R1+0x5858] ;  /* 0x00585800010a7983 */ /* 0x000eb60000300a00 */
[----:B------:R-:W-:Y:S10]  /*58d60*/  @!UPT UIADD3 URZ, URZ, URZ, URZ ;  /* 0x0000003f3f3ff290 */ /* 0x000ff4000fffe03f */
[----:B------:R-:W-:Y:S01]  /*58d70*/  STL.64 [R1+0x858], R22 ;  /* 0x0008581601007387 */ /* 0x000fe20000100a00 */
[----:B------:R-:W-:Y:S02]  /*58d80*/  IMAD.MOV.U32 R8, RZ, RZ, R20 ;  /* 0x000000ffff087224 */ /* 0x000fe400078e0014 */
[----:B------:R-:W-:Y:S02]  /*58d90*/  IMAD.MOV.U32 R9, RZ, RZ, R21 ;  /* 0x000000ffff097224 */ /* 0x000fe400078e0015 */
[----:B------:R-:W3:Y:S04]  /*58da0*/  LDL.LU.64 R20, [R1+0x5850] ;  /* 0x0058500001147983 */ /* 0x000ee80000300a00 */
[----:B--2---:R-:W-:Y:S01]  /*58db0*/  STL.64 [R1+0x5790], R10 ;  /* 0x0057900a01007387 */ /* 0x004fe20000100a00 */
[----:B------:R0:W-:Y:S03]  /*58dc0*/  STL.64 [R1+0x5788], R8 ;  /* 0x0057880801007387 */ /* 0x0001e60000100a00 */
[----:B0-----:R-:W2:Y:S01]  /*58dd0*/  LDL.LU R8, [R1+0x390] ;  /* 0x0003900001087983 */ /* 0x001ea20000300800 */
[----:B------:R-:W2:Y:S02]  /*58de0*/  LDL.LU R9, [R1+0x394] ;  /* 0x0003940001097983 */ /* 0x000ea40000300800 */
[----:B------:R-:W2:Y:S02]  /*58df0*/  LDL.LU R10, [R1+0x398] ;  /* 0x00039800010a7983 */ /* 0x000ea40000300800 */
[----:B------:R-:W2:Y:S01]  /*58e00*/  LDL.LU R11, [R1+0x39c] ;  /* 0x00039c00010b7983 */ /* 0x000ea20000300800 */
        /* <DEDUP_REMOVED lines=34> */
[----:B0-----:R-:W1:Y:S02]  /*59030*/  LDL.LU.64 R20, [R1+0x57d8] ;  /* 0x0057d80001147983 */ /* 0x001e640000300a00 */
[C---:B-1----:R-:W-:Y:S02]  /*59040*/  HMMA.16816.F32.BF16 R20, R12.reuse, R20, R24 ;  /* 0x000000140c14723c */ /* 0x042fe40000041818 */
[----:B------:R-:W3:Y:S11]  /*59050*/  LDL.LU.64 R26, [R1+0x57d0] ;  /* 0x0057d000011a7983 */ /* 0x000ef60000300a00 */
[----:B------:R-:W-:Y:S10]  /*59060*/  @!UPT UIADD3 URZ, URZ, URZ, URZ ;  /* 0x0000003f3f3ff290 */ /* 0x000ff4000fffe03f */
[----:B------:R0:W-:Y:S01]  /*59070*/  STL.64 [R1+0x9e0], R20 ;  /* 0x0009e01401007387 */ /* 0x0001e20000100a00 */
[----:B------:R1:W-:Y:S03]  /*59080*/  STL.64 [R1+0x9e8], R22 ;  /* 0x0009e81601007387 */ /* 0x0003e60000100a00 */
[----:B0-----:R-:W2:Y:S02]  /*59090*/  LDL.LU.64 R20, [R1+0x57c8] ;  /* 0x0057c80001147983 */ /* 0x001ea40000300a00 */
[----:B--2---:R-:W-:Y:S02]  /*590a0*/  HMMA.16816.F32.BF16 R12, R12, R20, R4 ;  /* 0x000000140c0c723c */ /* 0x004fe40000041804 */
[----:B------:R-:W2:Y:S01]  /*590b0*/  LDL.LU.64 R6, [R1+0x57c0] ;  /* 0x0057c00001067983 */ /* 0x000ea20000300a00 */
[----:B------:R-:W2:Y:S02]  /*590c0*/  LDL.LU.64 R4, [R1+0x57b8] ;  /* 0x0057b80001047983 */ /* 0x000ea40000300a00 */
[----:B-1----:R-:W2:Y:S02]  /*590d0*/  LDL.LU.64 R22, [R1+0x57b0] ;  /* 0x0057b00001167983 */ /* 0x002ea40000300a00 */
[----:B------:R-:W2:Y:S11]  /*590e0*/  LDL.LU.64 R20, [R1+0x57a8] ;  /* 0x0057a80001147983 */ /* 0x000eb60000300a00 */
[----:B------:R-:W-:Y:S05]  /*590f0*/  @!UPT UIADD3 URZ, URZ, URZ, URZ ;  /* 0x0000003f3f3ff290 */ /* 0x000fea000fffe03f */
[----:B------:R-:W-:Y:S01]  /*59100*/  STL.64 [R1+0x9d0], R12 ;  /* 0x0009d00c01007387 */ /* 0x000fe20000100a00 */
[----:B------:R0:W-:Y:S03]  /*59110*/  STL.64 [R1+0x9d8], R14 ;  /* 0x0009d80e01007387 */ /* 0x0001e60000100a00 */
[----:B0-----:R-:W2:Y:S02]  /*59120*/  LDL.64 R14, [R1+0x28] ;  /* 0x00002800010e7983 */ /* 0x001ea40000100a00 */
[C---:B--2---:R-:W-:Y:S11]  /*59130*/  HMMA.16816.F32.BF16 R4, R20.reuse, R14, R4 ;  /* 0x0000000e1404723c */ /* 0x044ff60000041804 */
[----:B------:R-:W-:Y:S11]  /*59140*/  @!UPT UIADD3 URZ, URZ, URZ, URZ ;  /* 0x0000003f3f3ff290 */ /* 0x000ff6000fffe03f */
[----:B------:R-:W-:Y:S01]  /*59150*/  @!UPT UIADD3 URZ, URZ, URZ, URZ ;  /* 0x0000003f3f3ff290 */ /* 0x000fe2000fffe03f */
[----:B------:R-:W-:Y:S01]  /*59160*/  STL.64 [R1+0x9c0], R4 ;  /* 0x0009c00401007387 */ /* 0x000fe20000100a00 */
[----:B------:R0:W-:Y:S03]  /*59170*/  STL.64 [R1+0x9c8], R6 ;  /* 0x0009c80601007387 */ /* 0x0001e60000100a00 */
[----:B0-----:R-:W2:Y:S01]  /*59180*/  LDL.LU.64 R6, [R1+0x57a0] ;  /* 0x0057a00001067983 */ /* 0x001ea20000300a00 */
[----:B---3--:R-:W-:Y:S01]  /*59190*/  HMMA.16816.F32.BF16 R16, R20, R26, R16 ;  /* 0x0000001a1410723c */ /* 0x008fe20000041810 */
[----:B------:R-:W-:Y:S02]  /*591a0*/  IMAD.MOV.U32 R5, RZ, RZ, R14 ;  /* 0x000000ffff057224 */ /* 0x000fe400078e000e */
[----:B------:R-:W-:Y:S01]  /*591b0*/  IMAD.MOV.U32 R4, RZ, RZ, R15 ;  /* 0x000000ffff047224 */ /* 0x000fe200078e000f */
[----:B--2---:R-:W-:Y:S04]  /*591c0*/  STL.64 [R1+0x5768], R6 ;  /* 0x0057680601007387 */ /* 0x004fe80000100a00 */
[----:B------:R0:W-:Y:S02]  /*591d0*/  STL.64 [R1+0x5760], R4 ;  /* 0x0057600401007387 */ /* 0x0001e40000100a00 */
[----:B0-----:R-:W2:Y:S01]  /*591e0*/  LDL.LU R4, [R1+0x370] ;  /* 0x0003700001047983 */ /* 0x001ea20000300800 */
[----:B------:R-:W2:Y:S02]  /*591f0*/  LDL.LU R5, [R1+0x374] ;  /* 0x0003740001057983 */ /* 0x000ea40000300800 */
[----:B------:R-:W2:Y:S02]  /*59200*/  LDL.LU R6, [R1+0x378] ;  /* 0x0003780001067983 */ /* 0x000ea40000300800 */
[----:B------:R-:W2:Y:S01]  /*59210*/  LDL.LU R7, [R1+0x37c] ;  /* 0x00037c0001077983 */ /* 0x000ea20000300800 */
[----:B------:R-:W3:Y:S01]  /*59220*/  LDL.LU R12, [R1+0x360] ;  /* 0x00036000010c7983 */ /* 0x000ee20000300800 */
[----:B------:R-:W3:Y:S02]  /*59230*/  LDL.LU R13, [R1+0x364] ;  /* 0x00036400010d7983 */ /* 0x000ee40000300800 */
[----:B------:R-:W3:Y:S02]  /*59240*/  LDL.LU R14, [R1+0x368] ;  /* 0x00036800010e7983 */ /* 0x000ee40000300800 */
[----:B------:R-:W3:Y:S02]  /*59250*/  LDL.LU R15, [R1+0x36c] ;  /* 0x00036c00010f7983 */ /* 0x000ee40000300800 */
[----:B------:R0:W-:Y:S01]  /*59260*/  STL.64 [R1+0x9b0], R16 ;  /* 0x0009b01001007387 */ /* 0x0001e20000100a00 */
[----:B------:R1:W-:Y:S02]  /*59270*/  STL.64 [R1+0x9b8], R18 ;  /* 0x0009b81201007387 */ /* 0x0003e40000100a00 */
[----:B0-----:R-:W-:-:S02]  /*59280*/  IMAD.MOV.U32 R17, RZ, RZ, R26 ;  /* 0x000000ffff117224 */ /* 0x001fc400078e001a */
[----:B------:R-:W-:Y:S02]  /*59290*/  IMAD.MOV.U32 R16, RZ, RZ, R27 ;  /* 0x000000ffff107224 */ /* 0x000fe400078e001b */
[----:B------:R-:W2:Y:S02]  /*592a0*/  LDL.LU.64 R26, [R1+0x5798] ;  /* 0x00579800011a7983 */ /* 0x000ea40000300a00 */
[----:B--2---:R-:W-:Y:S01]  /*592b0*/  HMMA.16816.F32.BF16 R8, R20, R26, R8 ;  /* 0x0000001a1408723c */ /* 0x004fe20000041808 */
[----:B-1----:R-:W-:Y:S02]  /*592c0*/  IMAD.MOV.U32 R19, RZ, RZ, R26 ;  /* 0x000000ffff137224 */ /* 0x002fe400078e001a */
[----:B------:R-:W-:Y:S11]  /*592d0*/  IMAD.MOV.U32 R18, RZ, RZ, R27 ;  /* 0x000000ffff127224 */ /* 0x000ff600078e001b */
[----:B------:R-:W-:Y:S09]  /*592e0*/  @!UPT UIADD3 URZ, URZ, URZ, URZ ;  /* 0x0000003f3f3ff290 */ /* 0x000ff2000fffe03f */
[----:B------:R-:W-:Y:S01]  /*592f0*/  STL.64 [R1+0x9a0], R8 ;  /* 0x0009a00801007387 */ /* 0x000fe20000100a00 */
[----:B------:R0:W-:Y:S03]  /*59300*/  STL.64 [R1+0x9a8], R10 ;  /* 0x0009a80a01007387 */ /* 0x0001e60000100a00 */
[----:B0-----:R-:W2:Y:S01]  /*59310*/  LDL.LU.64 R10, [R1+0x5790] ;  /* 0x00579000010a7983 */ /* 0x001ea20000300a00 */
[----:B------:R-:W3:Y:S02]  /*59320*/  LDL.LU.64 R8, [R1+0x5788] ;  /* 0x0057880001087983 */ /* 0x000ee40000300a00 */
[----:B------:R-:W3:Y:S02]  /*59330*/  LDL.LU.64 R26, [R1+0x5780] ;  /* 0x00578000011a7983 */ /* 0x000ee40000300a00 */
[----:B------:R-:W3:Y:S01]  /*59340*/  LDL.LU R25, [R1+0x5778] ;  /* 0x0057780001197983 */ /* 0x000ee20000300800 */
[----:B------:R-:W-:Y:S01]  /*59350*/  STL.64 [R1+0x5738], R18 ;  /* 0x0057381201007387 */ /* 0x000fe20000100a00 */
[----:B------:R0:W-:Y:S03]  /*59360*/  STL.64 [R1+0x5730], R16 ;  /* 0x0057301001007387 */ /* 0x0001e60000100a00 */
[----:B0-----:R-:W3:Y:S01]  /*59370*/  LDL.LU R16, [R1+0x380] ;  /* 0x0003800001107983 */ /* 0x001ee20000300800 */
[----:B------:R-:W3:Y:S02]  /*59380*/  LDL.LU R17, [R1+0x384] ;  /* 0x0003840001117983 */ /* 0x000ee40000300800 */
[----:B--2---:R-:W-:-:S02]  /*59390*/  IMAD.MOV.U32 R18, RZ, RZ, R10 ;  /* 0x000000ffff127224 */ /* 0x004fc400078e000a */
[----:B------:R-:W-:Y:S01]  /*593a0*/  IMAD.MOV.U32 R19, RZ, RZ, R11 ;  /* 0x000000ffff137224 */ /* 0x000fe200078e000b */
[----:B------:R-:W2:Y:S01]  /*593b0*/  LDL.LU R10, [R1+0x5774] ;  /* 0x00577400010a7983 */ /* 0x000ea20000300800 */
[----:B------:R-:W2:Y:S05]  /*593c0*/  LDL.LU R11, [R1+0x5770] ;  /* 0x00577000010b7983 */ /* 0x000eaa0000300800 */
[----:B---3--:R-:W-:Y:S11]  /*593d0*/  HMMA.16816.F32.BF16 R16, R20, R26, R16 ;  /* 0x0000001a1410723c */ /* 0x008ff60000041810 */
[----:B------:R-:W-:Y:S11]  /*593e0*/  @!UPT UIADD3 URZ, URZ, URZ, URZ ;  /* 0x0000003f3f3ff290 */ /* 0x000ff6000fffe03f */
[----:B------:R-:W-:Y:S01]  /*593f0*/  @!UPT UIADD3 URZ, URZ, URZ, URZ ;  /* 0x0000003f3f3ff290 */ /* 0x000fe2000fffe03f */
[----:B------:R0:W-:Y:S01]  /*59400*/  STL.64 [R1+0x990], R16 ;  /* 0x0009901001007387 */ /* 0x0001e20000100a00 */
[----:B------:R1:W-:Y:S03]  /*59410*/  STL.64 [R1+0x998], R18 ;  /* 0x0009981201007387 */ /* 0x0003e60000100a00 */
[----:B0-----:R-:W3:Y:S01]  /*59420*/  LDL.LU R16, [R1+0x6d0] ;  /* 0x0006d00001107983 */ /* 0x001ee20000300800 */
[----:B------:R-:W3:Y:S02]  /*59430*/  LDL.LU R17, [R1+0x6d4] ;  /* 0x0006d40001117983 */ /* 0x000ee40000300800 */
[----:B-1----:R-:W-:Y:S02]  /*59440*/  IMAD.MOV.U32 R18, RZ, RZ, R3 ;  /* 0x000000ffff127224 */ /* 0x002fe400078e0003 */
[----:B------:R-:W-:-:S05]  /*59450*/  IMAD.MOV.U32 R19, RZ, RZ, R2 ;  /* 0x000000ffff137224 */ /* 0x000fca00078e0002 */
[----:B------:R0:W-:Y:S01]  /*59460*/  STL.64 [R1+0x5748], R18 ;  /* 0x0057481201007387 */ /* 0x0001e20000100a00 */
[----:B--2---:R-:W-:Y:S11]  /*59470*/  HMMA.16816.F32.BF16 R4, R20, R10, R4 ;  /* 0x0000000a1404723c */ /* 0x004ff60000041804 */
[----:B------:R-:W-:Y:S11]  /*59480*/  @!UPT UIADD3 URZ, URZ, URZ, URZ ;  /* 0x0000003f3f3ff290 */ /* 0x000ff6000fffe03f */
[----:B------:R-:W-:Y:S02]  /*59490*/  @!UPT UIADD3 URZ, URZ, URZ, URZ ;  /* 0x0000003f3f3ff290 */ /* 0x000fe4000fffe03f */
[----:B------:R-:W-:Y:S02]  /*594a0*/  IMAD.MOV.U32 R3, RZ, RZ, R6 ;  /* 0x000000ffff037224 */ /* 0x000fe400078e0006 */
[----:B------:R-:W-:Y:S01]  /*594b0*/  IMAD.MOV.U32 R2, RZ, RZ, R7 ;  /* 0x000000ffff027224 */ /* 0x000fe200078e0007 */
[----:B---3--:R-:W-:Y:S01]  /*594c0*/  STL.64 [R1+0x5740], R16 ;  /* 0x0057401001007387 */ /* 0x008fe20000100a00 */
[----:B0-----:R-:W2:Y:S02]  /*594d0*/  LDL.64 R18, [R1+0x38] ;  /* 0x0000380001127983 */ /* 0x001ea40000100a00 */
[----:B------:R0:W-:Y:S02]  /*594e0*/  STL.64 [R1+0x980], R4 ;  /* 0x0009800401007387 */ /* 0x0001e40000100a00 */
[----:B------:R-:W3:Y:S01]  /*594f0*/  LDL.LU.64 R6, [R1+0x5768] ;  /* 0x0057680001067983 */ /* 0x000ee20000300a00 */
[----:B0-----:R-:W2:Y:S01]  /*59500*/  LDL.LU.64 R4, [R1+0x5760] ;  /* 0x0057600001047983 */ /* 0x001ea20000300a00 */
[----:B------:R0:W-:Y:S02]  /*59510*/  STL.64 [R1+0x5640], R10 ;  /* 0x0056400a01007387 */ /* 0x0001e40000100a00 */
[----:B------:R3:W-:Y:S01]  /*59520*/  STL.64 [R1+0x5638], R8 ;  /* 0x0056380801007387 */ /* 0x0007e20000100a00 */
[----:B0-----:R-:W2:Y:S01]  /*59530*/  LDL.64 R10, [R1+0xc8] ;  /* 0x0000c800010a7983 */ /* 0x001ea20000100a00 */
[----:B---3--:R-:W-:-:S02]  /*59540*/  IMAD.MOV.U32 R8, RZ, RZ, R6 ;  /* 0x000000ffff087224 */ /* 0x008fc400078e0006 */
[----:B------:R-:W-:Y:S01]  /*59550*/  IMAD.MOV.U32 R9, RZ, RZ, R7 ;  /* 0x000000ffff097224 */ /* 0x000fe200078e0007 */
[----:B--2---:R0:W-:Y:S01]  /*59560*/  STL.64 [R1+0x5750], R10 ;  /* 0x0057500a01007387 */ /* 0x0041e20000100a00 */
[----:B------:R-:W2:Y:S02]  /*59570*/  LDL.LU R6, [R1+0x575c] ;  /* 0x00575c0001067983 */ /* 0x000ea40000300800 */
[----:B------:R-:W2:Y:S01]  /*59580*/  LDL.LU R7, [R1+0x5758] ;  /* 0x0057580001077983 */ /* 0x000ea20000300800 */
[----:B------:R-:W1:Y:S04]  /*59590*/  S2R R0, SR_TID.X ;  /* 0x0000000000007919 */ /* 0x000e680000002100 */
[----:B0-----:R-:W3:Y:S01]  /*595a0*/  LDL.LU R10, [R1+0x6e8] ;  /* 0x0006e800010a7983 */ /* 0x001ee20000300800 */
[----:B------:R-:W3:Y:S01]  /*595b0*/  LDL.LU R11, [R1+0x6ec] ;  /* 0x0006ec00010b7983 */ /* 0x000ee20000300800 */
[C---:B-1----:R-:W-:Y:S01]  /*595c0*/  LOP3.LUT R24, R0.reuse, 0x7, RZ, 0xc0, !PT ;  /* 0x0000000700187812 */ /* 0x042fe200078ec0ff */
[----:B------:R-:W-:-:S04]  /*595d0*/  IMAD.SHL.U32 R17, R0, 0x2, RZ ;  /* 0x0000000200117824 */ /* 0x000fc800078e00ff */
[----:B------:R-:W-:Y:S02]  /*595e0*/  IMAD R24, R24, 0x110, RZ ;  /* 0x0000011018187824 */ /* 0x000fe400078e02ff */
[----:B------:R-:W-:-:S03]  /*595f0*/  IMAD.SHL.U32 R0, R0, 0x80, RZ ;  /* 0x0000008000007824 */ /* 0x000fc600078e00ff */
[----:B------:R-:W-:-:S04]  /*59600*/  LOP3.LUT R24, R24, 0x10, R17, 0x78, !PT ;  /* 0x0000001018187812 */ /* 0x000fc800078e7811 */
[----:B------:R-:W-:Y:S01]  /*59610*/  LOP3.LUT R24, R24, 0x800, R0, 0xf8, !PT ;  /* 0x0000080018187812 */ /* 0x000fe200078ef800 */
[----:B------:R-:W-:Y:S01]  /*59620*/  STL [R1+0x4f04], R2 ;  /* 0x004f040201007387 */ /* 0x000fe20000100800 */
[----:B------:R-:W-:Y:S02]  /*59630*/  STL [R1+0x4f00], R3 ;  /* 0x004f000301007387 */ /* 0x000fe40000100800 */
[----:B------:R-:W-:Y:S01]  /*59640*/  LOP3.LUT R24, R24, 0x20, RZ, 0x3c, !PT ;  /* 0x0000002018187812 */ /* 0x000fe200078e3cff */
[C---:B--2---:R-:W-:Y:S01]  /*59650*/  HMMA.16816.F32.BF16 R12, R20.reuse, R6, R12 ;  /* 0x00000006140c723c */ /* 0x044fe2000004180c */
[----:B------:R-:W-:Y:S11]  /*59660*/  STL.64 [R1+0x56d0], R6 ;  /* 0x0056d00601007387 */ /* 0x000ff60000100a00 */
[----:B------:R-:W-:Y:S11]  /*59670*/  @!UPT UIADD3 URZ, URZ, URZ, URZ ;  /* 0x0000003f3f3ff290 */ /* 0x000ff6000fffe03f */
[----:B------:R-:W-:Y:S01]  /*59680*/  STL.64 [R1+0x970], R12 ;  /* 0x0009700c01007387 */ /* 0x000fe20000100a00 */
[----:B------:R-:W-:Y:S02]  /*59690*/  STL.64 [R1+0x978], R14 ;  /* 0x0009780e01007387 */ /* 0x000fe40000100a00 */
[----:B------:R-:W0:Y:S04]  /*596a0*/  LDSM.16.MT88.4 R12, [R24+0x11000] ;  /* 0x01100000180c783b */ /* 0x000e280000004200 */
[----:B------:R-:W-:Y:S01]  /*596b0*/  STL.64 [R1+0x5650], R26 ;  /* 0x0056501a01007387 */ /* 0x000fe20000100a00 */
[----:B------:R1:W-:Y:S04]  /*596c0*/  STL.64 [R1+0x5648], R24 ;  /* 0x0056481801007387 */ /* 0x0003e80000100a00 */
[----:B-1----:R-:W2:Y:S01]  /*596d0*/  LDL.LU R24, [R1+0x6c0] ;  /* 0x0006c00001187983 */ /* 0x002ea20000300800 */
[----:B------:R-:W2:Y:S02]  /*596e0*/  LDL.LU R25, [R1+0x6c4] ;  /* 0x0006c40001197983 */ /* 0x000ea40000300800 */
[----:B------:R-:W2:Y:S02]  /*596f0*/  LDL.LU R26, [R1+0x6c8] ;  /* 0x0006c800011a7983 */ /* 0x000ea40000300800 */
[----:B------:R-:W2:Y:S01]  /*59700*/  LDL.LU R27, [R1+0x6cc] ;  /* 0x0006cc00011b7983 */ /* 0x000ea20000300800 */
[----:B0-----:R0:W-:Y:S01]  /*59710*/  STL.64 [R1+0x5530], R14 ;  /* 0x0055300e01007387 */ /* 0x0011e20000100a00 */
[----:B------:R-:W-:Y:S03]  /*59720*/  STL.64 [R1+0x5528], R12 ;  /* 0x0055280c01007387 */ /* 0x000fe60000100a00 */
[----:B0-----:R-:W2:Y:S01]  /*59730*/  LDL.64 R14, [R1+0x48] ;  /* 0x00004800010e7983 */ /* 0x001ea20000100a00 */
[----:B---3--:R-:W-:Y:S01]  /*59740*/  HMMA.16816.F32.BF16 R8, R20, R18, R8 ;  /* 0x000000121408723c */ /* 0x008fe20000041808 */
[----:B------:R-:W-:-:S02]  /*59750*/  IMAD.MOV.U32 R2, RZ, RZ, R18 ;  /* 0x000000ffff027224 */ /* 0x000fc400078e0012 */
[----:B------:R-:W-:Y:S01]  /*59760*/  IMAD.MOV.U32 R0, RZ, RZ, R19 ;  /* 0x000000ffff007224 */ /* 0x000fe200078e0013 */
[----:B--2---:R0:W-:Y:S04]  /*59770*/  STL.64 [R1+0x5710], R14 ;  /* 0x0057100e01007387 */ /* 0x0041e80000100a00 */
[----:B0-----:R-:W2:Y:S11]  /*59780*/  LDL.64 R14, [R1+0xd8] ;  /* 0x0000d800010e7983 */ /* 0x001eb60000100a00 */
[----:B------:R-:W-:Y:S04]  /*59790*/  @!UPT UIADD3 URZ, URZ, URZ, URZ ;  /* 0x0000003f3f3ff290 */ /* 0x000fe8000fffe03f */
[----:B------:R-:W-:Y:S02]  /*597a0*/  STL.64 [R1+0xdb0], R8 ;  /* 0x000db00801007387 */ /* 0x000fe40000100a00 */
[----:B------:R0:W-:Y:S02]  /*597b0*/  STL.64 [R1+0xdb8], R10 ;  /* 0x000db80a01007387 */ /* 0x0001e40000100a00 */
[----:B0-----:R-:W3:Y:S01]  /*597c0*/  LDL.LU.64 R10, [R1+0x5750] ;  /* 0x00575000010a7983 */ /* 0x001ee20000300a00 */
[----:B------:R-:W2:Y:S02]  /*597d0*/  LDL.LU.64 R18, [R1+0x5748] ;  /* 0x0057480001127983 */ /* 0x000ea40000300a00 */
[----:B------:R-:W2:Y:S02]  /*597e0*/  LDL.LU.64 R16, [R1+0x5740] ;  /* 0x0057400001107983 */ /* 0x000ea40000300a00 */
[----:B------:R-:W-:Y:S01]  /*597f0*/  STL [R1+0x5614], R0 ;  /* 0x0056140001007387 */ /* 0x000fe20000100800 */
[----:B------:R-:W-:Y:S01]  /*59800*/  STL [R1+0x5610], R2 ;  /* 0x0056100201007387 */ /* 0x000fe20000100800 */
[C---:B--2---:R-:W-:Y:S11]  /*59810*/  HMMA.16816.F32.BF16 R16, R20.reuse, R14, R16 ;  /* 0x0000000e1410723c */ /* 0x044ff60000041810 */
[----:B------:R-:W-:Y:S11]  /*59820*/  @!UPT UIADD3 URZ, URZ, URZ, URZ ;  /* 0x0000003f3f3ff290 */ /* 0x000ff6000fffe03f */
[----:B------:R-:W-:Y:S01]  /*59830*/  @!UPT UIADD3 URZ, URZ, URZ, URZ ;  /* 0x0000003f3f3ff290 */ /* 0x000fe2000fffe03f */
[----:B------:R-:W-:Y:S01]  /*59840*/  STL.64 [R1+0xda0], R16 ;  /* 0x000da01001007387 */ /* 0x000fe20000100a00 */
[----:B------:R0:W-:Y:S03]  /*59850*/  STL.64 [R1+0xda8], R18 ;  /* 0x000da81201007387 */ /* 0x0001e60000100a00 */
[----:B0-----:R-:W2:Y:S01]  /*59860*/  LDL.LU.64 R18, [R1+0x5738] ;  /* 0x0057380001127983 */ /* 0x001ea20000300a00 */
[----:B------:R-:W-:Y:S02]  /*59870*/  IMAD.MOV.U32 R3, RZ, RZ, R15 ;  /* 0x000000ffff037224 */ /* 0x000fe400078e000f */
[----:B------:R-:W4:Y:S01]  /*59880*/  LDL.LU.64 R16, [R1+0x5730] ;  /* 0x0057300001107983 */ /* 0x000f220000300a00 */
[----:B---3--:R-:W-:Y:S02]  /*59890*/  HMMA.16816.F32.BF16 R12, R20, R10, R24 ;  /* 0x0000000a140c723c */ /* 0x008fe40000041818 */
[----:B------:R-:W-:Y:S01]  /*598a0*/  STL [R1+0x5618], R3 ;  /* 0x0056180301007387 */ /* 0x000fe20000100800 */
[----:B------:R-:W-:-:S02]  /*598b0*/  IMAD.MOV.U32 R0, RZ, RZ, R10 ;  /* 0x000000ffff007224 */ /* 0x000fc400078e000a */
[----:B------:R-:W-:Y:S11]  /*598c0*/  IMAD.MOV.U32 R2, RZ, RZ, R11 ;  /* 0x000000ffff027224 */ /* 0x000ff600078e000b */
[----:B------:R-:W-:Y:S07]  /*598d0*/  @!UPT UIADD3 URZ, URZ, URZ, URZ ;  /* 0x0000003f3f3ff290 */ /* 0x000fee000fffe03f */
[----:B------:R-:W-:Y:S01]  /*598e0*/  STL.64 [R1+0xd90], R12 ;  /* 0x000d900c01007387 */ /* 0x000fe20000100a00 */
[----:B------:R-:W-:Y:S02]  /*598f0*/  STL.64 [R1+0xd98], R14 ;  /* 0x000d980e01007387 */ /* 0x000fe40000100a00 */
[----:B--2---:R-:W-:Y:S02]  /*59900*/  IMAD.MOV.U32 R26, RZ, RZ, R19 ;  /* 0x000000ffff1a7224 */ /* 0x004fe400078e0013 */
[----:B------:R-:W-:-:S05]  /*59910*/  IMAD.MOV.U32 R27, RZ, RZ, R18 ;  /* 0x000000ffff1b7224 */ /* 0x000fca00078e0012 */
[----:B------:R4:W-:Y:S01]  /*59920*/  STL.64 [R1+0x5668], R26 ;  /* 0x0056681a01007387 */ /* 0x0009e20000100a00 */
[----:B------:R-:W2:Y:S02]  /*59930*/  LDL.LU R8, [R1+0x200] ;  /* 0x0002000001087983 */ /* 0x000ea40000300800 */
[----:B------:R-:W2:Y:S02]  /*59940*/  LDL.LU R9, [R1+0x204] ;  /* 0x0002040001097983 */ /* 0x000ea40000300800 */
[----:B------:R-:W3:Y:S01]  /*59950*/  LDL.LU R10, [R1+0x208] ;  /* 0x00020800010a7983 */ /* 0x000ee20000300800 */
[----:B------:R-:W3:Y:S01]  /*59960*/  LDL.LU R11, [R1+0x20c] ;  /* 0x00020c00010b7983 */ /* 0x000ee20000300800 */
[----:B----4-:R-:W-:Y:S02]  /*59970*/  IMAD.MOV.U32 R26, RZ, RZ, R17 ;  /* 0x000000ffff1a7224 */ /* 0x010fe400078e0011 */
[----:B------:R-:W-:-:S05]  /*59980*/  IMAD.MOV.U32 R27, RZ, RZ, R16 ;  /* 0x000000ffff1b7224 */ /* 0x000fca00078e0010 */
[----:B------:R0:W-:Y:S02]  /*59990*/  STL.64 [R1+0x5680], R26 ;  /* 0x0056801a01007387 */ /* 0x0001e40000100a00 */
[----:B0-----:R-:W-:Y:S02]  /*599a0*/  IMAD.MOV.U32 R26, RZ, RZ, R5 ;  /* 0x000000ffff1a7224 */ /* 0x001fe400078e0005 */
[----:B------:R-:W-:Y:S01]  /*599b0*/  IMAD.MOV.U32 R27, RZ, RZ, R4 ;  /* 0x000000ffff1b7224 */ /* 0x000fe200078e0004 */
[----:B---3--:R-:W-:Y:S01]  /*599c0*/  STL.64 [R1+0x5660], R10 ;  /* 0x0056600a01007387 */ /* 0x008fe20000100a00 */
[----:B--2---:R0:W-:Y:S03]  /*599d0*/  STL.64 [R1+0x5658], R8 ;  /* 0x0056580801007387 */ /* 0x0041e60000100a00 */
[----:B0-----:R-:W2:Y:S01]  /*599e0*/  LDL.LU R8, [R1+0x210] ;  /* 0x0002100001087983 */ /* 0x001ea20000300800 */
[----:B------:R-:W2:Y:S02]  /*599f0*/  LDL.LU R9, [R1+0x214] ;  /* 0x0002140001097983 */ /* 0x000ea40000300800 */
[----:B------:R-:W3:Y:S02]  /*59a00*/  LDL.LU R10, [R1+0x218] ;  /* 0x00021800010a7983 */ /* 0x000ee40000300800 */
[----:B------:R-:W3:Y:S01]  /*59a10*/  LDL.LU R11, [R1+0x21c] ;  /* 0x00021c00010b7983 */ /* 0x000ee20000300800 */
[----:B------:R-:W-:Y:S01]  /*59a20*/  STL.64 [R1+0x56a8], R26 ;  /* 0x0056a81a01007387 */ /* 0x000fe20000100a00 */
[----:B------:R-:W4:Y:S02]  /*59a30*/  LDL.LU R16, [R1+0x350] ;  /* 0x0003500001107983 */ /* 0x000f240000300800 */
[----:B------:R-:W4:Y:S02]  /*59a40*/  LDL.LU R17, [R1+0x354] ;  /* 0x0003540001117983 */ /* 0x000f240000300800 */
[----:B------:R-:W2:Y:S01]  /*59a50*/  LDL.LU R18, [R1+0x358] ;  /* 0x0003580001127983 */ /* 0x000ea20000300800 */
[----:B------:R-:W2:Y:S01]  /*59a60*/  LDL.LU R19, [R1+0x35c] ;  /* 0x00035c0001137983 */ /* 0x000ea20000300800 */
[----:B------:R-:W2:Y:S02]  /*59a70*/  LDL.LU R4, [R1+0x670] ;  /* 0x0006700001047983 */ /* 0x000ea40000300800 */
[----:B------:R-:W2:Y:S02]  /*59a80*/  LDL.LU R5, [R1+0x674] ;  /* 0x0006740001057983 */ /* 0x000ea40000300800 */
[----:B------:R-:W2:Y:S01]  /*59a90*/  LDL.LU R6, [R1+0x678] ;  /* 0x0006780001067983 */ /* 0x000ea20000300800 */
[----:B------:R-:W2:Y:S04]  /*59aa0*/  LDL.LU R7, [R1+0x67c] ;  /* 0x00067c0001077983 */ /* 0x000ea80000300800 */
[----:B--2---:R0:W-:Y:S01]  /*59ab0*/  STL.64 [R1+0x56e0], R6 ;  /* 0x0056e00601007387 */ /* 0x0041e20000100a00 */
[----:B------:R-:W-:Y:S03]  /*59ac0*/  STL.64 [R1+0x56d8], R4 ;  /* 0x0056d80401007387 */ /* 0x000fe60000100a00 */
[----:B0-----:R-:W2:Y:S04]  /*59ad0*/  LDL R6, [R1+0x88] ;  /* 0x0000880001067983 */ /* 0x001ea80000100800 */
[----:B------:R-:W2:Y:S04]  /*59ae0*/  LDL R7, [R1+0x8c] ;  /* 0x00008c0001077983 */ /* 0x000ea80000100800 */
[----:B--2---:R0:W-:Y:S04]  /*59af0*/  STL.64 [R1+0x56f0], R6 ;  /* 0x0056f00601007387 */ /* 0x0041e80000100a00 */
[----:B0-----:R-:W2:Y:S04]  /*59b00*/  LDL R6, [R1+0x98] ;  /* 0x0000980001067983 */ /* 0x001ea80000100800 */
[----:B------:R-:W2:Y:S04]  /*59b10*/  LDL R7, [R1+0x9c] ;  /* 0x00009c0001077983 */ /* 0x000ea80000100800 */
[----:B--2---:R-:W-:Y:S01]  /*59b20*/  STL.64 [R1+0x5708], R6 ;  /* 0x0057080601007387 */ /* 0x004fe20000100a00 */
[----:B------:R-:W-:Y:S02]  /*59b30*/  STL.64 [R1+0x56b8], R18 ;  /* 0x0056b81201007387 */ /* 0x000fe40000100a00 */
[----:B----4-:R0:W-:Y:S02]  /*59b40*/  STL.64 [R1+0x56b0], R16 ;  /* 0x0056b01001007387 */ /* 0x0101e40000100a00 */
[----:B0-----:R-:W2:Y:S01]  /*59b50*/  LDL.LU R16, [R1+0x660] ;  /* 0x0006600001107983 */ /* 0x001ea20000300800 */
[----:B------:R-:W2:Y:S02]  /*59b60*/  LDL.LU R17, [R1+0x664] ;  /* 0x0006640001117983 */ /* 0x000ea40000300800 */
[----:B------:R-:W4:Y:S02]  /*59b70*/  LDL.LU R18, [R1+0x668] ;  /* 0x0006680001127983 */ /* 0x000f240000300800 */
[----:B------:R-:W4:Y:S01]  /*59b80*/  LDL.LU R19, [R1+0x66c] ;  /* 0x00066c0001137983 */ /* 0x000f220000300800 */
[----:B------:R-:W2:Y:S01]  /*59b90*/  LDL.LU R12, [R1+0x6a0] ;  /* 0x0006a000010c7983 */ /* 0x000ea20000300800 */
[----:B------:R-:W2:Y:S02]  /*59ba0*/  LDL.LU R13, [R1+0x6a4] ;  /* 0x0006a400010d7983 */ /* 0x000ea40000300800 */
[----:B------:R-:W2:Y:S02]  /*59bb0*/  LDL.LU R14, [R1+0x6a8] ;  /* 0x0006a800010e7983 */ /* 0x000ea40000300800 */
[----:B------:R-:W2:Y:S02]  /*59bc0*/  LDL.LU R15, [R1+0x6ac] ;  /* 0x0006ac00010f7983 */ /* 0x000ea40000300800 */
[----:B--2---:R0:W-:Y:S01]  /*59bd0*/  STL.64 [R1+0x5720], R14 ;  /* 0x0057200e01007387 */ /* 0x0041e20000100a00 */
[----:B------:R-:W-:Y:S02]  /*59be0*/  STL.64 [R1+0x5718], R12 ;  /* 0x0057180c01007387 */ /* 0x000fe40000100a00 */
[----:B------:R-:W2:Y:S01]  /*59bf0*/  LDL.64 R6, [R1+0xa8] ;  /* 0x0000a80001067983 */ /* 0x000ea20000100a00 */
[----:B0-----:R-:W3:Y:S04]  /*59c00*/  LDL.64 R14, [R1+0xb8] ;  /* 0x0000b800010e7983 */ /* 0x001ee80000100a00 */
[----:B--2---:R0:W-:Y:S01]  /*59c10*/  STL.64 [R1+0x5728], R6 ;  /* 0x0057280601007387 */ /* 0x0041e20000100a00 */
[----:B------:R-:W3:Y:S02]  /*59c20*/  LDL.LU R4, [R1+0x6b0] ;  /* 0x0006b00001047983 */ /* 0x000ee40000300800 */
[----:B------:R-:W3:Y:S01]  /*59c30*/  LDL.LU R5, [R1+0x6b4] ;  /* 0x0006b40001057983 */ /* 0x000ee20000300800 */
[----:B0-----:R-:W3:Y:S01]  /*59c40*/  LDL.LU R6, [R1+0x6b8] ;  /* 0x0006b80001067983 */ /* 0x001ee20000300800 */
[----:B------:R-:W3:Y:S02]  /*59c50*/  LDL.LU R7, [R1+0x6bc] ;  /* 0x0006bc0001077983 */ /* 0x000ee40000300800 */
[----:B----4-:R0:W-:Y:S02]  /*59c60*/  STL.64 [R1+0x56c8], R18 ;  /* 0x0056c81201007387 */ /* 0x0101e40000100a00 */
[----:B------:R1:W-:Y:S01]  /*59c70*/  STL.64 [R1+0x56c0], R16 ;  /* 0x0056c01001007387 */ /* 0x0003e20000100a00 */
[----:B0-----:R-:W2:Y:S04]  /*59c80*/  LDL.64 R18, [R1+0x78] ;  /* 0x0000780001127983 */ /* 0x001ea80000100a00 */
[----:B--2---:R0:W-:Y:S01]  /*59c90*/  STL.64 [R1+0x56e8], R18 ;  /* 0x0056e81201007387 */ /* 0x0041e20000100a00 */
[----:B-1----:R-:W2:Y:S02]  /*59ca0*/  LDL.LU R16, [R1+0x680] ;  /* 0x0006800001107983 */ /* 0x002ea40000300800 */
[----:B------:R-:W2:Y:S01]  /*59cb0*/  LDL.LU R17, [R1+0x684] ;  /* 0x0006840001117983 */ /* 0x000ea20000300800 */
[----:B0-----:R-:W4:Y:S01]  /*59cc0*/  LDL.LU R18, [R1+0x688] ;  /* 0x0006880001127983 */ /* 0x001f220000300800 */
[----:B------:R-:W4:Y:S01]  /*59cd0*/  LDL.LU R19, [R1+0x68c] ;  /* 0x00068c0001137983 */ /* 0x000f220000300800 */
[C---:B---3--:R-:W-:Y:S02]  /*59ce0*/  HMMA.16816.F32.BF16 R4, R20.reuse, R14, R4 ;  /* 0x0000000e1404723c */ /* 0x048fe40000041804 */
[----:B----4-:R-:W-:Y:S01]  /*59cf0*/  STL.64 [R1+0x5700], R18 ;  /* 0x0057001201007387 */ /* 0x010fe20000100a00 */
[----:B--2---:R0:W-:Y:S03]  /*59d00*/  STL.64 [R1+0x56f8], R16 ;  /* 0x0056f81001007387 */ /* 0x0041e60000100a00 */
[----:B0-----:R-:W2:Y:S01]  /*59d10*/  LDL.LU R16, [R1+0x690] ;  /* 0x0006900001107983 */ /* 0x001ea20000300800 */
[----:B------:R-:W2:Y:S02]  /*59d20*/  LDL.LU R17, [R1+0x694] ;  /* 0x0006940001117983 */ /* 0x000ea40000300800 */
[----:B------:R-:W2:Y:S02]  /*59d30*/  LDL.LU R18, [R1+0x698] ;  /* 0x0006980001127983 */ /* 0x000ea40000300800 */
[----:B------:R-:W2:Y:S01]  /*59d40*/  LDL.LU R19, [R1+0x69c] ;  /* 0x00069c0001137983 */ /* 0x000ea20000300800 */
[----:B------:R-:W3:Y:S01]  /*59d50*/  LDL.64 R26, [R1+0x68] ;  /* 0x00006800011a7983 */ /* 0x000ee20000100a00 */
[----:B------:R-:W-:Y:S02]  /*59d60*/  STL.64 [R1+0x5678], R10 ;  /* 0x0056780a01007387 */ /* 0x000fe40000100a00 */
[----:B------:R0:W-:Y:S02]  /*59d70*/  STL.64 [R1+0x5670], R8 ;  /* 0x0056700801007387 */ /* 0x0001e40000100a00 */
[----:B0-----:R-:W4:Y:S01]  /*59d80*/  LDL.LU R8, [R1+0x220] ;  /* 0x0002200001087983 */ /* 0x001f220000300800 */
[----:B------:R-:W4:Y:S02]  /*59d90*/  LDL.LU R9, [R1+0x224] ;  /* 0x0002240001097983 */ /* 0x000f240000300800 */
[----:B------:R-:W2:Y:S02]  /*59da0*/  LDL.LU R10, [R1+0x228] ;  /* 0x00022800010a7983 */ /* 0x000ea40000300800 */
[----:B------:R-:W2:Y:S02]  /*59db0*/  LDL.LU R11, [R1+0x22c] ;  /* 0x00022c00010b7983 */ /* 0x000ea40000300800 */
[----:B------:R-:W-:Y:S01]  /*59dc0*/  IMAD.MOV.U32 R3, RZ, RZ, R15 ;  /* 0x000000ffff037224 */ /* 0x000fe200078e000f */
[----:B--2---:R-:W-:Y:S01]  /*59dd0*/  STL.64 [R1+0x5690], R10 ;  /* 0x0056900a01007387 */ /* 0x004fe20000100a00 */
[----:B----4-:R0:W-:Y:S03]  /*59de0*/  STL.64 [R1+0x5688], R8 ;  /* 0x0056880801007387 */ /* 0x0101e60000100a00 */
[----:B0-----:R-:W2:Y:S01]  /*59df0*/  LDL.LU R8, [R1+0x230] ;  /* 0x0002300001087983 */ /* 0x001ea20000300800 */
[----:B------:R-:W2:Y:S02]  /*59e00*/  LDL.LU R9, [R1+0x234] ;  /* 0x0002340001097983 */ /* 0x000ea40000300800 */
[----:B------:R-:W2:Y:S02]  /*59e10*/  LDL.LU R10, [R1+0x238] ;  /* 0x00023800010a7983 */ /* 0x000ea40000300800 */
[----:B------:R-:W2:Y:S01]  /*59e20*/  LDL.LU R11, [R1+0x23c] ;  /* 0x00023c00010b7983 */ /* 0x000ea20000300800 */
[----:B------:R-:W-:Y:S01]  /*59e30*/  STL [R1+0x5620], R2 ;  /* 0x0056200201007387 */ /* 0x000fe20000100800 */
[----:B------:R-:W-:Y:S02]  /*59e40*/  STL [R1+0x561c], R0 ;  /* 0x00561c0001007387 */ /* 0x000fe40000100800 */
[----:B------:R-:W-:Y:S02]  /*59e50*/  STL.64 [R1+0xd80], R4 ;  /* 0x000d800401007387 */ /* 0x000fe40000100a00 */
[----:B------:R0:W-:Y:S02]  /*59e60*/  STL.64 [R1+0xd88], R6 ;  /* 0x000d880601007387 */ /* 0x0001e40000100a00 */
[----:B0-----:R-:W4:Y:S01]  /*59e70*/  LDL.LU.64 R6, [R1+0x5728] ;  /* 0x0057280001067983 */ /* 0x001f220000300a00 */
[----:B------:R-:W4:Y:S02]  /*59e80*/  LDL.LU.64 R14, [R1+0x5720] ;  /* 0x00572000010e7983 */ /* 0x000f240000300a00 */
[----:B------:R-:W4:Y:S02]  /*59e90*/  LDL.LU.64 R12, [R1+0x5718] ;  /* 0x00571800010c7983 */ /* 0x000f240000300a00 */
[C---:B----4-:R-:W-:Y:S11]  /*59ea0*/  HMMA.16816.F32.BF16 R12, R20.reuse, R6, R12 ;  /* 0x00000006140c723c */ /* 0x050ff6000004180c */
[----:B------:R-:W-:Y:S11]  /*59eb0*/  @!UPT UIADD3 URZ, URZ, URZ, URZ ;  /* 0x0000003f3f3ff290 */ /* 0x000ff6000fffe03f */
[----:B------:R-:W-:Y:S01]  /*59ec0*/  @!UPT UIADD3 URZ, URZ, URZ, URZ ;  /* 0x0000003f3f3ff290 */ /* 0x000fe2000fffe03f */
[----:B------:R0:W-:Y:S01]  /*59ed0*/  STL.64 [R1+0xd70], R12 ;  /* 0x000d700c01007387 */ /* 0x0001e20000100a00 */
[----:B------:R1:W-:Y:S02]  /*59ee0*/  STL.64 [R1+0xd78], R14 ;  /* 0x000d780e01007387 */ /* 0x0003e40000100a00 */
[----:B0-----:R-:W-:Y:S01]  /*59ef0*/  IMAD.MOV.U32 R13, RZ, RZ, R6 ;  /* 0x000000ffff0d7224 */ /* 0x001fe200078e0006 */
[----:B-1----:R-:W4:Y:S01]  /*59f00*/  LDL.LU.64 R14, [R1+0x5710] ;  /* 0x00571000010e7983 */ /* 0x002f220000300a00 */
[----:B------:R-:W-:Y:S02]  /*59f10*/  IMAD.MOV.U32 R12, RZ, RZ, R7 ;  /* 0x000000ffff0c7224 */ /* 0x000fe400078e0007 */
[----:B------:R-:W2:Y:S02]  /*59f20*/  LDL.LU.64 R6, [R1+0x5708] ;  /* 0x0057080001067983 */ /* 0x000ea40000300a00 */
[C---:B--2---:R-:W-:Y:S01]  /*59f30*/  HMMA.16816.F32.BF16 R4, R20.reuse, R6, R16 ;  /* 0x000000061404723c */ /* 0x044fe20000041810 */
[----:B------:R-:W2:Y:S01]  /*59f40*/  LDL.LU.64 R18, [R1+0x5700] ;  /* 0x0057000001127983 */ /* 0x000ea20000300a00 */
[----:B------:R-:W2:Y:S11]  /*59f50*/  LDL.LU.64 R16, [R1+0x56f8] ;  /* 0x0056f80001107983 */ /* 0x000eb60000300a00 */
[----:B------:R-:W-:Y:S10]  /*59f60*/  @!UPT UIADD3 URZ, URZ, URZ, URZ ;  /* 0x0000003f3f3ff290 */ /* 0x000ff4000fffe03f */
[----:B------:R-:W-:Y:S01]  /*59f70*/  STL.64 [R1+0xd60], R4 ;  /* 0x000d600401007387 */ /* 0x000fe20000100a00 */
[----:B------:R0:W-:Y:S03]  /*59f80*/  STL.64 [R1+0xd68], R6 ;  /* 0x000d680601007387 */ /* 0x0001e60000100a00 */
[----:B0-----:R-:W2:Y:S02]  /*59f90*/  LDL.LU.64 R6, [R1+0x56f0] ;  /* 0x0056f00001067983 */ /* 0x001ea40000300a00 */
[C---:B--2---:R-:W-:Y:S02]  /*59fa0*/  HMMA.16816.F32.BF16 R4, R20.reuse, R6, R16 ;  /* 0x000000061404723c */ /* 0x044fe40000041810 */
[----:B------:R-:W2:Y:S11]  /*59fb0*/  LDL.LU.64 R18, [R1+0x56e8] ;  /* 0x0056e80001127983 */ /* 0x000eb60000300a00 */
[----:B------:R-:W-:Y:S10]  /*59fc0*/  @!UPT UIADD3 URZ, URZ, URZ, URZ ;  /* 0x0000003f3f3ff290 */ /* 0x000ff4000fffe03f */
[----:B------:R-:W-:Y:S01]  /*59fd0*/  STL.64 [R1+0xd50], R4 ;  /* 0x000d500401007387 */ /* 0x000fe20000100a00 */
[----:B------:R0:W-:Y:S03]  /*59fe0*/  STL.64 [R1+0xd58], R6 ;  /* 0x000d580601007387 */ /* 0x0001e60000100a00 */
[----:B0-----:R-:W2:Y:S01]  /*59ff0*/  LDL.LU.64 R6, [R1+0x56e0] ;  /* 0x0056e00001067983 */ /* 0x001ea20000300a00 */
[----:B------:R-:W2:Y:S02]  /*5a000*/  LDL.LU.64 R4, [R1+0x56d8] ;  /* 0x0056d80001047983 */ /* 0x000ea40000300a00 */
[C---:B--2---:R-:W-:Y:S11]  /*5a010*/  HMMA.16816.F32.BF16 R4, R20.reuse, R18, R4 ;  /* 0x000000121404723c */ /* 0x044ff60000041804 */
[----:B------:R-:W-:Y:S11]  /*5a020*/  @!UPT UIADD3 URZ, URZ, URZ, URZ ;  /* 0x0000003f3f3ff290 */ /* 0x000ff6000fffe03f */
[----:B------:R-:W-:Y:S01]  /*5a030*/  @!UPT UIADD3 URZ, URZ, URZ, URZ ;  /* 0x0000003f3f3ff290 */ /* 0x000fe2000fffe03f */
[----:B------:R0:W-:Y:S01]  /*5a040*/  STL.64 [R1+0xd40], R4 ;  /* 0x000d400401007387 */ /* 0x0001e20000100a00 */
[----:B------:R1:W-:Y:S02]  /*5a050*/  STL.64 [R1+0xd48], R6 ;  /* 0x000d480601007387 */ /* 0x0003e40000100a00 */
[----:B0-----:R-:W-:Y:S01]  /*5a060*/  IMAD.MOV.U32 R5, RZ, RZ, R18 ;  /* 0x000000ffff057224 */ /* 0x001fe200078e0012 */
[----:B-1----:R-:W2:Y:S01]  /*5a070*/  LDL.LU.64 R6, [R1+0x56d0] ;  /* 0x0056d00001067983 */ /* 0x002ea20000300a00 */
[----:B------:R-:W-:Y:S02]  /*5a080*/  IMAD.MOV.U32 R4, RZ, RZ, R19 ;  /* 0x000000ffff047224 */ /* 0x000fe400078e0013 */
[----:B------:R-:W3:Y:S02]  /*5a090*/  LDL.LU.64 R18, [R1+0x56c8] ;  /* 0x0056c80001127983 */ /* 0x000ee40000300a00 */
[----:B------:R-:W3:Y:S02]  /*5a0a0*/  LDL.LU.64 R16, [R1+0x56c0] ;  /* 0x0056c00001107983 */ /* 0x000ee40000300a00 */
[C---:B---3--:R-:W-:Y:S01]  /*5a0b0*/  HMMA.16816.F32.BF16 R16, R20.reuse, R26, R16 ;  /* 0x0000001a1410723c */ /* 0x048fe20000041810 */
[----:B--2---:R-:W-:Y:S01]  /*5a0c0*/  STL.64 [R1+0x5630], R6 ;  /* 0x0056300601007387 */ /* 0x004fe20000100a00 */
[----:B------:R0:W-:Y:S03]  /*5a0d0*/  STL.64 [R1+0x5628], R4 ;  /* 0x0056280401007387 */ /* 0x0001e60000100a00 */
[----:B0-----:R-:W2:Y:S01]  /*5a0e0*/  LDL.LU R4, [R1+0x1f0] ;  /* 0x0001f00001047983 */ /* 0x001ea20000300800 */
[----:B------:R-:W2:Y:S02]  /*5a0f0*/  LDL.LU R5, [R1+0x1f4] ;  /* 0x0001f40001057983 */ /* 0x000ea40000300800 */
[----:B------:R-:W2:Y:S02]  /*5a100*/  LDL.LU R6, [R1+0x1f8] ;  /* 0x0001f80001067983 */ /* 0x000ea40000300800 */
[----:B------:R-:W2:Y:S11]  /*5a110*/  LDL.LU R7, [R1+0x1fc] ;  /* 0x0001fc0001077983 */ /* 0x000eb60000300800 */
[----:B------:R-:W-:Y:S02]  /*5a120*/  @!UPT UIADD3 URZ, URZ, URZ, URZ ;  /* 0x0000003f3f3ff290 */ /* 0x000fe4000fffe03f */
[----:B------:R-:W-:Y:S01]  /*5a130*/  STL.64 [R1+0xd30], R16 ;  /* 0x000d301001007387 */ /* 0x000fe20000100a00 */
[----:B------:R0:W-:Y:S03]  /*5a140*/  STL.64 [R1+0xd38], R18 ;  /* 0x000d381201007387 */ /* 0x0001e60000100a00 */
[----:B0-----:R-:W4:Y:S01]  /*5a150*/  LDL.LU.64 R18, [R1+0x56b8] ;  /* 0x0056b80001127983 */ /* 0x001f220000300a00 */
[----:B------:R-:W4:Y:S02]  /*5a160*/  LDL.LU.64 R16, [R1+0x56b0] ;  /* 0x0056b00001107983 */ /* 0x000f240000300a00 */
[----:B------:R-:W-:Y:S02]  /*5a170*/  IMAD.MOV.U32 R2, RZ, RZ, R26 ;  /* 0x000000ffff027224 */ /* 0x000fe400078e001a */
[----:B------:R-:W-:Y:S02]  /*5a180*/  IMAD.MOV.U32 R0, RZ, RZ, R27 ;  /* 0x000000ffff007224 */ /* 0x000fe400078e001b */
[----:B------:R-:W3:Y:S01]  /*5a190*/  LDL.LU.64 R26, [R1+0x56a8] ;  /* 0x0056a800011a7983 */ /* 0x000ee20000300a00 */
[----:B----4-:R-:W-:Y:S03]  /*5a1a0*/  HMMA.16816.F32.BF16 R20, R20, R14, R16 ;  /* 0x0000000e1414723c */ /* 0x010fe60000041810 */
[----:B------:R-:W3:Y:S01]  /*5a1b0*/  LDL.LU.64 R18, [R1+0x56a0] ;  /* 0x0056a00001127983 */ /* 0x000ee20000300a00 */
[----:B------:R-:W3:Y:S11]  /*5a1c0*/  LDL.LU.64 R16, [R1+0x5698] ;  /* 0x0056980001107983 */ /* 0x000ef60000300a00 */
[----:B------:R-:W-:Y:S08]  /*5a1d0*/  @!UPT UIADD3 URZ, URZ, URZ, URZ ;  /* 0x0000003f3f3ff290 */ /* 0x000ff0000fffe03f */
[----:B------:R0:W-:Y:S01]  /*5a1e0*/  STL.64 [R1+0x960], R20 ;  /* 0x0009601401007387 */ /* 0x0001e20000100a00 */
[----:B------:R-:W-:Y:S03]  /*5a1f0*/  STL.64 [R1+0x968], R22 ;  /* 0x0009681601007387 */ /* 0x000fe60000100a00 */
[----:B0-----:R-:W4:Y:S01]  /*5a200*/  LDL.LU R20, [R1+0x1e0] ;  /* 0x0001e00001147983 */ /* 0x001f220000300800 */
[----:B------:R-:W4:Y:S02]  /*5a210*/  LDL.LU R21, [R1+0x1e4] ;  /* 0x0001e40001157983 */ /* 0x000f240000300800 */
[----:B------:R-:W-:Y:S01]  /*5a220*/  STL.64 [R1+0x5540], R14 ;  /* 0x0055400e01007387 */ /* 0x000fe20000100a00 */
[C---:B---3--:R-:W-:Y:S01]  /*5a230*/  HMMA.16816.F32.BF16 R24, R16.reuse, R26, R8 ;  /* 0x0000001a1018723c */ /* 0x048fe20000041808 */
[----:B------:R-:W3:Y:S01]  /*5a240*/  LDL.LU.64 R10, [R1+0x5690] ;  /* 0x00569000010a7983 */ /* 0x000ee20000300a00 */
[----:B------:R-:W3:Y:S11]  /*5a250*/  LDL.LU.64 R8, [R1+0x5688] ;  /* 0x0056880001087983 */ /* 0x000ef60000300a00 */
[----:B------:R-:W-:Y:S10]  /*5a260*/  @!UPT UIADD3 URZ, URZ, URZ, URZ ;  /* 0x0000003f3f3ff290 */ /* 0x000ff4000fffe03f */
[----:B------:R-:W-:Y:S01]  /*5a270*/  STL.64 [R1+0x670], R24 ;  /* 0x0006701801007387 */ /* 0x000fe20000100a00 */
        /* <DEDUP_REMOVED lines=15> */
[----:B0-----:R-:W3:Y:S01]  /*5a370*/  LDL.LU.64 R26, [R1+0x5650] ;  /* 0x00565000011a7983 */ /* 0x001ee20000300a00 */
[----:B------:R-:W2:Y:S01]  /*5a380*/  LDL.LU.64 R24, [R1+0x5648] ;  /* 0x0056480001187983 */ /* 0x000ea20000300a00 */
[C---:B---3--:R-:W-:Y:S11]  /*5a390*/  HMMA.16816.F32.BF16 R8, R16.reuse, R26, R8 ;  /* 0x0000001a1008723c */ /* 0x048ff60000041808 */
[----:B------:R-:W-:Y:S11]  /*5a3a0*/  @!UPT UIADD3 URZ, URZ, URZ, URZ ;  /* 0x0000003f3f3ff290 */ /* 0x000ff6000fffe03f */
[----:B------:R-:W-:Y:S01]  /*5a3b0*/  @!UPT UIADD3 URZ, URZ, URZ, URZ ;  /* 0x0000003f3f3ff290 */ /* 0x000fe2000fffe03f */
[----:B------:R-:W-:Y:S01]  /*5a3c0*/  STL.64 [R1+0x380], R8 ;  /* 0x0003800801007387 */ /* 0x000fe20000100a00 */
[----:B------:R0:W-:Y:S03]  /*5a3d0*/  STL.64 [R1+0x388], R10 ;  /* 0x0003880a01007387 */ /* 0x0001e60000100a00 */
[----:B0-----:R-:W3:Y:S01]  /*5a3e0*/  LDL.LU.64 R10, [R1+0x5640] ;  /* 0x00564000010a7983 */ /* 0x001ee20000300a00 */
[----:B------:R-:W4:Y:S02]  /*5a3f0*/  LDL.LU.64 R8, [R1+0x5638] ;  /* 0x0056380001087983 */ /* 0x000f240000300a00 */
[----:B------:R-:W-:Y:S02]  /*5a400*/  STL.64 [R1+0x5508], R26 ;  /* 0x0055081a01007387 */ /* 0x000fe40000100a00 */
[----:B------:R-:W-:Y:S02]  /*5a410*/  IMAD.MOV.U32 R22, RZ, RZ, R29 ;  /* 0x000000ffff167224 */ /* 0x000fe400078e001d */
[----:B------:R-:W-:Y:S01]  /*5a420*/  IMAD.MOV.U32 R23, RZ, RZ, R28 ;  /* 0x000000ffff177224 */ /* 0x000fe200078e001c */
[----:B--2---:R-:W-:Y:S01]  /*5a430*/  STL [R1+0x5500], R25 ;  /* 0x0055001901007387 */ /* 0x004fe20000100800 */
[C---:B---3--:R-:W-:Y:S11]  /*5a440*/  HMMA.16816.F32.BF16 R4, R16.reuse, R10, R4 ;  /* 0x0000000a1004723c */ /* 0x048ff60000041804 */
[----:B------:R-:W-:Y:S11]  /*5a450*/  @!UPT UIADD3 URZ, URZ, URZ, URZ ;  /* 0x0000003f3f3ff290 */ /* 0x000ff6000fffe03f */
[----:B------:R-:W-:Y:S01]  /*5a460*/  @!UPT UIADD3 URZ, URZ, URZ, URZ ;  /* 0x0000003f3f3ff290 */ /* 0x000fe2000fffe03f */
[----:B------:R0:W-:Y:S01]  /*5a470*/  STL.64 [R1+0x230], R4 ;  /* 0x0002300401007387 */ /* 0x0001e20000100a00 */
[----:B------:R-:W-:Y:S02]  /*5a480*/  IMAD.MOV.U32 R29, RZ, RZ, R6 ;  /* 0x000000ffff1d7224 */ /* 0x000fe400078e0006 */
[----:B------:R-:W-:Y:S02]  /*5a490*/  IMAD.MOV.U32 R28, RZ, RZ, R7 ;  /* 0x000000ffff1c7224 */ /* 0x000fe400078e0007 */
[----:B------:R-:W2:Y:S04]  /*5a4a0*/  LDL.LU.64 R6, [R1+0x5630] ;  /* 0x0056300001067983 */ /* 0x000ea80000300a00 */
[----:B0-----:R-:W3:Y:S01]  /*5a4b0*/  LDL.LU.64 R4, [R1+0x5628] ;  /* 0x0056280001047983 */ /* 0x001ee20000300a00 */
[----:B------:R-:W-:Y:S02]  /*5a4c0*/  STL.64 [R1+0x54e8], R10 ;  /* 0x0054e80a01007387 */ /* 0x000fe40000100a00 */
[----:B----4-:R2:W-:Y:S02]  /*5a4d0*/  STL.64 [R1+0x54e0], R8 ;  /* 0x0054e00801007387 */ /* 0x0105e40000100a00 */
[----:B------:R-:W-:Y:S01]  /*5a4e0*/  STL [R1+0x4e04], R28 ;  /* 0x004e041c01007387 */ /* 0x000fe20000100800 */
[----:B------:R-:W-:Y:S01]  /*5a4f0*/  STL [R1+0x4e00], R29 ;  /* 0x004e001d01007387 */ /* 0x000fe20000100800 */
[----:B--2---:R-:W-:Y:S03]  /*5a500*/  HMMA.16816.F32.BF16 R8, R16, R6, R20 ;  /* 0x000000061008723c */ /* 0x004fe60000041814 */
[----:B------:R-:W-:Y:S04]  /*5a510*/  STL.64 [R1+0x5578], R6 ;  /* 0x0055780601007387 */ /* 0x000fe80000100a00 */
[----:B------:R0:W1:Y:S11]  /*5a520*/  LDSM.16.MT88.4 R20, [R24+0x11080] ;  /* 0x011080001814783b */ /* 0x0000760000004200 */
[----:B------:R-:W-:Y:S05]  /*5a530*/  @!UPT UIADD3 URZ, URZ, URZ, URZ ;  /* 0x0000003f3f3ff290 */ /* 0x000fea000fffe03f */
[----:B------:R-:W-:Y:S01]  /*5a540*/  STL.64 [R1+0x220], R8 ;  /* 0x0002200801007387 */ /* 0x000fe20000100a00 */
[----:B------:R-:W-:Y:S02]  /*5a550*/  STL.64 [R1+0x228], R10 ;  /* 0x0002280a01007387 */ /* 0x000fe40000100a00 */
[----:B0-----:R-:W2:Y:S02]  /*5a560*/  LDL.LU R24, [R1+0x330] ;  /* 0x0003300001187983 */ /* 0x001ea40000300800 */
[----:B------:R-:W2:Y:S01]  /*5a570*/  LDL.LU R25, [R1+0x334] ;  /* 0x0003340001197983 */ /* 0x000ea20000300800 */
[----:B------:R-:W4:Y:S01]  /*5a580*/  LDL.LU R26, [R1+0x338] ;  /* 0x00033800011a7983 */ /* 0x000f220000300800 */
[----:B------:R-:W4:Y:S02]  /*5a590*/  LDL.LU R27, [R1+0x33c] ;  /* 0x00033c00011b7983 */ /* 0x000f240000300800 */
[----:B------:R-:W-:Y:S02]  /*5a5a0*/  IMAD.MOV.U32 R14, RZ, RZ, R2 ;  /* 0x000000ffff0e7224 */ /* 0x000fe400078e0002 */
[----:B------:R-:W-:Y:S01]  /*5a5b0*/  IMAD.MOV.U32 R15, RZ, RZ, R0 ;  /* 0x000000ffff0f7224 */ /* 0x000fe200078e0000 */
[----:B------:R-:W3:Y:S01]  /*5a5c0*/  LDL.LU R2, [R1+0x5620] ;  /* 0x0056200001027983 */ /* 0x000ee20000300800 */
[----:B------:R-:W3:Y:S03]  /*5a5d0*/  LDL.LU R0, [R1+0x561c] ;  /* 0x00561c0001007983 */ /* 0x000ee60000300800 */
[----:B------:R-:W-:Y:S04]  /*5a5e0*/  STL.64 [R1+0x5558], R14 ;  /* 0x0055580e01007387 */ /* 0x000fe80000100a00 */
[----:B----4-:R0:W-:Y:S01]  /*5a5f0*/  STL.64 [R1+0x5518], R26 ;  /* 0x0055181a01007387 */ /* 0x0101e20000100a00 */
[----:B--2---:R2:W-:Y:S03]  /*5a600*/  STL.64 [R1+0x5510], R24 ;  /* 0x0055101801007387 */ /* 0x0045e60000100a00 */
[----:B0-----:R-:W4:Y:S01]  /*5a610*/  LDL.64 R26, [R1+0x28] ;  /* 0x00002800011a7983 */ /* 0x001f220000100a00 */
[----:B---3--:R-:W-:-:S02]  /*5a620*/  IMAD.MOV.U32 R14, RZ, RZ, R5 ;  /* 0x000000ffff0e7224 */ /* 0x008fc400078e0005 */
[----:B------:R-:W-:Y:S01]  /*5a630*/  IMAD.MOV.U32 R15, RZ, RZ, R4 ;  /* 0x000000ffff0f7224 */ /* 0x000fe200078e0004 */
[----:B----4-:R0:W-:Y:S01]  /*5a640*/  STL.64 [R1+0x5538], R26 ;  /* 0x0055381a01007387 */ /* 0x0101e20000100a00 */
[----:B--2---:R-:W2:Y:S02]  /*5a650*/  LDL.LU R24, [R1+0x1d0] ;  /* 0x0001d00001187983 */ /* 0x004ea40000300800 */
[----:B------:R-:W2:Y:S01]  /*5a660*/  LDL.LU R25, [R1+0x1d4] ;  /* 0x0001d40001197983 */ /* 0x000ea20000300800 */
[----:B0-----:R-:W3:Y:S01]  /*5a670*/  LDL.LU R26, [R1+0x1d8] ;  /* 0x0001d800011a7983 */ /* 0x001ee20000300800 */
[----:B------:R-:W3:Y:S02]  /*5a680*/  LDL.LU R27, [R1+0x1dc] ;  /* 0x0001dc00011b7983 */ /* 0x000ee40000300800 */
[----:B------:R-:W-:Y:S01]  /*5a690*/  STL.64 [R1+0x5570], R14 ;  /* 0x0055700e01007387 */ /* 0x000fe20000100a00 */
[----:B---3--:R-:W-:Y:S01]  /*5a6a0*/  STL.64 [R1+0x5550], R26 ;  /* 0x0055501a01007387 */ /* 0x008fe20000100a00 */
[----:B--2---:R0:W-:Y:S03]  /*5a6b0*/  STL.64 [R1+0x5548], R24 ;  /* 0x0055481801007387 */ /* 0x0041e60000100a00 */
[----:B0-----:R-:W2:Y:S01]  /*5a6c0*/  LDL.LU R24, [R1+0x4c0] ;  /* 0x0004c00001187983 */ /* 0x001ea20000300800 */
[----:B------:R-:W2:Y:S02]  /*5a6d0*/  LDL.LU R25, [R1+0x4c4] ;  /* 0x0004c40001197983 */ /* 0x000ea40000300800 */
[----:B------:R-:W3:Y:S02]  /*5a6e0*/  LDL.LU R26, [R1+0x4c8] ;  /* 0x0004c800011a7983 */ /* 0x000ee40000300800 */
[----:B------:R-:W3:Y:S01]  /*5a6f0*/  LDL.LU R27, [R1+0x4cc] ;  /* 0x0004cc00011b7983 */ /* 0x000ee20000300800 */
[----:B------:R-:W4:Y:S01]  /*5a700*/  LDL.LU R4, [R1+0x4e0] ;  /* 0x0004e00001047983 */ /* 0x000f220000300800 */
[----:B------:R-:W4:Y:S02]  /*5a710*/  LDL.LU R5, [R1+0x4e4] ;  /* 0x0004e40001057983 */ /* 0x000f240000300800 */
[----:B------:R-:W2:Y:S02]  /*5a720*/  LDL.LU R6, [R1+0x4e8] ;  /* 0x0004e80001067983 */ /* 0x000ea40000300800 */
[----:B------:R-:W2:Y:S02]  /*5a730*/  LDL.LU R7, [R1+0x4ec] ;  /* 0x0004ec0001077983 */ /* 0x000ea40000300800 */
[----:B--2---:R0:W-:Y:S01]  /*5a740*/  STL.64 [R1+0x5588], R6 ;  /* 0x0055880601007387 */ /* 0x0041e20000100a00 */
[----:B----4-:R-:W-:Y:S03]  /*5a750*/  STL.64 [R1+0x5580], R4 ;  /* 0x0055800401007387 */ /* 0x010fe60000100a00 */
[----:B0-----:R-:W2:Y:S04]  /*5a760*/  LDL.64 R6, [R1+0x98] ;  /* 0x0000980001067983 */ /* 0x001ea80000100a00 */
[----:B--2---:R0:W-:Y:S02]  /*5a770*/  STL.64 [R1+0x5598], R6 ;  /* 0x0055980601007387 */ /* 0x0041e40000100a00 */
[----:B0-----:R-:W-:-:S02]  /*5a780*/  IMAD.MOV.U32 R6, RZ, RZ, R13 ;  /* 0x000000ffff067224 */ /* 0x001fc400078e000d */
[----:B------:R-:W-:-:S05]  /*5a790*/  IMAD.MOV.U32 R7, RZ, RZ, R12 ;  /* 0x000000ffff077224 */ /* 0x000fca00078e000c */
[----:B------:R-:W-:Y:S01]  /*5a7a0*/  STL.64 [R1+0x55b0], R6 ;  /* 0x0055b00601007387 */ /* 0x000fe20000100a00 */
[----:B------:R-:W2:Y:S03]  /*5a7b0*/  LDL.64 R14, [R1+0x88] ;  /* 0x00008800010e7983 */ /* 0x000ea60000100a00 */
[----:B--2---:R0:W-:Y:S01]  /*5a7c0*/  STL.64 [R1+0x5590], R14 ;  /* 0x0055900e01007387 */ /* 0x0041e20000100a00 */
[----:B------:R-:W2:Y:S02]  /*5a7d0*/  LDL.LU R12, [R1+0x4f0] ;  /* 0x0004f000010c7983 */ /* 0x000ea40000300800 */
[----:B------:R-:W2:Y:S01]  /*5a7e0*/  LDL.LU R13, [R1+0x4f4] ;  /* 0x0004f400010d7983 */ /* 0x000ea20000300800 */
[----:B0-----:R-:W4:Y:S01]  /*5a7f0*/  LDL.LU R14, [R1+0x4f8] ;  /* 0x0004f800010e7983 */ /* 0x001f220000300800 */
[----:B------:R-:W4:Y:S02]  /*5a800*/  LDL.LU R15, [R1+0x4fc] ;  /* 0x0004fc00010f7983 */ /* 0x000f240000300800 */
[----:B------:R-:W2:Y:S02]  /*5a810*/  LDL R6, [R1+0xb8] ;  /* 0x0000b80001067983 */ /* 0x000ea40000100800 */
[----:B------:R-:W-:-:S02]  /*5a820*/  IMAD.MOV.U32 R7, RZ, RZ, R3 ;  /* 0x000000ffff077224 */ /* 0x000fc400078e0003 */
[----:B------:R-:W3:Y:S04]  /*5a830*/  LDL.LU R3, [R1+0x5618] ;  /* 0x0056180001037983 */ /* 0x000ee80000300800 */
[----:B--2---:R0:W-:Y:S02]  /*5a840*/  STL.64 [R1+0x55c8], R6 ;  /* 0x0055c80601007387 */ /* 0x0041e40000100a00 */
[----:B0-----:R-:W-:Y:S02]  /*5a850*/  IMAD.MOV.U32 R6, RZ, RZ, R0 ;  /* 0x000000ffff067224 */ /* 0x001fe400078e0000 */
[----:B------:R-:W-:Y:S01]  /*5a860*/  IMAD.MOV.U32 R7, RZ, RZ, R2 ;  /* 0x000000ffff077224 */ /* 0x000fe200078e0002 */
[----:B------:R-:W2:Y:S01]  /*5a870*/  LDL.LU R0, [R1+0x5614] ;  /* 0x0056140001007983 */ /* 0x000ea20000300800 */
[----:B------:R-:W2:Y:S03]  /*5a880*/  LDL.LU R2, [R1+0x5610] ;  /* 0x0056100001027983 */ /* 0x000ea60000300800 */
[----:B------:R-:W-:Y:S01]  /*5a890*/  STL.64 [R1+0x55e0], R6 ;  /* 0x0055e00601007387 */ /* 0x000fe20000100a00 */
[----:B----4-:R-:W-:Y:S02]  /*5a8a0*/  STL.64 [R1+0x55a8], R14 ;  /* 0x0055a80e01007387 */ /* 0x010fe40000100a00 */
[----:B------:R0:W-:Y:S02]  /*5a8b0*/  STL.64 [R1+0x55a0], R12 ;  /* 0x0055a00c01007387 */ /* 0x0001e40000100a00 */
[----:B0-----:R-:W4:Y:S01]  /*5a8c0*/  LDL.LU R12, [R1+0x500] ;  /* 0x00050000010c7983 */ /* 0x001f220000300800 */
[----:B------:R-:W4:Y:S02]  /*5a8d0*/  LDL.LU R13, [R1+0x504] ;  /* 0x00050400010d7983 */ /* 0x000f240000300800 */
[----:B------:R-:W2:Y:S02]  /*5a8e0*/  LDL.LU R14, [R1+0x508] ;  /* 0x00050800010e7983 */ /* 0x000ea40000300800 */
[----:B------:R-:W2:Y:S01]  /*5a8f0*/  LDL.LU R15, [R1+0x50c] ;  /* 0x00050c00010f7983 */ /* 0x000ea20000300800 */
[----:B------:R-:W2:Y:S01]  /*5a900*/  LDL R6, [R1+0xd8] ;  /* 0x0000d80001067983 */ /* 0x000ea20000100800 */
[----:B---3--:R-:W-:-:S05]  /*5a910*/  IMAD.MOV.U32 R7, RZ, RZ, R3 ;  /* 0x000000ffff077224 */ /* 0x008fca00078e0003 */
[----:B--2---:R-:W-:Y:S01]  /*5a920*/  STL.64 [R1+0x55f8], R6 ;  /* 0x0055f80601007387 */ /* 0x004fe20000100a00 */
[----:B------:R-:W-:Y:S02]  /*5a930*/  STL.64 [R1+0x55c0], R14 ;  /* 0x0055c00e01007387 */ /* 0x000fe40000100a00 */
[----:B----4-:R0:W-:Y:S02]  /*5a940*/  STL.64 [R1+0x55b8], R12 ;  /* 0x0055b80c01007387 */ /* 0x0101e40000100a00 */
[----:B0-----:R-:W2:Y:S01]  /*5a950*/  LDL.LU R12, [R1+0x510] ;  /* 0x00051000010c7983 */ /* 0x001ea20000300800 */
[----:B------:R-:W2:Y:S02]  /*5a960*/  LDL.LU R13, [R1+0x514] ;  /* 0x00051400010d7983 */ /* 0x000ea40000300800 */
[----:B------:R-:W3:Y:S02]  /*5a970*/  LDL.LU R14, [R1+0x518] ;  /* 0x00051800010e7983 */ /* 0x000ee40000300800 */
[----:B------:R-:W3:Y:S02]  /*5a980*/  LDL.LU R15, [R1+0x51c] ;  /* 0x00051c00010f7983 */ /* 0x000ee40000300800 */
[----:B---3--:R-:W-:Y:S01]  /*5a990*/  STL.64 [R1+0x55d8], R14 ;  /* 0x0055d80e01007387 */ /* 0x008fe20000100a00 */
[----:B--2---:R0:W-:Y:S03]  /*5a9a0*/  STL.64 [R1+0x55d0], R12 ;  /* 0x0055d00c01007387 */ /* 0x0041e60000100a00 */
        /* <DEDUP_REMOVED lines=14> */
[----:B------:R-:W2:Y:S02]  /*5aa90*/  LDL.LU R14, [R1+0x548] ;  /* 0x00054800010e7983 */ /* 0x000ea40000300800 */
[----:B------:R-:W2:Y:S01]  /*5aaa0*/  LDL.LU R15, [R1+0x54c] ;  /* 0x00054c00010f7983 */ /* 0x000ea20000300800 */
[----:B------:R-:W-:Y:S01]  /*5aab0*/  STL.64 [R1+0x5568], R26 ;  /* 0x0055681a01007387 */ /* 0x000fe20000100a00 */
[----:B------:R0:W-:Y:S03]  /*5aac0*/  STL.64 [R1+0x5560], R24 ;  /* 0x0055601801007387 */ /* 0x0001e60000100a00 */
[----:B0-----:R-:W3:Y:S01]  /*5aad0*/  LDL.LU R24, [R1+0x4d0] ;  /* 0x0004d00001187983 */ /* 0x001ee20000300800 */
[----:B------:R-:W3:Y:S02]  /*5aae0*/  LDL.LU R25, [R1+0x4d4] ;  /* 0x0004d40001197983 */ /* 0x000ee40000300800 */
[----:B------:R-:W3:Y:S02]  /*5aaf0*/  LDL.LU R26, [R1+0x4d8] ;  /* 0x0004d800011a7983 */ /* 0x000ee40000300800 */
[----:B------:R-:W3:Y:S01]  /*5ab00*/  LDL.LU R27, [R1+0x4dc] ;  /* 0x0004dc00011b7983 */ /* 0x000ee20000300800 */
[----:B------:R-:W4:Y:S01]  /*5ab10*/  LDL.64 R10, [R1+0x8] ;  /* 0x00000800010a7983 */ /* 0x000f220000100a00 */
[----:B------:R-:W-:-:S02]  /*5ab20*/  IMAD.MOV.U32 R6, RZ, RZ, R2 ;  /* 0x000000ffff067224 */ /* 0x000fc400078e0002 */
[----:B------:R-:W-:Y:S01]  /*5ab30*/  IMAD.MOV.U32 R7, RZ, RZ, R0 ;  /* 0x000000ffff077224 */ /* 0x000fe200078e0000 */
[----:B----4-:R0:W-:Y:S04]  /*5ab40*/  STL.64 [R1+0x54f8], R10 ;  /* 0x0054f80a01007387 */ /* 0x0101e80000100a00 */
[----:B0-----:R-:W4:Y:S02]  /*5ab50*/  LDL.64 R10, [R1+0x18] ;  /* 0x00001800010a7983 */ /* 0x001f240000100a00 */
[C---:B--2---:R-:W-:Y:S02]  /*5ab60*/  HMMA.16816.F32.BF16 R4, R16.reuse, R6, R12 ;  /* 0x000000061004723c */ /* 0x044fe4000004180c */
[----:B----4-:R0:W-:Y:S01]  /*5ab70*/  STL.64 [R1+0x5520], R10 ;  /* 0x0055200a01007387 */ /* 0x0101e20000100a00 */
[----:B------:R-:W2:Y:S02]  /*5ab80*/  LDL.LU R8, [R1+0x340] ;  /* 0x0003400001087983 */ /* 0x000ea40000300800 */
[----:B------:R-:W2:Y:S01]  /*5ab90*/  LDL.LU R9, [R1+0x344] ;  /* 0x0003440001097983 */ /* 0x000ea20000300800 */
[----:B0-----:R-:W2:Y:S01]  /*5aba0*/  LDL.LU R10, [R1+0x348] ;  /* 0x00034800010a7983 */ /* 0x001ea20000300800 */
[----:B------:R-:W2:Y:S02]  /*5abb0*/  LDL.LU R11, [R1+0x34c] ;  /* 0x00034c00010b7983 */ /* 0x000ea40000300800 */
[----:B-1----:R-:W-:Y:S02]  /*5abc0*/  STL [R1+0x543c], R22 ;  /* 0x00543c1601007387 */ /* 0x002fe40000100800 */
[----:B------:R-:W-:Y:S01]  /*5abd0*/  STL [R1+0x5438], R23 ;  /* 0x0054381701007387 */ /* 0x000fe20000100800 */
[----:B------:R0:W-:Y:S04]  /*5abe0*/  STL.64 [R1+0x54f0], R20 ;  /* 0x0054f01401007387 */ /* 0x0001e80000100a00 */
[----:B0-----:R-:W4:Y:S01]  /*5abf0*/  LDL.LU R20, [R1+0x320] ;  /* 0x0003200001147983 */ /* 0x001f220000300800 */
[----:B------:R-:W4:Y:S02]  /*5ac00*/  LDL.LU R21, [R1+0x324] ;  /* 0x0003240001157983 */ /* 0x000f240000300800 */
[----:B------:R-:W4:Y:S02]  /*5ac10*/  LDL.LU R22, [R1+0x328] ;  /* 0x0003280001167983 */ /* 0x000f240000300800 */
[----:B------:R-:W4:Y:S01]  /*5ac20*/  LDL.LU R23, [R1+0x32c] ;  /* 0x00032c0001177983 */ /* 0x000f220000300800 */
[----:B------:R-:W2:Y:S01]  /*5ac30*/  LDL.LU.64 R14, [R1+0x5608] ;  /* 0x00560800010e7983 */ /* 0x000ea20000300a00 */
[----:B------:R-:W2:Y:S02]  /*5ac40*/  LDL.LU.64 R12, [R1+0x5600] ;  /* 0x00560000010c7983 */ /* 0x000ea40000300a00 */
[----:B------:R-:W-:Y:S02]  /*5ac50*/  STL.64 [R1+0xb80], R4 ;  /* 0x000b800401007387 */ /* 0x000fe40000100a00 */
[----:B------:R0:W-:Y:S02]  /*5ac60*/  STL.64 [R1+0xb88], R6 ;  /* 0x000b880601007387 */ /* 0x0001e40000100a00 */
[----:B0-----:R-:W2:Y:S02]  /*5ac70*/  LDL.LU.64 R6, [R1+0x55f8] ;  /* 0x0055f80001067983 */ /* 0x001ea40000300a00 */
[C---:B--2---:R-:W-:Y:S02]  /*5ac80*/  HMMA.16816.F32.BF16 R4, R16.reuse, R6, R12 ;  /* 0x000000061004723c */ /* 0x044fe4000004180c */
[----:B------:R-:W2:Y:S01]  /*5ac90*/  LDL.LU.64 R14, [R1+0x55f0] ;  /* 0x0055f000010e7983 */ /* 0x000ea20000300a00 */
[----:B------:R-:W2:Y:S11]  /*5aca0*/  LDL.LU.64 R12, [R1+0x55e8] ;  /* 0x0055e800010c7983 */ /* 0x000eb60000300a00 */
[----:B------:R-:W-:Y:S09]  /*5acb0*/  @!UPT UIADD3 URZ, URZ, URZ, URZ ;  /* 0x0000003f3f3ff290 */ /* 0x000ff2000fffe03f */
[----:B------:R-:W-:Y:S01]  /*5acc0*/  STL.64 [R1+0xb70], R4 ;  /* 0x000b700401007387 */ /* 0x000fe20000100a00 */
        /* <DEDUP_REMOVED lines=23> */
[C---:B--2---:R-:W-:Y:S01]  /*5ae40*/  HMMA.16816.F32.BF16 R12, R16.reuse, R6, R12 ;  /* 0x00000006100c723c */ /* 0x044fe2000004180c */
[----:B------:R-:W-:Y:S02]  /*5ae50*/  IMAD.MOV.U32 R29, RZ, RZ, R6 ;  /* 0x000000ffff1d7224 */ /* 0x000fe400078e0006 */
[----:B------:R-:W-:Y:S11]  /*5ae60*/  IMAD.MOV.U32 R28, RZ, RZ, R7 ;  /* 0x000000ffff1c7224 */ /* 0x000ff600078e0007 */
[----:B------:R-:W-:Y:S09]  /*5ae70*/  @!UPT UIADD3 URZ, URZ, URZ, URZ ;  /* 0x0000003f3f3ff290 */ /* 0x000ff2000fffe03f */
[----:B------:R-:W-:Y:S01]  /*5ae80*/  STL.64 [R1+0xb30], R12 ;  /* 0x000b300c01007387 */ /* 0x000fe20000100a00 */
[----:B------:R0:W-:Y:S03]  /*5ae90*/  STL.64 [R1+0xb38], R14 ;  /* 0x000b380e01007387 */ /* 0x0001e60000100a00 */
[----:B0-----:R-:W2:Y:S01]  /*5aea0*/  LDL.LU.64 R14, [R1+0x5590] ;  /* 0x00559000010e7983 */ /* 0x001ea20000300a00 */
[----:B------:R-:W2:Y:S02]  /*5aeb0*/  LDL.LU.64 R6, [R1+0x5588] ;  /* 0x0055880001067983 */ /* 0x000ea40000300a00 */
[----:B------:R-:W2:Y:S02]  /*5aec0*/  LDL.LU.64 R4, [R1+0x5580] ;  /* 0x0055800001047983 */ /* 0x000ea40000300a00 */
[----:B------:R-:W-:Y:S01]  /*5aed0*/  STL [R1+0x54cc], R28 ;  /* 0x0054cc1c01007387 */ /* 0x000fe20000100800 */
[----:B------:R-:W-:Y:S01]  /*5aee0*/  STL [R1+0x54c8], R29 ;  /* 0x0054c81d01007387 */ /* 0x000fe20000100800 */
        /* <DEDUP_REMOVED lines=23> */
[----:B---3--:R-:W-:Y:S02]  /*5b060*/  HMMA.16816.F32.BF16 R16, R16, R14, R24 ;  /* 0x0000000e1010723c */ /* 0x008fe40000041818 */
[----:B------:R-:W3:Y:S01]  /*5b070*/  LDL.LU.64 R26, [R1+0x5538] ;  /* 0x00553800011a7983 */ /* 0x000ee20000300a00 */
[----:B------:R-:W-:Y:S02]  /*5b080*/  IMAD.MOV.U32 R28, RZ, RZ, R14 ;  /* 0x000000ffff1c7224 */ /* 0x000fe400078e000e */
[----:B------:R-:W-:Y:S11]  /*5b090*/  IMAD.MOV.U32 R29, RZ, RZ, R15 ;  /* 0x000000ffff1d7224 */ /* 0x000ff600078e000f */
[----:B------:R-:W-:Y:S07]  /*5b0a0*/  @!UPT UIADD3 URZ, URZ, URZ, URZ ;  /* 0x0000003f3f3ff290 */ /* 0x000fee000fffe03f */
[----:B------:R0:W-:Y:S01]  /*5b0b0*/  STL.64 [R1+0x360], R16 ;  /* 0x0003601001007387 */ /* 0x0001e20000100a00 */
[----:B------:R1:W-:Y:S02]  /*5b0c0*/  STL.64 [R1+0x368], R18 ;  /* 0x0003681201007387 */ /* 0x0003e40000100a00 */
[----:B------:R-:W2:Y:S02]  /*5b0d0*/  LDL.LU.64 R14, [R1+0x5530] ;  /* 0x00553000010e7983 */ /* 0x000ea40000300a00 */
[----:B------:R-:W2:Y:S01]  /*5b0e0*/  LDL.LU.64 R12, [R1+0x5528] ;  /* 0x00552800010c7983 */ /* 0x000ea20000300a00 */
[----:B0-----:R-:W4:Y:S01]  /*5b0f0*/  LDL.LU R16, [R1+0x310] ;  /* 0x0003100001107983 */ /* 0x001f220000300800 */
[----:B------:R-:W4:Y:S02]  /*5b100*/  LDL.LU R17, [R1+0x314] ;  /* 0x0003140001117983 */ /* 0x000f240000300800 */
[----:B-1----:R-:W4:Y:S02]  /*5b110*/  LDL.LU R18, [R1+0x318] ;  /* 0x0003180001127983 */ /* 0x002f240000300800 */
[----:B------:R-:W4:Y:S02]  /*5b120*/  LDL.LU R19, [R1+0x31c] ;  /* 0x00031c0001137983 */ /* 0x000f240000300800 */
[----:B---3--:R-:W-:Y:S01]  /*5b130*/  IMAD.MOV.U32 R2, RZ, RZ, R26 ;  /* 0x000000ffff027224 */ /* 0x008fe200078e001a */
[C---:B--2---:R-:W-:Y:S01]  /*5b140*/  HMMA.16816.F32.BF16 R8, R12.reuse, R26, R8 ;  /* 0x0000001a0c08723c */ /* 0x044fe20000041808 */
[----:B------:R-:W-:Y:S11]  /*5b150*/  IMAD.MOV.U32 R0, RZ, RZ, R27 ;  /* 0x000000ffff007224 */ /* 0x000ff600078e001b */
[----:B------:R-:W-:Y:S11]  /*5b160*/  @!UPT UIADD3 URZ, URZ, URZ, URZ ;  /* 0x0000003f3f3ff290 */ /* 0x000ff6000fffe03f */
[----:B------:R-:W-:Y:S01]  /*5b170*/  STL.64 [R1+0x950], R8 ;  /* 0x0009500801007387 */ /* 0x000fe20000100a00 */
[----:B------:R0:W-:Y:S03]  /*5b180*/  STL.64 [R1+0x958], R10 ;  /* 0x0009580a01007387 */ /* 0x0001e60000100a00 */
[----:B0-----:R-:W2:Y:S01]  /*5b190*/  LDL.LU.64 R10, [R1+0x5520] ;  /* 0x00552000010a7983 */ /* 0x001ea20000300a00 */
[----:B------:R-:W2:Y:S02]  /*5b1a0*/  LDL.LU.64 R26, [R1+0x5518] ;  /* 0x00551800011a7983 */ /* 0x000ea40000300a00 */
[----:B------:R-:W2:Y:S02]  /*5b1b0*/  LDL.LU.64 R24, [R1+0x5510] ;  /* 0x0055100001187983 */ /* 0x000ea40000300a00 */
[----:B------:R-:W-:Y:S01]  /*5b1c0*/  STL [R1+0x5484], R0 ;  /* 0x0054840001007387 */ /* 0x000fe20000100800 */
[----:B------:R-:W-:Y:S01]  /*5b1d0*/  STL [R1+0x5480], R2 ;  /* 0x0054800201007387 */ /* 0x000fe20000100800 */
[C---:B--2---:R-:W-:Y:S01]  /*5b1e0*/  HMMA.16816.F32.BF16 R24, R12.reuse, R10, R24 ;  /* 0x0000000a0c18723c */ /* 0x044fe20000041818 */
[----:B------:R-:W-:Y:S11]  /*5b1f0*/  IMAD.MOV.U32 R3, RZ, RZ, R11 ;  /* 0x000000ffff037224 */ /* 0x000ff600078e000b */
[----:B------:R-:W-:Y:S11]  /*5b200*/  @!UPT UIADD3 URZ, URZ, URZ, URZ ;  /* 0x0000003f3f3ff290 */ /* 0x000ff6000fffe03f */
[----:B------:R0:W-:Y:S01]  /*5b210*/  STL.64 [R1+0x940], R24 ;  /* 0x0009401801007387 */ /* 0x0001e20000100a00 */
[----:B------:R1:W-:Y:S02]  /*5b220*/  STL.64 [R1+0x948], R26 ;  /* 0x0009481a01007387 */ /* 0x0003e40000100a00 */
[----:B0-----:R-:W-:Y:S01]  /*5b230*/  IMAD.MOV.U32 R24, RZ, RZ, R10 ;  /* 0x000000ffff187224 */ /* 0x001fe200078e000a */
[----:B-1----:R-:W2:Y:S01]  /*5b240*/  LDL.LU.64 R26, [R1+0x5508] ;  /* 0x00550800011a7983 */ /* 0x002ea20000300a00 */
[----:B------:R-:W3:Y:S02]  /*5b250*/  LDL.LU R25, [R1+0x5500] ;  /* 0x0055000001197983 */ /* 0x000ee40000300800 */
[----:B------:R-:W4:Y:S02]  /*5b260*/  LDL.LU.64 R10, [R1+0x54f8] ;  /* 0x0054f800010a7983 */ /* 0x000f240000300a00 */
[C---:B----4-:R-:W-:Y:S11]  /*5b270*/  HMMA.16816.F32.BF16 R20, R12.reuse, R10, R20 ;  /* 0x0000000a0c14723c */ /* 0x050ff60000041814 */
[----:B------:R-:W-:Y:S11]  /*5b280*/  @!UPT UIADD3 URZ, URZ, URZ, URZ ;  /* 0x0000003f3f3ff290 */ /* 0x000ff6000fffe03f */
[----:B------:R-:W-:Y:S01]  /*5b290*/  @!UPT UIADD3 URZ, URZ, URZ, URZ ;  /* 0x0000003f3f3ff290 */ /* 0x000fe2000fffe03f */
[----:B------:R0:W-:Y:S01]  /*5b2a0*/  STL.64 [R1+0x930], R20 ;  /* 0x0009301401007387 */ /* 0x0001e20000100a00 */
[----:B------:R1:W-:Y:S03]  /*5b2b0*/  STL.64 [R1+0x938], R22 ;  /* 0x0009381601007387 */ /* 0x0003e60000100a00 */
[----:B0-----:R-:W4:Y:S01]  /*5b2c0*/  LDL.LU.64 R20, [R1+0x54f0] ;  /* 0x0054f00001147983 */ /* 0x001f220000300a00 */
[C---:B--2---:R-:W-:Y:S01]  /*5b2d0*/  HMMA.16816.F32.BF16 R16, R12.reuse, R26, R16 ;  /* 0x0000001a0c10723c */ /* 0x044fe20000041810 */
[----:B-1----:R-:W-:Y:S02]  /*5b2e0*/  IMAD.MOV.U32 R22, RZ, RZ, R10 ;  /* 0x000000ffff167224 */ /* 0x002fe400078e000a */
[----:B------:R-:W-:Y:S02]  /*5b2f0*/  IMAD.MOV.U32 R23, RZ, RZ, R11 ;  /* 0x000000ffff177224 */ /* 0x000fe400078e000b */
[----:B------:R-:W2:Y:S01]  /*5b300*/  LDL.LU.64 R10, [R1+0x54e8] ;  /* 0x0054e800010a7983 */ /* 0x000ea20000300a00 */
[----:B------:R-:W2:Y:S02]  /*5b310*/  LDL.LU.64 R8, [R1+0x54e0] ;  /* 0x0054e00001087983 */ /* 0x000ea40000300a00 */
[----:B------:R-:W-:Y:S01]  /*5b320*/  STL.64 [R1+0x5448], R22 ;  /* 0x0054481601007387 */ /* 0x000fe20000100a00 */
[----:B----4-:R0:W-:Y:S04]  /*5b330*/  STL.64 [R1+0x5440], R20 ;  /* 0x0054401401007387 */ /* 0x0101e80000100a00 */
[----:B0-----:R-:W4:Y:S01]  /*5b340*/  LDL.LU R20, [R1+0x2f0] ;  /* 0x0002f00001147983 */ /* 0x001f220000300800 */
[----:B------:R-:W4:Y:S02]  /*5b350*/  LDL.LU R21, [R1+0x2f4] ;  /* 0x0002f40001157983 */ /* 0x000f240000300800 */
[----:B------:R-:W4:Y:S02]  /*5b360*/  LDL.LU R22, [R1+0x2f8] ;  /* 0x0002f80001167983 */ /* 0x000f240000300800 */
[----:B------:R-:W4:Y:S01]  /*5b370*/  LDL.LU R23, [R1+0x2fc] ;  /* 0x0002fc0001177983 */ /* 0x000f220000300800 */
[----:B------:R-:W-:Y:S01]  /*5b380*/  STL.64 [R1+0x53f0], R26 ;  /* 0x0053f01a01007387 */ /* 0x000fe20000100a00 */
[----:B---3--:R-:W-:Y:S03]  /*5b390*/  STL [R1+0x53e8], R25 ;  /* 0x0053e81901007387 */ /* 0x008fe60000100800 */
[----:B------:R-:W-:Y:S02]  /*5b3a0*/  STL.64 [R1+0x920], R16 ;  /* 0x0009201001007387 */ /* 0x000fe40000100a00 */
[----:B------:R-:W-:Y:S01]  /*5b3b0*/  STL.64 [R1+0x928], R18 ;  /* 0x0009281201007387 */ /* 0x000fe20000100a00 */
[----:B------:R0:W-:Y:S04]  /*5b3c0*/  STL [R1+0x5450], R24 ;  /* 0x0054501801007387 */ /* 0x0001e80000100800 */
[----:B0-----:R-:W3:Y:S01]  /*5b3d0*/  LDL.LU R24, [R1+0x300] ;  /* 0x0003000001187983 */ /* 0x001ee20000300800 */
[----:B------:R-:W3:Y:S02]  /*5b3e0*/  LDL.LU R25, [R1+0x304] ;  /* 0x0003040001197983 */ /* 0x000ee40000300800 */
[----:B------:R-:W3:Y:S02]  /*5b3f0*/  LDL.LU R26, [R1+0x308] ;  /* 0x00030800011a7983 */ /* 0x000ee40000300800 */
[----:B------:R-:W3:Y:S01]  /*5b400*/  LDL.LU R27, [R1+0x30c] ;  /* 0x00030c00011b7983 */ /* 0x000ee20000300800 */
[----:B--2---:R-:W-:Y:S01]  /*5b410*/  STL.64 [R1+0x53e0], R10 ;  /* 0x0053e00a01007387 */ /* 0x004fe20000100a00 */
[C---:B---3--:R-:W-:Y:S11]  /*5b420*/  HMMA.16816.F32.BF16 R24, R12.reuse, R10, R24 ;  /* 0x0000000a0c18723c */ /* 0x048ff60000041818 */
[----:B------:R-:W-:Y:S11]  /*5b430*/  @!UPT UIADD3 URZ, URZ, URZ, URZ ;  /* 0x0000003f3f3ff290 */ /* 0x000ff6000fffe03f */
[----:B------:R-:W-:Y:S01]  /*5b440*/  @!UPT UIADD3 URZ, URZ, URZ, URZ ;  /* 0x0000003f3f3ff290 */ /* 0x000fe2000fffe03f */
[----:B------:R-:W-:Y:S01]  /*5b450*/  STL.64 [R1+0x6e0], R24 ;  /* 0x0006e01801007387 */ /* 0x000fe20000100a00 */
[----:B------:R-:W-:Y:S02]  /*5b460*/  STL.64 [R1+0x6e8], R26 ;  /* 0x0006e81a01007387 */ /* 0x000fe40000100a00 */
[----:B------:R4:W-:Y:S02]  /*5b470*/  STL.64 [R1+0x53d8], R8 ;  /* 0x0053d80801007387 */ /* 0x0009e40000100a00 */
[----:B----4-:R-:W-:Y:S01]  /*5b480*/  HMMA.16816.F32.BF16 R8, R12, R6, R20 ;  /* 0x000000060c08723c */ /* 0x010fe20000041814 */
[----:B------:R0:W-:Y:S11]  /*5b490*/  STL.64 [R1+0x5458], R6 ;  /* 0x0054580601007387 */ /* 0x0001f60000100a00 */
[----:B------:R-:W-:Y:S11]  /*5b4a0*/  @!UPT UIADD3 URZ, URZ, URZ, URZ ;  /* 0x0000003f3f3ff290 */ /* 0x000ff6000fffe03f */
[----:B------:R-:W-:Y:S01]  /*5b4b0*/  STL.64 [R1+0x4c0], R8 ;  /* 0x0004c00801007387 */ /* 0x000fe20000100a00 */
[----:B------:R-:W-:Y:S02]  /*5b4c0*/  STL.64 [R1+0x4c8], R10 ;  /* 0x0004c80a01007387 */ /* 0x000fe40000100a00 */
[----:B------:R-:W2:Y:S02]  /*5b4d0*/  LDL.LU R24, [R1+0x5e0] ;  /* 0x0005e00001187983 */ /* 0x000ea40000300800 */
[----:B------:R-:W2:Y:S01]  /*5b4e0*/  LDL.LU R25, [R1+0x5e4] ;  /* 0x0005e40001197983 */ /* 0x000ea20000300800 */
[----:B------:R-:W3:Y:S01]  /*5b4f0*/  LDL.LU R26, [R1+0x5e8] ;  /* 0x0005e800011a7983 */ /* 0x000ee20000300800 */
[----:B------:R-:W3:Y:S02]  /*5b500*/  LDL.LU R27, [R1+0x5ec] ;  /* 0x0005ec00011b7983 */ /* 0x000ee40000300800 */
[----:B0-----:R-:W-:Y:S02]  /*5b510*/  IMAD.MOV.U32 R6, RZ, RZ, R5 ;  /* 0x000000ffff067224 */ /* 0x001fe400078e0005 */
[----:B------:R-:W-:Y:S01]  /*5b520*/  IMAD.MOV.U32 R7, RZ, RZ, R4 ;  /* 0x000000ffff077224 */ /* 0x000fe200078e0004 */
[----:B---3--:R-:W-:Y:S01]  /*5b530*/  STL.64 [R1+0x5468], R26 ;  /* 0x0054681a01007387 */ /* 0x008fe20000100a00 */
[----:B--2---:R0:W-:Y:S03]  /*5b540*/  STL.64 [R1+0x5460], R24 ;  /* 0x0054601801007387 */ /* 0x0041e60000100a00 */
[----:B------:R1:W-:Y:S01]  /*5b550*/  STL.64 [R1+0x54c0], R6 ;  /* 0x0054c00601007387 */ /* 0x0003e20000100a00 */
[----:B0-----:R-:W2:Y:S01]  /*5b560*/  LDL.LU R24, [R1+0x5f0] ;  /* 0x0005f00001187983 */ /* 0x001ea20000300800 */
[----:B------:R-:W2:Y:S02]  /*5b570*/  LDL.LU R25, [R1+0x5f4] ;  /* 0x0005f40001197983 */ /* 0x000ea40000300800 */
[----:B------:R-:W3:Y:S02]  /*5b580*/  LDL.LU R26, [R1+0x5f8] ;  /* 0x0005f800011a7983 */ /* 0x000ee40000300800 */
[----:B------:R-:W3:Y:S01]  /*5b590*/  LDL.LU R27, [R1+0x5fc] ;  /* 0x0005fc00011b7983 */ /* 0x000ee20000300800 */
[----:B------:R-:W4:Y:S01]  /*5b5a0*/  LDL.LU R4, [R1+0x640] ;  /* 0x0006400001047983 */ /* 0x000f220000300800 */
[----:B------:R-:W4:Y:S02]  /*5b5b0*/  LDL.LU R5, [R1+0x644] ;  /* 0x0006440001057983 */ /* 0x000f240000300800 */
[----:B-1----:R-:W2:Y:S02]  /*5b5c0*/  LDL.LU R6, [R1+0x648] ;  /* 0x0006480001067983 */ /* 0x002ea40000300800 */
[----:B------:R-:W2:Y:S01]  /*5b5d0*/  LDL.LU R7, [R1+0x64c] ;  /* 0x00064c0001077983 */ /* 0x000ea20000300800 */
[----:B------:R-:W3:Y:S01]  /*5b5e0*/  LDL.LU R8, [R1+0x650] ;  /* 0x0006500001087983 */ /* 0x000ee20000300800 */
[----:B------:R-:W3:Y:S02]  /*5b5f0*/  LDL.LU R9, [R1+0x654] ;  /* 0x0006540001097983 */ /* 0x000ee40000300800 */
[----:B------:R-:W3:Y:S02]  /*5b600*/  LDL.LU R10, [R1+0x658] ;  /* 0x00065800010a7983 */ /* 0x000ee40000300800 */
[----:B------:R-:W3:Y:S01]  /*5b610*/  LDL.LU R11, [R1+0x65c] ;  /* 0x00065c00010b7983 */ /* 0x000ee20000300800 */
[----:B--2---:R0:W-:Y:S01]  /*5b620*/  STL.64 [R1+0x54d8], R6 ;  /* 0x0054d80601007387 */ /* 0x0041e20000100a00 */
[----:B----4-:R-:W-:Y:S02]  /*5b630*/  STL.64 [R1+0x54d0], R4 ;  /* 0x0054d00401007387 */ /* 0x010fe40000100a00 */
[----:B------:R-:W2:Y:S01]  /*5b640*/  LDL.64 R22, [R1+0xc8] ;  /* 0x0000c80001167983 */ /* 0x000ea20000100a00 */
[----:B0-----:R-:W4:Y:S04]  /*5b650*/  LDL.64 R6, [R1+0x38] ;  /* 0x0000380001067983 */ /* 0x001f280000100a00 */
[----:B--2---:R0:W-:Y:S04]  /*5b660*/  STL.64 [R1+0x54b8], R22 ;  /* 0x0054b81601007387 */ /* 0x0041e80000100a00 */
[----:B0-----:R-:W2:Y:S01]  /*5b670*/  LDL.64 R22, [R1+0xd8] ;  /* 0x0000d80001167983 */ /* 0x001ea20000100a00 */
[----:B---3--:R-:W-:Y:S02]  /*5b680*/  STL.64 [R1+0x5478], R26 ;  /* 0x0054781a01007387 */ /* 0x008fe40000100a00 */
[----:B------:R0:W-:Y:S02]  /*5b690*/  STL.64 [R1+0x5470], R24 ;  /* 0x0054701801007387 */ /* 0x0001e40000100a00 */
[----:B0-----:R-:W3:Y:S01]  /*5b6a0*/  LDL.LU R24, [R1+0x600] ;  /* 0x0006000001187983 */ /* 0x001ee20000300800 */
[----:B------:R-:W3:Y:S02]  /*5b6b0*/  LDL.LU R25, [R1+0x604] ;  /* 0x0006040001197983 */ /* 0x000ee40000300800 */
[----:B------:R-:W2:Y:S02]  /*5b6c0*/  LDL.LU R26, [R1+0x608] ;  /* 0x00060800011a7983 */ /* 0x000ea40000300800 */
[----:B------:R-:W2:Y:S02]  /*5b6d0*/  LDL.LU R27, [R1+0x60c] ;  /* 0x00060c00011b7983 */ /* 0x000ea40000300800 */
[----:B--2---:R-:W-:Y:S01]  /*5b6e0*/  STL.64 [R1+0x5490], R26 ;  /* 0x0054901a01007387 */ /* 0x004fe20000100a00 */
[----:B---3--:R0:W-:Y:S03]  /*5b6f0*/  STL.64 [R1+0x5488], R24 ;  /* 0x0054881801007387 */ /* 0x0081e60000100a00 */
[----:B0-----:R-:W2:Y:S01]  /*5b700*/  LDL.LU R24, [R1+0x610] ;  /* 0x0006100001187983 */ /* 0x001ea20000300800 */
[----:B------:R-:W2:Y:S02]  /*5b710*/  LDL.LU R25, [R1+0x614] ;  /* 0x0006140001197983 */ /* 0x000ea40000300800 */
[----:B------:R-:W3:Y:S02]  /*5b720*/  LDL.LU R26, [R1+0x618] ;  /* 0x00061800011a7983 */ /* 0x000ee40000300800 */
[----:B------:R-:W3:Y:S01]  /*5b730*/  LDL.LU R27, [R1+0x61c] ;  /* 0x00061c00011b7983 */ /* 0x000ee20000300800 */
[----:B------:R-:W0:Y:S02]  /*5b740*/  S2R R18, SR_TID.X ;  /* 0x0000000000127919 */ /* 0x000e240000002100 */
[C---:B0-----:R-:W-:Y:S01]  /*5b750*/  LOP3.LUT R19, R18.reuse, 0x7, RZ, 0xc0, !PT ;  /* 0x0000000712137812 */ /* 0x041fe200078ec0ff */
[----:B------:R-:W-:-:S04]  /*5b760*/  IMAD.SHL.U32 R17, R18, 0x2, RZ ;  /* 0x0000000212117824 */ /* 0x000fc800078e00ff */
[----:B------:R-:W-:Y:S02]  /*5b770*/  IMAD R19, R19, 0x110, RZ ;  /* 0x0000011013137824 */ /* 0x000fe400078e02ff */
[----:B------:R-:W-:-:S03]  /*5b780*/  IMAD.SHL.U32 R18, R18, 0x80, RZ ;  /* 0x0000008012127824 */ /* 0x000fc600078e00ff */
[----:B------:R-:W-:-:S04]  /*5b790*/  LOP3.LUT R19, R19, 0x10, R17, 0x78, !PT ;  /* 0x0000001013137812 */ /* 0x000fc800078e7811 */
[----:B------:R-:W-:Y:S01]  /*5b7a0*/  LOP3.LUT R19, R19, 0x800, R18, 0xf8, !PT ;  /* 0x0000080013137812 */ /* 0x000fe200078ef812 */
[----:B---3--:R0:W-:Y:S01]  /*5b7b0*/  STL.64 [R1+0x54a0], R26 ;  /* 0x0054a01a01007387 */ /* 0x0081e20000100a00 */
[----:B--2---:R1:W-:Y:S03]  /*5b7c0*/  STL.64 [R1+0x5498], R24 ;  /* 0x0054981801007387 */ /* 0x0043e60000100a00 */
[----:B0-----:R-:W2:Y:S04]  /*5b7d0*/  LDL R26, [R1+0xb8] ;  /* 0x0000b800011a7983 */ /* 0x001ea80000100800 */
[----:B------:R-:W2:Y:S01]  /*5b7e0*/  LDL R27, [R1+0xbc] ;  /* 0x0000bc00011b7983 */ /* 0x000ea20000100800 */
[----:B------:R-:W-:-:S06]  /*5b7f0*/  LOP3.LUT R19, R19, 0x40, RZ, 0x3c, !PT ;  /* 0x0000004013137812 */ /* 0x000fcc00078e3cff */
[----:B------:R-:W0:Y:S01]  /*5b800*/  LDSM.16.MT88.4 R16, [R19+0x11000] ;  /* 0x011000001310783b */ /* 0x000e220000004200 */
[----:B----4-:R-:W-:Y:S03]  /*5b810*/  HMMA.16816.F32.BF16 R8, R12, R6, R8 ;  /* 0x000000060c08723c */ /* 0x010fe60000041808 */
[----:B--2---:R2:W-:Y:S01]  /*5b820*/  STL.64 [R1+0x54b0], R26 ;  /* 0x0054b01a01007387 */ /* 0x0045e20000100a00 */
[----:B-1----:R-:W3:Y:S02]  /*5b830*/  LDL.LU R24, [R1+0x630] ;  /* 0x0006300001187983 */ /* 0x002ee40000300800 */
[----:B------:R-:W3:Y:S01]  /*5b840*/  LDL.LU R25, [R1+0x634] ;  /* 0x0006340001197983 */ /* 0x000ee20000300800 */
[----:B--2---:R-:W3:Y:S01]  /*5b850*/  LDL.LU R26, [R1+0x638] ;  /* 0x00063800011a7983 */ /* 0x004ee20000300800 */
[----:B------:R-:W3:Y:S02]  /*5b860*/  LDL.LU R27, [R1+0x63c] ;  /* 0x00063c00011b7983 */ /* 0x000ee40000300800 */
[----:B0-----:R0:W-:Y:S02]  /*5b870*/  STL.64 [R1+0x5328], R18 ;  /* 0x0053281201007387 */ /* 0x0011e40000100a00 */
[----:B------:R1:W-:Y:S01]  /*5b880*/  STL.64 [R1+0x5320], R16 ;  /* 0x0053201001007387 */ /* 0x0003e20000100a00 */
[----:B0-----:R-:W2:Y:S04]  /*5b890*/  LDL.64 R18, [R1+0xa8] ;  /* 0x0000a80001127983 */ /* 0x001ea80000100a00 */
[----:B--2---:R0:W-:Y:S01]  /*5b8a0*/  STL.64 [R1+0x54a8], R18 ;  /* 0x0054a81201007387 */ /* 0x0041e20000100a00 */
[----:B-1----:R-:W2:Y:S02]  /*5b8b0*/  LDL.LU R16, [R1+0x620] ;  /* 0x0006200001107983 */ /* 0x002ea40000300800 */
[----:B------:R-:W2:Y:S01]  /*5b8c0*/  LDL.LU R17, [R1+0x624] ;  /* 0x0006240001117983 */ /* 0x000ea20000300800 */
[----:B0-----:R-:W2:Y:S01]  /*5b8d0*/  LDL.LU R18, [R1+0x628] ;  /* 0x0006280001127983 */ /* 0x001ea20000300800 */
[----:B------:R-:W2:Y:S02]  /*5b8e0*/  LDL.LU R19, [R1+0x62c] ;  /* 0x00062c0001137983 */ /* 0x000ea40000300800 */
[----:B------:R0:W-:Y:S02]  /*5b8f0*/  STL.64 [R1+0xd20], R8 ;  /* 0x000d200801007387 */ /* 0x0001e40000100a00 */
[----:B------:R1:W-:Y:S02]  /*5b900*/  STL.64 [R1+0xd28], R10 ;  /* 0x000d280a01007387 */ /* 0x0003e40000100a00 */
[----:B0-----:R-:W-:-:S02]  /*5b910*/  IMAD.MOV.U32 R9, RZ, RZ, R6 ;  /* 0x000000ffff097224 */ /* 0x001fc400078e0006 */
[----:B------:R-:W-:Y:S02]  /*5b920*/  IMAD.MOV.U32 R8, RZ, RZ, R7 ;  /* 0x000000ffff087224 */ /* 0x000fe400078e0007 */
[----:B------:R-:W4:Y:S01]  /*5b930*/  LDL.LU.64 R6, [R1+0x54d8] ;  /* 0x0054d80001067983 */ /* 0x000f220000300a00 */
[----:B------:R-:W4:Y:S02]  /*5b940*/  LDL.LU.64 R4, [R1+0x54d0] ;  /* 0x0054d00001047983 */ /* 0x000f240000300a00 */
[----:B-1----:R-:W-:Y:S02]  /*5b950*/  IMAD.MOV.U32 R10, RZ, RZ, R28 ;  /* 0x000000ffff0a7224 */ /* 0x002fe400078e001c */
[----:B------:R-:W-:Y:S01]  /*5b960*/  IMAD.MOV.U32 R11, RZ, RZ, R29 ;  /* 0x000000ffff0b7224 */ /* 0x000fe200078e001d */
[----:B------:R-:W2:Y:S01]  /*5b970*/  LDL.LU R28, [R1+0x54cc] ;  /* 0x0054cc00011c7983 */ /* 0x000ea20000300800 */
[----:B------:R-:W2:Y:S01]  /*5b980*/  LDL.LU R29, [R1+0x54c8] ;  /* 0x0054c800011d7983 */ /* 0x000ea20000300800 */
        /* <DEDUP_REMOVED lines=8> */
[----:B------:R-:W3:Y:S02]  /*5ba10*/  LDL.LU.64 R22, [R1+0x54b8] ;  /* 0x0054b80001167983 */ /* 0x000ee40000300a00 */
[C---:B---3--:R-:W-:Y:S11]  /*5ba20*/  HMMA.16816.F32.BF16 R24, R12.reuse, R22, R24 ;  /* 0x000000160c18723c */ /* 0x048ff60000041818 */
[----:B------:R-:W-:Y:S11]  /*5ba30*/  @!UPT UIADD3 URZ, URZ, URZ, URZ ;  /* 0x0000003f3f3ff290 */ /* 0x000ff6000fffe03f */
[----:B------:R-:W-:Y:S01]  /*5ba40*/  @!UPT UIADD3 URZ, URZ, URZ, URZ ;  /* 0x0000003f3f3ff290 */ /* 0x000fe2000fffe03f */
[----:B------:R-:W-:Y:S01]  /*5ba50*/  STL.64 [R1+0xd00], R24 ;  /* 0x000d001801007387 */ /* 0x000fe20000100a00 */
[----:B------:R0:W-:Y:S03]  /*5ba60*/  STL.64 [R1+0xd08], R26 ;  /* 0x000d081a01007387 */ /* 0x0001e60000100a00 */
[----:B0-----:R-:W2:Y:S01]  /*5ba70*/  LDL.LU.64 R26, [R1+0x54b0] ;  /* 0x0054b000011a7983 */ /* 0x001ea20000300a00 */
[----:B------:R-:W3:Y:S02]  /*5ba80*/  LDL.LU R20, [R1+0x5d0] ;  /* 0x0005d00001147983 */ /* 0x000ee40000300800 */
[----:B------:R-:W-:Y:S02]  /*5ba90*/  IMAD.MOV.U32 R0, RZ, RZ, R22 ;  /* 0x000000ffff007224 */ /* 0x000fe400078e0016 */
[----:B------:R-:W3:Y:S02]  /*5baa0*/  LDL.LU R21, [R1+0x5d4] ;  /* 0x0005d40001157983 */ /* 0x000ee40000300800 */
[----:B------:R-:W-:Y:S01]  /*5bab0*/  IMAD.MOV.U32 R2, RZ, RZ, R23 ;  /* 0x000000ffff027224 */ /* 0x000fe200078e0017 */
[----:B------:R-:W3:Y:S01]  /*5bac0*/  LDL.LU R22, [R1+0x5d8] ;  /* 0x0005d80001167983 */ /* 0x000ee20000300800 */
[----:B------:R-:W3:Y:S01]  /*5bad0*/  LDL.LU R23, [R1+0x5dc] ;  /* 0x0005dc0001177983 */ /* 0x000ee20000300800 */
[C---:B--2---:R-:W-:Y:S02]  /*5bae0*/  HMMA.16816.F32.BF16 R24, R12.reuse, R26, R16 ;  /* 0x0000001a0c18723c */ /* 0x044fe40000041810 */
[----:B------:R-:W2:Y:S11]  /*5baf0*/  LDL.LU.64 R18, [R1+0x54a8] ;  /* 0x0054a80001127983 */ /* 0x000eb60000300a00 */
[----:B------:R-:W-:Y:S10]  /*5bb00*/  @!UPT UIADD3 URZ, URZ, URZ, URZ ;  /* 0x0000003f3f3ff290 */ /* 0x000ff4000fffe03f */
[----:B------:R-:W-:Y:S01]  /*5bb10*/  STL.64 [R1+0xcf0], R24 ;  /* 0x000cf01801007387 */ /* 0x000fe20000100a00 */
[----:B------:R0:W-:Y:S03]  /*5bb20*/  STL.64 [R1+0xcf8], R26 ;  /* 0x000cf81a01007387 */ /* 0x0001e60000100a00 */
[----:B0-----:R-:W2:Y:S01]  /*5bb30*/  LDL.LU.64 R26, [R1+0x54a0] ;  /* 0x0054a000011a7983 */ /* 0x001ea20000300a00 */
[----:B------:R-:W2:Y:S02]  /*5bb40*/  LDL.LU.64 R24, [R1+0x5498] ;  /* 0x0054980001187983 */ /* 0x000ea40000300a00 */
[----:B--2---:R-:W-:Y:S11]  /*5bb50*/  HMMA.16816.F32.BF16 R24, R12, R18, R24 ;  /* 0x000000120c18723c */ /* 0x004ff60000041818 */
[----:B------:R-:W-:Y:S11]  /*5bb60*/  @!UPT UIADD3 URZ, URZ, URZ, URZ ;  /* 0x0000003f3f3ff290 */ /* 0x000ff6000fffe03f */
[----:B------:R-:W-:Y:S01]  /*5bb70*/  @!UPT UIADD3 URZ, URZ, URZ, URZ ;  /* 0x0000003f3f3ff290 */ /* 0x000fe2000fffe03f */
[----:B------:R-:W-:Y:S01]  /*5bb80*/  STL.64 [R1+0xce0], R24 ;  /* 0x000ce01801007387 */ /* 0x000fe20000100a00 */
[----:B------:R0:W-:Y:S03]  /*5bb90*/  STL.64 [R1+0xce8], R26 ;  /* 0x000ce81a01007387 */ /* 0x0001e60000100a00 */
[----:B0-----:R-:W2:Y:S01]  /*5bba0*/  LDL.LU.64 R26, [R1+0x5490] ;  /* 0x00549000011a7983 */ /* 0x001ea20000300a00 */
[----:B------:R-:W2:Y:S02]  /*5bbb0*/  LDL.LU.64 R24, [R1+0x5488] ;  /* 0x0054880001187983 */ /* 0x000ea40000300a00 */
[----:B------:R0:W-:Y:S02]  /*5bbc0*/  STL.64 [R1+0x5368], R18 ;  /* 0x0053681201007387 */ /* 0x0001e40000100a00 */
[----:B------:R-:W2:Y:S01]  /*5bbd0*/  LDL.LU R16, [R1+0x130] ;  /* 0x0001300001107983 */ /* 0x000ea20000300800 */
[----:B------:R-:W2:Y:S04]  /*5bbe0*/  LDL.LU R17, [R1+0x134] ;  /* 0x0001340001117983 */ /* 0x000ea80000300800 */
[----:B0-----:R-:W2:Y:S01]  /*5bbf0*/  LDL.LU R18, [R1+0x138] ;  /* 0x0001380001127983 */ /* 0x001ea20000300800 */
[----:B------:R-:W2:Y:S03]  /*5bc00*/  LDL.LU R19, [R1+0x13c] ;  /* 0x00013c0001137983 */ /* 0x000ea60000300800 */
[----:B--2---:R0:W-:Y:S01]  /*5bc10*/  STL.64 [R1+0x5378], R18 ;  /* 0x0053781201007387 */ /* 0x0041e20000100a00 */
[----:B------:R-:W-:Y:S02]  /*5bc20*/  STL.64 [R1+0x5370], R16 ;  /* 0x0053701001007387 */ /* 0x000fe40000100a00 */
[----:B0-----:R-:W-:-:S02]  /*5bc30*/  IMAD.MOV.U32 R18, RZ, RZ, R0 ;  /* 0x000000ffff127224 */ /* 0x001fc400078e0000 */
[----:B------:R-:W-:Y:S01]  /*5bc40*/  IMAD.MOV.U32 R19, RZ, RZ, R2 ;  /* 0x000000ffff137224 */ /* 0x000fe200078e0002 */
[----:B------:R-:W2:Y:S01]  /*5bc50*/  LDL.LU R0, [R1+0x5484] ;  /* 0x0054840001007983 */ /* 0x000ea20000300800 */
[----:B------:R-:W2:Y:S03]  /*5bc60*/  LDL.LU R2, [R1+0x5480] ;  /* 0x0054800001027983 */ /* 0x000ea60000300800 */
[----:B------:R0:W-:Y:S02]  /*5bc70*/  STL.64 [R1+0x5390], R18 ;  /* 0x0053901201007387 */ /* 0x0001e40000100a00 */
[----:B0-----:R-:W-:Y:S02]  /*5bc80*/  IMAD.MOV.U32 R18, RZ, RZ, R29 ;  /* 0x000000ffff127224 */ /* 0x001fe400078e001d */
[----:B------:R-:W-:-:S07]  /*5bc90*/  IMAD.MOV.U32 R19, RZ, RZ, R28 ;  /* 0x000000ffff137224 */ /* 0x000fce00078e001c */
[----:B------:R-:W-:Y:S01]  /*5bca0*/  HMMA.16816.F32.BF16 R16, R12, R18, R24 ;  /* 0x000000120c10723c */ /* 0x000fe20000041818 */
[----:B------:R-:W4:Y:S01]  /*5bcb0*/  LDL.LU.64 R26, [R1+0x5478] ;  /* 0x00547800011a7983 */ /* 0x000f220000300a00 */
[----:B------:R-:W4:Y:S11]  /*5bcc0*/  LDL.LU.64 R24, [R1+0x5470] ;  /* 0x0054700001187983 */ /* 0x000f360000300a00 */
[----:B------:R-:W-:Y:S10]  /*5bcd0*/  @!UPT UIADD3 URZ, URZ, URZ, URZ ;  /* 0x0000003f3f3ff290 */ /* 0x000ff4000fffe03f */
[----:B------:R-:W-:Y:S01]  /*5bce0*/  STL.64 [R1+0xcd0], R16 ;  /* 0x000cd01001007387 */ /* 0x000fe20000100a00 */
[----:B------:R0:W-:Y:S02]  /*5bcf0*/  STL.64 [R1+0xcd8], R18 ;  /* 0x000cd81201007387 */ /* 0x0001e40000100a00 */
[----:B0-----:R-:W-:Y:S02]  /*5bd00*/  IMAD.MOV.U32 R18, RZ, RZ, R5 ;  /* 0x000000ffff127224 */ /* 0x001fe400078e0005 */
[----:B------:R-:W-:-:S05]  /*5bd10*/  IMAD.MOV.U32 R19, RZ, RZ, R4 ;  /* 0x000000ffff137224 */ /* 0x000fca00078e0004 */
[----:B------:R0:W-:Y:S04]  /*5bd20*/  STL.64 [R1+0x53a8], R18 ;  /* 0x0053a81201007387 */ /* 0x0001e80000100a00 */
[----:B0-----:R-:W2:Y:S01]  /*5bd30*/  LDL.64 R18, [R1+0x78] ;  /* 0x0000780001127983 */ /* 0x001ea20000100a00 */
[C---:B----4-:R-:W-:Y:S03]  /*5bd40*/  HMMA.16816.F32.BF16 R4, R12.reuse, R6, R24 ;  /* 0x000000060c04723c */ /* 0x050fe60000041818 */
[----:B------:R-:W4:Y:S01]  /*5bd50*/  LDL.LU.64 R26, [R1+0x5468] ;  /* 0x00546800011a7983 */ /* 0x000f220000300a00 */
[----:B------:R-:W4:Y:S11]  /*5bd60*/  LDL.LU.64 R24, [R1+0x5460] ;  /* 0x0054600001187983 */ /* 0x000f360000300a00 */
[----:B------:R-:W-:Y:S08]  /*5bd70*/  @!UPT UIADD3 URZ, URZ, URZ, URZ ;  /* 0x0000003f3f3ff290 */ /* 0x000ff0000fffe03f */
[----:B------:R-:W-:Y:S01]  /*5bd80*/  STL.64 [R1+0xcc0], R4 ;  /* 0x000cc00401007387 */ /* 0x000fe20000100a00 */
[----:B------:R0:W-:Y:S03]  /*5bd90*/  STL.64 [R1+0xcc8], R6 ;  /* 0x000cc80601007387 */ /* 0x0001e60000100a00 */
[----:B0-----:R-:W3:Y:S01]  /*5bda0*/  LDL.LU.64 R6, [R1+0x5458] ;  /* 0x0054580001067983 */ /* 0x001ee20000300a00 */
[----:B--2---:R-:W-:Y:S02]  /*5bdb0*/  IMAD.MOV.U32 R5, RZ, RZ, R18 ;  /* 0x000000ffff057224 */ /* 0x004fe400078e0012 */
[----:B------:R-:W-:Y:S01]  /*5bdc0*/  IMAD.MOV.U32 R4, RZ, RZ, R19 ;  /* 0x000000ffff047224 */ /* 0x000fe200078e0013 */
[----:B----4-:R-:W-:Y:S07]  /*5bdd0*/  HMMA.16816.F32.BF16 R24, R12, R18, R24 ;  /* 0x000000120c18723c */ /* 0x010fee0000041818 */
[----:B------:R-:W-:-:S02]  /*5bde0*/  IMAD.MOV.U32 R18, RZ, RZ, R9 ;  /* 0x000000ffff127224 */ /* 0x000fc400078e0009 */
[----:B------:R-:W-:Y:S11]  /*5bdf0*/  IMAD.MOV.U32 R19, RZ, RZ, R8 ;  /* 0x000000ffff137224 */ /* 0x000ff600078e0008 */
[----:B------:R-:W-:Y:S03]  /*5be00*/  @!UPT UIADD3 URZ, URZ, URZ, URZ ;  /* 0x0000003f3f3ff290 */ /* 0x000fe6000fffe03f */
[----:B------:R0:W-:Y:S01]  /*5be10*/  STL.64 [R1+0xcb0], R24 ;  /* 0x000cb01801007387 */ /* 0x0001e20000100a00 */
[----:B------:R-:W-:Y:S03]  /*5be20*/  STL.64 [R1+0xcb8], R26 ;  /* 0x000cb81a01007387 */ /* 0x000fe60000100a00 */
[----:B0-----:R-:W2:Y:S01]  /*5be30*/  LDL.LU R24, [R1+0x5450] ;  /* 0x0054500001187983 */ /* 0x001ea20000300800 */
[----:B---3--:R-:W-:Y:S02]  /*5be40*/  STL.64 [R1+0x53d0], R6 ;  /* 0x0053d00601007387 */ /* 0x008fe40000100a00 */
[----:B------:R0:W-:Y:S02]  /*5be50*/  STL.64 [R1+0x53c8], R4 ;  /* 0x0053c80401007387 */ /* 0x0001e40000100a00 */
[----:B0-----:R-:W3:Y:S01]  /*5be60*/  LDL.LU R4, [R1+0x2e0] ;  /* 0x0002e00001047983 */ /* 0x001ee20000300800 */
[----:B------:R-:W3:Y:S02]  /*5be70*/  LDL.LU R5, [R1+0x2e4] ;  /* 0x0002e40001057983 */ /* 0x000ee40000300800 */
[----:B------:R-:W3:Y:S02]  /*5be80*/  LDL.LU R6, [R1+0x2e8] ;  /* 0x0002e80001067983 */ /* 0x000ee40000300800 */
[----:B------:R-:W3:Y:S01]  /*5be90*/  LDL.LU R7, [R1+0x2ec] ;  /* 0x0002ec0001077983 */ /* 0x000ee20000300800 */
[----:B------:R0:W-:Y:S04]  /*5bea0*/  STL.64 [R1+0x53c0], R18 ;  /* 0x0053c01201007387 */ /* 0x0001e80000100a00 */
[----:B0-----:R-:W4:Y:S01]  /*5beb0*/  LDL.64 R18, [R1+0x68] ;  /* 0x0000680001127983 */ /* 0x001f220000100a00 */
[C---:B---3--:R-:W-:Y:S08]  /*5bec0*/  HMMA.16816.F32.BF16 R4, R12.reuse, R10, R4 ;  /* 0x0000000a0c04723c */ /* 0x048ff00000041804 */
[----:B----4-:R-:W-:Y:S11]  /*5bed0*/  HMMA.16816.F32.BF16 R20, R12, R18, R20 ;  /* 0x000000120c14723c */ /* 0x010ff60000041814 */
[----:B------:R-:W-:Y:S11]  /*5bee0*/  @!UPT UIADD3 URZ, URZ, URZ, URZ ;  /* 0x0000003f3f3ff290 */ /* 0x000ff6000fffe03f */
[----:B------:R-:W-:Y:S01]  /*5bef0*/  @!UPT UIADD3 URZ, URZ, URZ, URZ ;  /* 0x0000003f3f3ff290 */ /* 0x000fe2000fffe03f */
[----:B------:R-:W-:Y:S01]  /*5bf00*/  STL.64 [R1+0xca0], R20 ;  /* 0x000ca01401007387 */ /* 0x000fe20000100a00 */
[----:B------:R0:W-:Y:S03]  /*5bf10*/  STL.64 [R1+0xca8], R22 ;  /* 0x000ca81601007387 */ /* 0x0001e60000100a00 */
[----:B0-----:R-:W3:Y:S01]  /*5bf20*/  LDL.LU.64 R22, [R1+0x5448] ;  /* 0x0054480001167983 */ /* 0x001ee20000300a00 */
[----:B------:R-:W4:Y:S02]  /*5bf30*/  LDL.LU.64 R20, [R1+0x5440] ;  /* 0x0054400001147983 */ /* 0x000f240000300a00 */
[----:B------:R-:W2:Y:S02]  /*5bf40*/  LDL.LU R8, [R1+0x190] ;  /* 0x0001900001087983 */ /* 0x000ea40000300800 */
[----:B------:R-:W-:Y:S01]  /*5bf50*/  STL.64 [R1+0x620], R4 ;  /* 0x0006200401007387 */ /* 0x000fe20000100a00 */
[----:B------:R-:W-:Y:S01]  /*5bf60*/  STL.64 [R1+0x628], R6 ;  /* 0x0006280601007387 */ /* 0x000fe20000100a00 */
[----:B------:R-:W2:Y:S02]  /*5bf70*/  LDL.LU R9, [R1+0x194] ;  /* 0x0001940001097983 */ /* 0x000ea40000300800 */
[----:B------:R-:W2:Y:S02]  /*5bf80*/  LDL.LU R10, [R1+0x198] ;  /* 0x00019800010a7983 */ /* 0x000ea40000300800 */
[----:B------:R-:W2:Y:S02]  /*5bf90*/  LDL.LU R11, [R1+0x19c] ;  /* 0x00019c00010b7983 */ /* 0x000ea40000300800 */
[----:B---3--:R-:W-:-:S02]  /*5bfa0*/  IMAD.MOV.U32 R26, RZ, RZ, R22 ;  /* 0x000000ffff1a7224 */ /* 0x008fc400078e0016 */
[----:B------:R-:W-:Y:S01]  /*5bfb0*/  IMAD.MOV.U32 R27, RZ, RZ, R23 ;  /* 0x000000ffff1b7224 */ /* 0x000fe200078e0017 */
[----:B--2---:R-:W-:Y:S01]  /*5bfc0*/  STL.64 [R1+0x5400], R10 ;  /* 0x0054000a01007387 */ /* 0x004fe20000100a00 */
[----:B------:R0:W-:Y:S02]  /*5bfd0*/  STL.64 [R1+0x53f8], R8 ;  /* 0x0053f80801007387 */ /* 0x0001e40000100a00 */
[----:B------:R-:W4:Y:S02]  /*5bfe0*/  LDL.LU R22, [R1+0x543c] ;  /* 0x00543c0001167983 */ /* 0x000f240000300800 */
[----:B------:R-:W4:Y:S01]  /*5bff0*/  LDL.LU R23, [R1+0x5438] ;  /* 0x0054380001177983 */ /* 0x000f220000300800 */
[----:B------:R1:W-:Y:S04]  /*5c000*/  STL.64 [R1+0x5408], R26 ;  /* 0x0054081a01007387 */ /* 0x0003e80000100a00 */
[----:B0-----:R-:W2:Y:S01]  /*5c010*/  LDL.LU R8, [R1+0x1a0] ;  /* 0x0001a00001087983 */ /* 0x001ea20000300800 */
[----:B------:R-:W2:Y:S02]  /*5c020*/  LDL.LU R9, [R1+0x1a4] ;  /* 0x0001a40001097983 */ /* 0x000ea40000300800 */
[----:B------:R-:W3:Y:S02]  /*5c030*/  LDL.LU R10, [R1+0x1a8] ;  /* 0x0001a800010a7983 */ /* 0x000ee40000300800 */
[----:B------:R-:W3:Y:S02]  /*5c040*/  LDL.LU R11, [R1+0x1ac] ;  /* 0x0001ac00010b7983 */ /* 0x000ee40000300800 */
[----:B-1----:R-:W-:-:S02]  /*5c050*/  IMAD.MOV.U32 R26, RZ, RZ, R24 ;  /* 0x000000ffff1a7224 */ /* 0x002fc400078e0018 */
[----:B------:R-:W-:Y:S01]  /*5c060*/  IMAD.MOV.U32 R27, RZ, RZ, R3 ;  /* 0x000000ffff1b7224 */ /* 0x000fe200078e0003 */
[----:B---3--:R-:W-:Y:S01]  /*5c070*/  STL.64 [R1+0x5418], R10 ;  /* 0x0054180a01007387 */ /* 0x008fe20000100a00 */
[----:B--2---:R0:W-:Y:S03]  /*5c080*/  STL.64 [R1+0x5410], R8 ;  /* 0x0054100801007387 */ /* 0x0041e60000100a00 */
[----:B------:R-:W-:Y:S01]  /*5c090*/  STL.64 [R1+0x5420], R26 ;  /* 0x0054201a01007387 */ /* 0x000fe20000100a00 */
[----:B0-----:R-:W2:Y:S01]  /*5c0a0*/  LDL.LU R8, [R1+0x1b0] ;  /* 0x0001b00001087983 */ /* 0x001ea20000300800 */
[----:B------:R-:W2:Y:S02]  /*5c0b0*/  LDL.LU R9, [R1+0x1b4] ;  /* 0x0001b40001097983 */ /* 0x000ea40000300800 */
[----:B------:R-:W3:Y:S02]  /*5c0c0*/  LDL.LU R10, [R1+0x1b8] ;  /* 0x0001b800010a7983 */ /* 0x000ee40000300800 */
[----:B------:R-:W3:Y:S02]  /*5c0d0*/  LDL.LU R11, [R1+0x1bc] ;  /* 0x0001bc00010b7983 */ /* 0x000ee40000300800 */
[----:B------:R-:W-:-:S02]  /*5c0e0*/  IMAD.MOV.U32 R29, RZ, RZ, R18 ;  /* 0x000000ffff1d7224 */ /* 0x000fc400078e0012 */
[----:B------:R-:W-:Y:S01]  /*5c0f0*/  IMAD.MOV.U32 R28, RZ, RZ, R19 ;  /* 0x000000ffff1c7224 */ /* 0x000fe200078e0013 */
[----:B---3--:R-:W-:Y:S01]  /*5c100*/  STL.64 [R1+0x5430], R10 ;  /* 0x0054300a01007387 */ /* 0x008fe20000100a00 */
[----:B--2---:R0:W-:Y:S03]  /*5c110*/  STL.64 [R1+0x5428], R8 ;  /* 0x0054280801007387 */ /* 0x0041e60000100a00 */
[----:B0-----:R-:W4:Y:S01]  /*5c120*/  LDL.LU R8, [R1+0x1c0] ;  /* 0x0001c00001087983 */ /* 0x001f220000300800 */
[----:B------:R-:W4:Y:S02]  /*5c130*/  LDL.LU R9, [R1+0x1c4] ;  /* 0x0001c40001097983 */ /* 0x000f240000300800 */
[----:B------:R-:W4:Y:S02]  /*5c140*/  LDL.LU R10, [R1+0x1c8] ;  /* 0x0001c800010a7983 */ /* 0x000f240000300800 */
[----:B------:R-:W4:Y:S01]  /*5c150*/  LDL.LU R11, [R1+0x1cc] ;  /* 0x0001cc00010b7983 */ /* 0x000f220000300800 */
[----:B------:R-:W2:Y:S01]  /*5c160*/  LDL.LU R4, [R1+0x180] ;  /* 0x0001800001047983 */ /* 0x000ea20000300800 */
[----:B------:R-:W2:Y:S02]  /*5c170*/  LDL.LU R5, [R1+0x184] ;  /* 0x0001840001057983 */ /* 0x000ea40000300800 */
[----:B------:R-:W2:Y:S02]  /*5c180*/  LDL.LU R6, [R1+0x188] ;  /* 0x0001880001067983 */ /* 0x000ea40000300800 */
[----:B------:R-:W2:Y:S01]  /*5c190*/  LDL.LU R7, [R1+0x18c] ;  /* 0x00018c0001077983 */ /* 0x000ea20000300800 */
[----:B------:R-:W3:Y:S01]  /*5c1a0*/  LDL.LU R16, [R1+0x170] ;  /* 0x0001700001107983 */ /* 0x000ee20000300800 */
[----:B------:R-:W3:Y:S02]  /*5c1b0*/  LDL.LU R17, [R1+0x174] ;  /* 0x0001740001117983 */ /* 0x000ee40000300800 */
[----:B------:R-:W3:Y:S02]  /*5c1c0*/  LDL.LU R18, [R1+0x178] ;  /* 0x0001780001127983 */ /* 0x000ee40000300800 */
[----:B------:R-:W3:Y:S01]  /*5c1d0*/  LDL.LU R19, [R1+0x17c] ;  /* 0x00017c0001137983 */ /* 0x000ee20000300800 */
[----:B------:R-:W2:Y:S01]  /*5c1e0*/  LDL.LU R12, [R1+0x120] ;  /* 0x00012000010c7983 */ /* 0x000ea20000300800 */
[----:B------:R-:W2:Y:S02]  /*5c1f0*/  LDL.LU R13, [R1+0x124] ;  /* 0x00012400010d7983 */ /* 0x000ea40000300800 */
[----:B------:R-:W2:Y:S02]  /*5c200*/  LDL.LU R14, [R1+0x128] ;  /* 0x00012800010e7983 */ /* 0x000ea40000300800 */
[----:B------:R-:W2:Y:S02]  /*5c210*/  LDL.LU R15, [R1+0x12c] ;  /* 0x00012c00010f7983 */ /* 0x000ea40000300800 */
[----:B--2---:R-:W-:Y:S01]  /*5c220*/  STL.64 [R1+0x5388], R14 ;  /* 0x0053880e01007387 */ /* 0x004fe20000100a00 */
[----:B------:R0:W-:Y:S03]  /*5c230*/  STL.64 [R1+0x5380], R12 ;  /* 0x0053800c01007387 */ /* 0x0001e60000100a00 */
[----:B0-----:R-:W2:Y:S01]  /*5c240*/  LDL.LU R12, [R1+0x140] ;  /* 0x00014000010c7983 */ /* 0x001ea20000300800 */
[----:B------:R-:W2:Y:S02]  /*5c250*/  LDL.LU R13, [R1+0x144] ;  /* 0x00014400010d7983 */ /* 0x000ea40000300800 */
[----:B------:R-:W2:Y:S02]  /*5c260*/  LDL.LU R14, [R1+0x148] ;  /* 0x00014800010e7983 */ /* 0x000ea40000300800 */
[----:B------:R-:W2:Y:S02]  /*5c270*/  LDL.LU R15, [R1+0x14c] ;  /* 0x00014c00010f7983 */ /* 0x000ea40000300800 */
[----:B------:R-:W-:-:S02]  /*5c280*/  IMAD.MOV.U32 R26, RZ, RZ, R2 ;  /* 0x000000ffff1a7224 */ /* 0x000fc400078e0002 */
[----:B------:R-:W-:-:S07]  /*5c290*/  IMAD.MOV.U32 R27, RZ, RZ, R0 ;  /* 0x000000ffff1b7224 */ /* 0x000fce00078e0000 */
[C---:B----4-:R-:W-:Y:S01]  /*5c2a0*/  HMMA.16816.F32.BF16 R24, R20.reuse, R26, R8 ;  /* 0x0000001a1418723c */ /* 0x050fe20000041808 */
[----:B--2---:R-:W-:Y:S01]  /*5c2b0*/  STL.64 [R1+0x53a0], R14 ;  /* 0x0053a00e01007387 */ /* 0x004fe20000100a00 */
[----:B------:R0:W-:Y:S03]  /*5c2c0*/  STL.64 [R1+0x5398], R12 ;  /* 0x0053980c01007387 */ /* 0x0001e60000100a00 */
[----:B0-----:R-:W2:Y:S01]  /*5c2d0*/  LDL.LU R12, [R1+0x150] ;  /* 0x00015000010c7983 */ /* 0x001ea20000300800 */
[----:B------:R-:W2:Y:S02]  /*5c2e0*/  LDL.LU R13, [R1+0x154] ;  /* 0x00015400010d7983 */ /* 0x000ea40000300800 */
[----:B------:R-:W4:Y:S02]  /*5c2f0*/  LDL.LU R14, [R1+0x158] ;  /* 0x00015800010e7983 */ /* 0x000f240000300800 */
[----:B------:R-:W4:Y:S02]  /*5c300*/  LDL.LU R15, [R1+0x15c] ;  /* 0x00015c00010f7983 */ /* 0x000f240000300800 */
[----:B----4-:R-:W-:Y:S01]  /*5c310*/  STL.64 [R1+0x53b8], R14 ;  /* 0x0053b80e01007387 */ /* 0x010fe20000100a00 */
[----:B--2---:R0:W-:Y:S03]  /*5c320*/  STL.64 [R1+0x53b0], R12 ;  /* 0x0053b00c01007387 */ /* 0x0041e60000100a00 */
[----:B0-----:R-:W2:Y:S01]  /*5c330*/  LDL.LU R12, [R1+0x160] ;  /* 0x00016000010c7983 */ /* 0x001ea20000300800 */
[----:B------:R-:W2:Y:S02]  /*5c340*/  LDL.LU R13, [R1+0x164] ;  /* 0x00016400010d7983 */ /* 0x000ea40000300800 */
[----:B------:R-:W2:Y:S02]  /*5c350*/  LDL.LU R14, [R1+0x168] ;  /* 0x00016800010e7983 */ /* 0x000ea40000300800 */
[----:B------:R-:W2:Y:S01]  /*5c360*/  LDL.LU R15, [R1+0x16c] ;  /* 0x00016c00010f7983 */ /* 0x000ea20000300800 */
[----:B------:R-:W4:Y:S01]  /*5c370*/  LDL.LU.64 R10, [R1+0x5430] ;  /* 0x00543000010a7983 */ /* 0x000f220000300a00 */
[----:B------:R-:W4:Y:S02]  /*5c380*/  LDL.LU.64 R8, [R1+0x5428] ;  /* 0x0054280001087983 */ /* 0x000f240000300a00 */
[----:B------:R-:W-:Y:S02]  /*5c390*/  STL.64 [R1+0x540], R24 ;  /* 0x0005401801007387 */ /* 0x000fe40000100a00 */
[----:B------:R0:W-:Y:S02]  /*5c3a0*/  STL.64 [R1+0x548], R26 ;  /* 0x0005481a01007387 */ /* 0x0001e40000100a00 */
[----:B0-----:R-:W4:Y:S02]  /*5c3b0*/  LDL.LU.64 R26, [R1+0x5420] ;  /* 0x00542000011a7983 */ /* 0x001f240000300a00 */
[C---:B----4-:R-:W-:Y:S02]  /*5c3c0*/  HMMA.16816.F32.BF16 R24, R20.reuse, R26, R8 ;  /* 0x0000001a1418723c */ /* 0x050fe40000041808 */
[----:B------:R-:W4:Y:S01]  /*5c3d0*/  LDL.LU.64 R10, [R1+0x5418] ;  /* 0x00541800010a7983 */ /* 0x000f220000300a00 */
[----:B------:R-:W4:Y:S11]  /*5c3e0*/  LDL.LU.64 R8, [R1+0x5410] ;  /* 0x0054100001087983 */ /* 0x000f360000300a00 */
[----:B------:R-:W-:Y:S09]  /*5c3f0*/  @!UPT UIADD3 URZ, URZ, URZ, URZ ;  /* 0x0000003f3f3ff290 */ /* 0x000ff2000fffe03f */
[----:B------:R-:W-:Y:S01]  /*5c400*/  STL.64 [R1+0x610], R24 ;  /* 0x0006101801007387 */ /* 0x000fe20000100a00 */
[----:B------:R0:W-:Y:S03]  /*5c410*/  STL.64 [R1+0x618], R26 ;  /* 0x0006181a01007387 */ /* 0x0001e60000100a00 */
[----:B0-----:R-:W4:Y:S02]  /*5c420*/  LDL.LU.64 R26, [R1+0x5408] ;  /* 0x00540800011a7983 */ /* 0x001f240000300a00 */
[C---:B----4-:R-:W-:Y:S02]  /*5c430*/  HMMA.16816.F32.BF16 R24, R20.reuse, R26, R8 ;  /* 0x0000001a1418723c */ /* 0x050fe40000041808 */
[----:B------:R-:W4:Y:S01]  /*5c440*/  LDL.LU.64 R10, [R1+0x5400] ;  /* 0x00540000010a7983 */ /* 0x000f220000300a00 */
[----:B------:R-:W4:Y:S11]  /*5c450*/  LDL.LU.64 R8, [R1+0x53f8] ;  /* 0x0053f80001087983 */ /* 0x000f360000300a00 */
[----:B------:R-:W-:Y:S09]  /*5c460*/  @!UPT UIADD3 URZ, URZ, URZ, URZ ;  /* 0x0000003f3f3ff290 */ /* 0x000ff2000fffe03f */
[----:B------:R-:W-:Y:S01]  /*5c470*/  STL.64 [R1+0x600], R24 ;  /* 0x0006001801007387 */ /* 0x000fe20000100a00 */
[----:B------:R0:W-:Y:S03]  /*5c480*/  STL.64 [R1+0x608], R26 ;  /* 0x0006081a01007387 */ /* 0x0001e60000100a00 */
[----:B0-----:R-:W4:Y:S01]  /*5c490*/  LDL.LU.64 R26, [R1+0x53f0] ;  /* 0x0053f000011a7983 */ /* 0x001f220000300a00 */
[----:B------:R-:W2:Y:S01]  /*5c4a0*/  LDL.LU R25, [R1+0x53e8] ;  /* 0x0053e80001197983 */ /* 0x000ea20000300800 */
[C---:B----4-:R-:W-:Y:S11]  /*5c4b0*/  HMMA.16816.F32.BF16 R8, R20.reuse, R26, R8 ;  /* 0x0000001a1408723c */ /* 0x050ff60000041808 */
[----:B------:R-:W-:Y:S11]  /*5c4c0*/  @!UPT UIADD3 URZ, URZ, URZ, URZ ;  /* 0x0000003f3f3ff290 */ /* 0x000ff6000fffe03f */
[----:B------:R-:W-:Y:S01]  /*5c4d0*/  @!UPT UIADD3 URZ, URZ, URZ, URZ ;  /* 0x0000003f3f3ff290 */ /* 0x000fe2000fffe03f */
[----:B------:R-:W-:Y:S01]  /*5c4e0*/  STL.64 [R1+0x5f0], R8 ;  /* 0x0005f00801007387 */ /* 0x000fe20000100a00 */
[----:B------:R0:W-:Y:S03]  /*5c4f0*/  STL.64 [R1+0x5f8], R10 ;  /* 0x0005f80a01007387 */ /* 0x0001e60000100a00 */
[----:B0-----:R-:W4:Y:S01]  /*5c500*/  LDL.LU.64 R10, [R1+0x53e0] ;  /* 0x0053e000010a7983 */ /* 0x001f220000300a00 */
[----:B------:R-:W2:Y:S01]  /*5c510*/  LDL.LU.64 R8, [R1+0x53d8] ;  /* 0x0053d80001087983 */ /* 0x000ea20000300a00 */
[C---:B----4-:R-:W-:Y:S11]  /*5c520*/  HMMA.16816.F32.BF16 R4, R20.reuse, R10, R4 ;  /* 0x0000000a1404723c */ /* 0x050ff60000041804 */
[----:B------:R-:W-:Y:S11]  /*5c530*/  @!UPT UIADD3 URZ, URZ, URZ, URZ ;  /* 0x0000003f3f3ff290 */ /* 0x000ff6000fffe03f */
[----:B------:R-:W-:Y:S01]  /*5c540*/  @!UPT UIADD3 URZ, URZ, URZ, URZ ;  /* 0x0000003f3f3ff290 */ /* 0x000fe2000fffe03f */
[----:B------:R-:W-:Y:S01]  /*5c550*/  STL.64 [R1+0x5e0], R4 ;  /* 0x0005e00401007387 */ /* 0x000fe20000100a00 */
[----:B------:R0:W-:Y:S03]  /*5c560*/  STL.64 [R1+0x5e8], R6 ;  /* 0x0005e80601007387 */ /* 0x0001e60000100a00 */
[----:B0-----:R-:W3:Y:S01]  /*5c570*/  LDL.LU.64 R6, [R1+0x53d0] ;  /* 0x0053d00001067983 */ /* 0x001ee20000300a00 */
[----:B------:R-:W4:Y:S02]  /*5c580*/  LDL.LU.64 R4, [R1+0x53c8] ;  /* 0x0053c80001047983 */ /* 0x000f240000300a00 */
[----:B------:R0:W-:Y:S02]  /*5c590*/  STL.64 [R1+0x52e8], R10 ;  /* 0x0052e80a01007387 */ /* 0x0001e40000100a00 */
[----:B--2---:R-:W-:Y:S01]  /*5c5a0*/  STL.64 [R1+0x52e0], R8 ;  /* 0x0052e00801007387 */ /* 0x004fe20000100a00 */
[----:B0-----:R-:W2:Y:S01]  /*5c5b0*/  LDL.64 R10, [R1+0xb8] ;  /* 0x0000b800010a7983 */ /* 0x001ea20000100a00 */
[C---:B---3--:R-:W-:Y:S11]  /*5c5c0*/  HMMA.16816.F32.BF16 R16, R20.reuse, R6, R16 ;  /* 0x000000061410723c */ /* 0x048ff60000041810 */
[----:B------:R-:W-:Y:S11]  /*5c5d0*/  @!UPT UIADD3 URZ, URZ, URZ, URZ ;  /* 0x0000003f3f3ff290 */ /* 0x000ff6000fffe03f */
[----:B------:R-:W-:Y:S01]  /*5c5e0*/  @!UPT UIADD3 URZ, URZ, URZ, URZ ;  /* 0x0000003f3f3ff290 */ /* 0x000fe2000fffe03f */
[----:B------:R-:W-:Y:S01]  /*5c5f0*/  STL.64 [R1+0x5d0], R16 ;  /* 0x0005d01001007387 */ /* 0x000fe20000100a00 */
[----:B------:R0:W-:Y:S03]  /*5c600*/  STL.64 [R1+0x5d8], R18 ;  /* 0x0005d81201007387 */ /* 0x0001e60000100a00 */
[----:B0-----:R-:W3:Y:S01]  /*5c610*/  LDL.LU.64 R18, [R1+0x53c0] ;  /* 0x0053c00001127983 */ /* 0x001ee20000300a00 */
[----:B------:R0:W-:Y:S03]  /*5c620*/  STL.64 [R1+0x5318], R6 ;  /* 0x0053180601007387 */ /* 0x0001e60000100a00 */
[----:B0-----:R-:W2:Y:S01]  /*5c630*/  LDL.64 R6, [R1+0x98] ;  /* 0x0000980001067983 */ /* 0x001ea20000100a00 */
[C---:B---3--:R-:W-:Y:S03]  /*5c640*/  HMMA.16816.F32.BF16 R16, R20.reuse, R18, R12 ;  /* 0x000000121410723c */ /* 0x048fe6000004180c */
[----:B------:R-:W3:Y:S01]  /*5c650*/  LDL.LU.64 R14, [R1+0x53b8] ;  /* 0x0053b800010e7983 */ /* 0x000ee20000300a00 */
[----:B------:R-:W3:Y:S11]  /*5c660*/  LDL.LU.64 R12, [R1+0x53b0] ;  /* 0x0053b000010c7983 */ /* 0x000ef60000300a00 */
[----:B------:R-:W-:Y:S08]  /*5c670*/  @!UPT UIADD3 URZ, URZ, URZ, URZ ;  /* 0x0000003f3f3ff290 */ /* 0x000ff0000fffe03f */
        /* <DEDUP_REMOVED lines=23> */
[----:B0-----:R-:W3:Y:S01]  /*5c7f0*/  LDL.LU.64 R18, [R1+0x5368] ;  /* 0x0053680001127983 */ /* 0x001ee20000300a00 */
[----:B------:R-:W-:Y:S02]  /*5c800*/  IMAD.MOV.U32 R2, RZ, RZ, R10 ;  /* 0x000000ffff027224 */ /* 0x000fe400078e000a */
[----:B------:R-:W-:-:S03]  /*5c810*/  IMAD.MOV.U32 R0, RZ, RZ, R11 ;  /* 0x000000ffff007224 */ /* 0x000fc600078e000b */
[----:B------:R-:W-:Y:S01]  /*5c820*/  STL [R1+0x52d8], R2 ;  /* 0x0052d80201007387 */ /* 0x000fe20000100800 */
[----:B---3--:R-:W-:Y:S01]  /*5c830*/  HMMA.16816.F32.BF16 R8, R20, R18, R12 ;  /* 0x000000121408723c */ /* 0x008fe2000004180c */
[----:B------:R-:W-:Y:S02]  /*5c840*/  IMAD.MOV.U32 R24, RZ, RZ, R18 ;  /* 0x000000ffff187224 */ /* 0x000fe400078e0012 */
[----:B------:R-:W-:Y:S11]  /*5c850*/  IMAD.MOV.U32 R3, RZ, RZ, R19 ;  /* 0x000000ffff037224 */ /* 0x000ff600078e0013 */
[----:B------:R-:W-:Y:S09]  /*5c860*/  @!UPT UIADD3 URZ, URZ, URZ, URZ ;  /* 0x0000003f3f3ff290 */ /* 0x000ff2000fffe03f */
[----:B------:R0:W-:Y:S01]  /*5c870*/  STL.64 [R1+0xab0], R8 ;  /* 0x000ab00801007387 */ /* 0x0001e20000100a00 */
[----:B------:R1:W-:Y:S03]  /*5c880*/  STL.64 [R1+0xab8], R10 ;  /* 0x000ab80a01007387 */ /* 0x0003e60000100a00 */
[----:B0-----:R-:W2:Y:S01]  /*5c890*/  LDL.LU R8, [R1+0x100] ;  /* 0x0001000001087983 */ /* 0x001ea20000300800 */
[----:B------:R-:W2:Y:S02]  /*5c8a0*/  LDL.LU R9, [R1+0x104] ;  /* 0x0001040001097983 */ /* 0x000ea40000300800 */
[----:B-1----:R-:W2:Y:S02]  /*5c8b0*/  LDL.LU R10, [R1+0x108] ;  /* 0x00010800010a7983 */ /* 0x002ea40000300800 */
[----:B------:R-:W2:Y:S01]  /*5c8c0*/  LDL.LU R11, [R1+0x10c] ;  /* 0x00010c00010b7983 */ /* 0x000ea20000300800 */
[----:B------:R-:W2:Y:S01]  /*5c8d0*/  LDL.64 R14, [R1+0x88] ;  /* 0x00008800010e7983 */ /* 0x000ea20000100a00 */
[----:B------:R-:W3:Y:S02]  /*5c8e0*/  LDL.LU R16, [R1+0xe0] ;  /* 0x0000e00001107983 */ /* 0x000ee40000300800 */
[----:B------:R-:W3:Y:S02]  /*5c8f0*/  LDL.LU R17, [R1+0xe4] ;  /* 0x0000e40001117983 */ /* 0x000ee40000300800 */
[----:B------:R-:W2:Y:S01]  /*5c900*/  LDL.LU R18, [R1+0xe8] ;  /* 0x0000e80001127983 */ /* 0x000ea20000300800 */
[----:B------:R-:W2:Y:S04]  /*5c910*/  LDL.LU R19, [R1+0xec] ;  /* 0x0000ec0001137983 */ /* 0x000ea80000300800 */
[----:B--2---:R0:W-:Y:S01]  /*5c920*/  STL.64 [R1+0x5338], R18 ;  /* 0x0053381201007387 */ /* 0x0041e20000100a00 */
[----:B---3--:R-:W-:Y:S02]  /*5c930*/  STL.64 [R1+0x5330], R16 ;  /* 0x0053301001007387 */ /* 0x008fe40000100a00 */
[----:B0-----:R-:W-:-:S02]  /*5c940*/  IMAD.MOV.U32 R18, RZ, RZ, R29 ;  /* 0x000000ffff127224 */ /* 0x001fc400078e001d */
[----:B------:R-:W-:-:S05]  /*5c950*/  IMAD.MOV.U32 R19, RZ, RZ, R28 ;  /* 0x000000ffff137224 */ /* 0x000fca00078e001c */
[----:B------:R-:W-:Y:S01]  /*5c960*/  STL.64 [R1+0x5350], R18 ;  /* 0x0053501201007387 */ /* 0x000fe20000100a00 */
[----:B------:R-:W-:Y:S02]  /*5c970*/  STL.64 [R1+0x52f8], R26 ;  /* 0x0052f81a01007387 */ /* 0x000fe40000100a00 */
[----:B------:R0:W-:Y:S02]  /*5c980*/  STL.64 [R1+0x52f0], R24 ;  /* 0x0052f01801007387 */ /* 0x0001e40000100a00 */
[----:B0-----:R-:W2:Y:S01]  /*5c990*/  LDL.LU R24, [R1+0x110] ;  /* 0x0001100001187983 */ /* 0x001ea20000300800 */
[----:B------:R-:W2:Y:S02]  /*5c9a0*/  LDL.LU R25, [R1+0x114] ;  /* 0x0001140001197983 */ /* 0x000ea40000300800 */
[----:B------:R-:W2:Y:S02]  /*5c9b0*/  LDL.LU R26, [R1+0x118] ;  /* 0x00011800011a7983 */ /* 0x000ea40000300800 */
[----:B------:R-:W2:Y:S02]  /*5c9c0*/  LDL.LU R27, [R1+0x11c] ;  /* 0x00011c00011b7983 */ /* 0x000ea40000300800 */
[----:B----4-:R-:W-:-:S02]  /*5c9d0*/  IMAD.MOV.U32 R19, RZ, RZ, R4 ;  /* 0x000000ffff137224 */ /* 0x010fc400078e0004 */
[----:B------:R-:W-:Y:S02]  /*5c9e0*/  IMAD.MOV.U32 R18, RZ, RZ, R5 ;  /* 0x000000ffff127224 */ /* 0x000fe400078e0005 */
[----:B------:R-:W-:Y:S02]  /*5c9f0*/  IMAD.MOV.U32 R29, RZ, RZ, R6 ;  /* 0x000000ffff1d7224 */ /* 0x000fe400078e0006 */
[----:B------:R-:W-:Y:S01]  /*5ca00*/  IMAD.MOV.U32 R28, RZ, RZ, R7 ;  /* 0x000000ffff1c7224 */ /* 0x000fe200078e0007 */
[C---:B--2---:R-:W-:Y:S11]  /*5ca10*/  HMMA.16816.F32.BF16 R24, R20.reuse, R6, R24 ;  /* 0x000000061418723c */ /* 0x044ff60000041818 */
[----:B------:R-:W-:Y:S11]  /*5ca20*/  @!UPT UIADD3 URZ, URZ, URZ, URZ ;  /* 0x0000003f3f3ff290 */ /* 0x000ff6000fffe03f */
[----:B------:R-:W-:Y:S01]  /*5ca30*/  @!UPT UIADD3 URZ, URZ, URZ, URZ ;  /* 0x0000003f3f3ff290 */ /* 0x000fe2000fffe03f */
[----:B------:R-:W-:Y:S01]  /*5ca40*/  STL.64 [R1+0xaa0], R24 ;  /* 0x000aa01801007387 */ /* 0x000fe20000100a00 */
[----:B------:R-:W-:Y:S02]  /*5ca50*/  STL.64 [R1+0xaa8], R26 ;  /* 0x000aa81a01007387 */ /* 0x000fe40000100a00 */
[----:B------:R-:W2:Y:S02]  /*5ca60*/  LDL.LU R4, [R1+0x2d0] ;  /* 0x0002d00001047983 */ /* 0x000ea40000300800 */
[----:B------:R-:W2:Y:S01]  /*5ca70*/  LDL.LU R5, [R1+0x2d4] ;  /* 0x0002d40001057983 */ /* 0x000ea20000300800 */
[----:B------:R-:W3:Y:S01]  /*5ca80*/  LDL.LU R6, [R1+0x2d8] ;  /* 0x0002d80001067983 */ /* 0x000ee20000300800 */
[----:B------:R-:W3:Y:S03]  /*5ca90*/  LDL.LU R7, [R1+0x2dc] ;  /* 0x0002dc0001077983 */ /* 0x000ee60000300800 */
[----:B---3--:R-:W-:Y:S01]  /*5caa0*/  STL.64 [R1+0x5348], R6 ;  /* 0x0053480601007387 */ /* 0x008fe20000100a00 */
[----:B--2---:R0:W-:Y:S03]  /*5cab0*/  STL.64 [R1+0x5340], R4 ;  /* 0x0053400401007387 */ /* 0x0041e60000100a00 */
[----:B0-----:R-:W2:Y:S01]  /*5cac0*/  LDL.LU R4, [R1+0x4b0] ;  /* 0x0004b00001047983 */ /* 0x001ea20000300800 */
[----:B------:R-:W2:Y:S02]  /*5cad0*/  LDL.LU R5, [R1+0x4b4] ;  /* 0x0004b40001057983 */ /* 0x000ea40000300800 */
[----:B------:R-:W3:Y:S02]  /*5cae0*/  LDL.LU R6, [R1+0x4b8] ;  /* 0x0004b80001067983 */ /* 0x000ee40000300800 */
[----:B------:R-:W3:Y:S01]  /*5caf0*/  LDL.LU R7, [R1+0x4bc] ;  /* 0x0004bc0001077983 */ /* 0x000ee20000300800 */
[C---:B------:R-:W-:Y:S01]  /*5cb00*/  HMMA.16816.F32.BF16 R8, R20.reuse, R14, R8 ;  /* 0x0000000e1408723c */ /* 0x040fe20000041808 */
[----:B---3--:R-:W-:Y:S01]  /*5cb10*/  STL.64 [R1+0x5360], R6 ;  /* 0x0053600601007387 */ /* 0x008fe20000100a00 */
[----:B--2---:R0:W-:Y:S03]  /*5cb20*/  STL.64 [R1+0x5358], R4 ;  /* 0x0053580401007387 */ /* 0x0041e60000100a00 */
[----:B0-----:R-:W2:Y:S01]  /*5cb30*/  LDL.LU R4, [R1+0xf0] ;  /* 0x0000f00001047983 */ /* 0x001ea20000300800 */
[----:B------:R-:W2:Y:S02]  /*5cb40*/  LDL.LU R5, [R1+0xf4] ;  /* 0x0000f40001057983 */ /* 0x000ea40000300800 */
[----:B------:R-:W2:Y:S02]  /*5cb50*/  LDL.LU R6, [R1+0xf8] ;  /* 0x0000f80001067983 */ /* 0x000ea40000300800 */
[----:B------:R-:W2:Y:S01]  /*5cb60*/  LDL.LU R7, [R1+0xfc] ;  /* 0x0000fc0001077983 */ /* 0x000ea20000300800 */
[----:B------:R-:W3:Y:S11]  /*5cb70*/  LDL.64 R26, [R1+0x8] ;  /* 0x00000800011a7983 */ /* 0x000ef60000100a00 */
[----:B------:R-:W-:Y:S01]  /*5cb80*/  @!UPT UIADD3 URZ, URZ, URZ, URZ ;  /* 0x0000003f3f3ff290 */ /* 0x000fe2000fffe03f */
[----:B------:R-:W-:Y:S02]  /*5cb90*/  STL.64 [R1+0xa90], R8 ;  /* 0x000a900801007387 */ /* 0x000fe40000100a00 */
[----:B------:R-:W-:Y:S01]  /*5cba0*/  STL.64 [R1+0xa98], R10 ;  /* 0x000a980a01007387 */ /* 0x000fe20000100a00 */
[----:B---3--:R0:W-:Y:S04]  /*5cbb0*/  STL.64 [R1+0x5310], R26 ;  /* 0x0053101a01007387 */ /* 0x0081e80000100a00 */
[----:B0-----:R-:W3:Y:S01]  /*5cbc0*/  LDL.64 R26, [R1+0x28] ;  /* 0x00002800011a7983 */ /* 0x001ee20000100a00 */
[----:B------:R-:W4:Y:S02]  /*5cbd0*/  LDL.LU R8, [R1+0x2a0] ;  /* 0x0002a00001087983 */ /* 0x000f240000300800 */
[----:B------:R-:W4:Y:S02]  /*5cbe0*/  LDL.LU R9, [R1+0x2a4] ;  /* 0x0002a40001097983 */ /* 0x000f240000300800 */
[----:B------:R-:W3:Y:S01]  /*5cbf0*/  LDL.LU R10, [R1+0x2a8] ;  /* 0x0002a800010a7983 */ /* 0x000ee20000300800 */
[----:B------:R-:W3:Y:S01]  /*5cc00*/  LDL.LU R11, [R1+0x2ac] ;  /* 0x0002ac00010b7983 */ /* 0x000ee20000300800 */
[----:B--2---:R-:W-:Y:S01]  /*5cc10*/  HMMA.16816.F32.BF16 R16, R20, R18, R4 ;  /* 0x000000121410723c */ /* 0x004fe20000041804 */
[----:B------:R-:W-:-:S02]  /*5cc20*/  IMAD.MOV.U32 R2, RZ, RZ, R14 ;  /* 0x000000ffff027224 */ /* 0x000fc400078e000e */
[----:B------:R-:W0:Y:S02]  /*5cc30*/  S2R R14, SR_TID.X ;  /* 0x00000000000e7919 */ /* 0x000e240000002100 */
[C---:B0-----:R-:W-:Y:S01]  /*5cc40*/  LOP3.LUT R15, R14.reuse, 0x7, RZ, 0xc0, !PT ;  /* 0x000000070e0f7812 */ /* 0x041fe200078ec0ff */
[----:B------:R-:W-:Y:S01]  /*5cc50*/  IMAD.SHL.U32 R13, R14, 0x2, RZ ;  /* 0x000000020e0d7824 */ /* 0x000fe200078e00ff */
[----:B---3--:R-:W-:Y:S01]  /*5cc60*/  STL.64 [R1+0x5308], R10 ;  /* 0x0053080a01007387 */ /* 0x008fe20000100a00 */
[----:B----4-:R0:W-:Y:S03]  /*5cc70*/  STL.64 [R1+0x5300], R8 ;  /* 0x0053000801007387 */ /* 0x0101e60000100a00 */
[----:B0-----:R-:W2:Y:S01]  /*5cc80*/  LDL.LU R8, [R1+0x2b0] ;  /* 0x0002b00001087983 */ /* 0x001ea20000300800 */
[----:B------:R-:W2:Y:S02]  /*5cc90*/  LDL.LU R9, [R1+0x2b4] ;  /* 0x0002b40001097983 */ /* 0x000ea40000300800 */
[----:B------:R-:W2:Y:S02]  /*5cca0*/  LDL.LU R10, [R1+0x2b8] ;  /* 0x0002b800010a7983 */ /* 0x000ea40000300800 */
[----:B------:R-:W2:Y:S01]  /*5ccb0*/  LDL.LU R11, [R1+0x2bc] ;  /* 0x0002bc00010b7983 */ /* 0x000ea20000300800 */
[----:B------:R-:W3:Y:S01]  /*5ccc0*/  LDL.LU.64 R6, [R1+0x5360] ;  /* 0x0053600001067983 */ /* 0x000ee20000300a00 */
[----:B------:R-:W3:Y:S05]  /*5ccd0*/  LDL.LU.64 R4, [R1+0x5358] ;  /* 0x0053580001047983 */ /* 0x000eea0000300a00 */
[----:B------:R-:W-:Y:S02]  /*5cce0*/  STL.64 [R1+0xa80], R16 ;  /* 0x000a801001007387 */ /* 0x000fe40000100a00 */
[----:B------:R0:W-:Y:S02]  /*5ccf0*/  STL.64 [R1+0xa88], R18 ;  /* 0x000a881201007387 */ /* 0x0001e40000100a00 */
[----:B0-----:R-:W3:Y:S01]  /*5cd00*/  LDL.LU.64 R18, [R1+0x5350] ;  /* 0x0053500001127983 */ /* 0x001ee20000300a00 */
[----:B------:R-:W-:-:S02]  /*5cd10*/  IMAD R15, R15, 0x110, RZ ;  /* 0x000001100f0f7824 */ /* 0x000fc400078e02ff */
[----:B------:R-:W-:-:S03]  /*5cd20*/  IMAD.SHL.U32 R14, R14, 0x80, RZ ;  /* 0x000000800e0e7824 */ /* 0x000fc600078e00ff */
[----:B------:R-:W-:-:S04]  /*5cd30*/  LOP3.LUT R15, R15, 0x10, R13, 0x78, !PT ;  /* 0x000000100f0f7812 */ /* 0x000fc800078e780d */
[----:B------:R-:W-:-:S04]  /*5cd40*/  LOP3.LUT R15, R15, 0x800, R14, 0xf8, !PT ;  /* 0x000008000f0f7812 */ /* 0x000fc800078ef80e */
[----:B------:R-:W-:-:S06]  /*5cd50*/  LOP3.LUT R15, R15, 0x40, RZ, 0x3c, !PT ;  /* 0x000000400f0f7812 */ /* 0x000fcc00078e3cff */
[----:B------:R-:W0:Y:S04]  /*5cd60*/  LDSM.16.MT88.4 R12, [R15+0x11080] ;  /* 0x011080000f0c783b */ /* 0x000e280000004200 */
[----:B0-----:R0:W-:Y:S01]  /*5cd70*/  STL.64 [R1+0x5200], R14 ;  /* 0x0052000e01007387 */ /* 0x0011e20000100a00 */
[----:B------:R-:W-:Y:S03]  /*5cd80*/  STL.64 [R1+0x51f8], R12 ;  /* 0x0051f80c01007387 */ /* 0x000fe60000100a00 */
[----:B0-----:R-:W4:Y:S04]  /*5cd90*/  LDL R14, [R1+0x48] ;  /* 0x00004800010e7983 */ /* 0x001f280000100800 */
[----:B------:R-:W4:Y:S01]  /*5cda0*/  LDL R15, [R1+0x4c] ;  /* 0x00004c00010f7983 */ /* 0x000f220000100800 */
[C---:B---3--:R-:W-:Y:S03]  /*5cdb0*/  HMMA.16816.F32.BF16 R16, R20.reuse, R18, R4 ;  /* 0x000000121410723c */ /* 0x048fe60000041804 */
[----:B------:R-:W3:Y:S01]  /*5cdc0*/  LDL.LU.64 R6, [R1+0x5348] ;  /* 0x0053480001067983 */ /* 0x000ee20000300a00 */
[----:B------:R-:W3:Y:S11]  /*5cdd0*/  LDL.LU.64 R4, [R1+0x5340] ;  /* 0x0053400001047983 */ /* 0x000ef60000300a00 */
[----:B------:R-:W-:Y:S08]  /*5cde0*/  @!UPT UIADD3 URZ, URZ, URZ, URZ ;  /* 0x0000003f3f3ff290 */ /* 0x000ff0000fffe03f */
[----:B------:R-:W-:Y:S01]  /*5cdf0*/  STL.64 [R1+0x640], R16 ;  /* 0x0006401001007387 */ /* 0x000fe20000100a00 */
[----:B------:R0:W-:Y:S03]  /*5ce00*/  STL.64 [R1+0x648], R18 ;  /* 0x0006481201007387 */ /* 0x0001e60000100a00 */
[----:B0-----:R-:W4:Y:S01]  /*5ce10*/  LDL.LU.64 R18, [R1+0x5338] ;  /* 0x0053380001127983 */ /* 0x001f220000300a00 */
[----:B------:R-:W4:Y:S02]  /*5ce20*/  LDL.LU.64 R16, [R1+0x5330] ;  /* 0x0053300001107983 */ /* 0x000f240000300a00 */
[----:B----4-:R-:W-:Y:S01]  /*5ce30*/  HMMA.16816.F32.BF16 R20, R20, R14, R16 ;  /* 0x0000000e1414723c */ /* 0x010fe20000041810 */
[----:B------:R-:W3:Y:S01]  /*5ce40*/  LDL.LU.64 R18, [R1+0x5328] ;  /* 0x0053280001127983 */ /* 0x000ee20000300a00 */
[----:B------:R-:W3:Y:S11]  /*5ce50*/  LDL.LU.64 R16, [R1+0x5320] ;  /* 0x0053200001107983 */ /* 0x000ef60000300a00 */
[----:B------:R-:W-:Y:S10]  /*5ce60*/  @!UPT UIADD3 URZ, URZ, URZ, URZ ;  /* 0x0000003f3f3ff290 */ /* 0x000ff4000fffe03f */
[----:B------:R-:W-:Y:S01]  /*5ce70*/  STL.64 [R1+0x630], R20 ;  /* 0x0006301401007387 */ /* 0x000fe20000100a00 */
[----:B------:R0:W-:Y:S03]  /*5ce80*/  STL.64 [R1+0x638], R22 ;  /* 0x0006381601007387 */ /* 0x0001e60000100a00 */
[----:B0-----:R-:W4:Y:S01]  /*5ce90*/  LDL.64 R22, [R1+0x18] ;  /* 0x0000180001167983 */ /* 0x001f220000100a00 */
[----:B------:R0:W-:Y:S02]  /*5cea0*/  STL [R1+0x521c], R14 ;  /* 0x00521c0e01007387 */ /* 0x0001e40000100800 */
[----:B------:R1:W-:Y:S02]  /*5ceb0*/  STL [R1+0x5218], R15 ;  /* 0x0052180f01007387 */ /* 0x0003e40000100800 */
[----:B------:R-:W4:Y:S01]  /*5cec0*/  LDL.LU R12, [R1+0x2c0] ;  /* 0x0002c000010c7983 */ /* 0x000f220000300800 */
[----:B------:R-:W4:Y:S04]  /*5ced0*/  LDL.LU R13, [R1+0x2c4] ;  /* 0x0002c400010d7983 */ /* 0x000f280000300800 */
[----:B0-----:R-:W4:Y:S01]  /*5cee0*/  LDL.LU R14, [R1+0x2c8] ;  /* 0x0002c800010e7983 */ /* 0x001f220000300800 */
[----:B-1----:R-:W4:Y:S01]  /*5cef0*/  LDL.LU R15, [R1+0x2cc] ;  /* 0x0002cc00010f7983 */ /* 0x002f220000300800 */
[C---:B---3--:R-:W-:Y:S11]  /*5cf00*/  HMMA.16816.F32.BF16 R4, R16.reuse, R26, R4 ;  /* 0x0000001a1004723c */ /* 0x048ff60000041804 */
[----:B------:R-:W-:Y:S11]  /*5cf10*/  @!UPT UIADD3 URZ, URZ, URZ, URZ ;  /* 0x0000003f3f3ff290 */ /* 0x000ff6000fffe03f */
[----:B------:R-:W-:Y:S01]  /*5cf20*/  @!UPT UIADD3 URZ, URZ, URZ, URZ ;  /* 0x0000003f3f3ff290 */ /* 0x000fe2000fffe03f */
[----:B------:R0:W-:Y:S01]  /*5cf30*/  STL.64 [R1+0x650], R4 ;  /* 0x0006500401007387 */ /* 0x0001e20000100a00 */
[----:B------:R1:W-:Y:S02]  /*5cf40*/  STL.64 [R1+0x658], R6 ;  /* 0x0006580601007387 */ /* 0x0003e40000100a00 */
[----:B0-----:R-:W-:Y:S01]  /*5cf50*/  IMAD.MOV.U32 R5, RZ, RZ, R26 ;  /* 0x000000ffff057224 */ /* 0x001fe200078e001a */
[----:B-1----:R-:W3:Y:S01]  /*5cf60*/  LDL.LU.64 R6, [R1+0x5318] ;  /* 0x0053180001067983 */ /* 0x002ee20000300a00 */
[----:B------:R-:W-:Y:S02]  /*5cf70*/  IMAD.MOV.U32 R4, RZ, RZ, R27 ;  /* 0x000000ffff047224 */ /* 0x000fe400078e001b */
[----:B------:R-:W2:Y:S01]  /*5cf80*/  LDL.LU.64 R26, [R1+0x5310] ;  /* 0x00531000011a7983 */ /* 0x000ea20000300a00 */
[C---:B----4-:R-:W-:Y:S02]  /*5cf90*/  HMMA.16816.F32.BF16 R12, R16.reuse, R22, R12 ;  /* 0x00000016100c723c */ /* 0x050fe4000004180c */
[----:B------:R-:W-:Y:S01]  /*5cfa0*/  STL [R1+0x5224], R4 ;  /* 0x0052240401007387 */ /* 0x000fe20000100800 */
[----:B------:R-:W-:Y:S11]  /*5cfb0*/  STL [R1+0x5220], R5 ;  /* 0x0052200501007387 */ /* 0x000ff60000100800 */
[----:B------:R-:W-:Y:S09]  /*5cfc0*/  @!UPT UIADD3 URZ, URZ, URZ, URZ ;  /* 0x0000003f3f3ff290 */ /* 0x000ff2000fffe03f */
[----:B------:R-:W-:Y:S01]  /*5cfd0*/  STL.64 [R1+0x6d0], R12 ;  /* 0x0006d00c01007387 */ /* 0x000fe20000100a00 */
[----:B------:R0:W-:Y:S02]  /*5cfe0*/  STL.64 [R1+0x6d8], R14 ;  /* 0x0006d80e01007387 */ /* 0x0001e40000100a00 */
[----:B------:R-:W3:Y:S02]  /*5cff0*/  LDL.LU R20, [R1+0x280] ;  /* 0x0002800001147983 */ /* 0x000ee40000300800 */
[----:B------:R-:W3:Y:S02]  /*5d000*/  LDL.LU R21, [R1+0x284] ;  /* 0x0002840001157983 */ /* 0x000ee40000300800 */
[----:B0-----:R-:W-:Y:S02]  /*5d010*/  IMAD.MOV.U32 R14, RZ, RZ, R22 ;  /* 0x000000ffff0e7224 */ /* 0x001fe400078e0016 */
[----:B------:R-:W-:Y:S01]  /*5d020*/  IMAD.MOV.U32 R15, RZ, RZ, R23 ;  /* 0x000000ffff0f7224 */ /* 0x000fe200078e0017 */
[----:B------:R-:W3:Y:S01]  /*5d030*/  LDL.LU R22, [R1+0x288] ;  /* 0x0002880001167983 */ /* 0x000ee20000300800 */
[----:B------:R-:W3:Y:S03]  /*5d040*/  LDL.LU R23, [R1+0x28c] ;  /* 0x00028c0001177983 */ /* 0x000ee60000300800 */
[----:B------:R0:W-:Y:S01]  /*5d050*/  STL.64 [R1+0x52a0], R14 ;  /* 0x0052a00e01007387 */ /* 0x0001e20000100a00 */
[----:B------:R-:W4:Y:S02]  /*5d060*/  LDL.LU R12, [R1+0x290] ;  /* 0x00029000010c7983 */ /* 0x000f240000300800 */
[----:B------:R-:W4:Y:S01]  /*5d070*/  LDL.LU R13, [R1+0x294] ;  /* 0x00029400010d7983 */ /* 0x000f220000300800 */
[----:B0-----:R-:W4:Y:S01]  /*5d080*/  LDL.LU R14, [R1+0x298] ;  /* 0x00029800010e7983 */ /* 0x001f220000300800 */
[----:B------:R-:W4:Y:S01]  /*5d090*/  LDL.LU R15, [R1+0x29c] ;  /* 0x00029c00010f7983 */ /* 0x000f220000300800 */
        /* <DEDUP_REMOVED lines=9> */
[----:B------:R-:W3:Y:S01]  /*5d130*/  LDL.LU.64 R24, [R1+0x52f0] ;  /* 0x0052f00001187983 */ /* 0x000ee20000300a00 */
[C---:B--2---:R-:W-:Y:S11]  /*5d140*/  HMMA.16816.F32.BF16 R8, R16.reuse, R26, R8 ;  /* 0x0000001a1008723c */ /* 0x044ff60000041808 */
[----:B------:R-:W-:Y:S11]  /*5d150*/  @!UPT UIADD3 URZ, URZ, URZ, URZ ;  /* 0x0000003f3f3ff290 */ /* 0x000ff6000fffe03f */
[----:B------:R-:W-:Y:S01]  /*5d160*/  @!UPT UIADD3 URZ, URZ, URZ, URZ ;  /* 0x0000003f3f3ff290 */ /* 0x000fe2000fffe03f */
[----:B------:R-:W-:Y:S01]  /*5d170*/  STL.64 [R1+0x680], R8 ;  /* 0x0006800801007387 */ /* 0x000fe20000100a00 */
[----:B------:R0:W-:Y:S03]  /*5d180*/  STL.64 [R1+0x688], R10 ;  /* 0x0006880a01007387 */ /* 0x0001e60000100a00 */
[----:B0-----:R-:W4:Y:S01]  /*5d190*/  LDL.LU.64 R10, [R1+0x52e8] ;  /* 0x0052e800010a7983 */ /* 0x001f220000300a00 */
[----:B------:R-:W2:Y:S02]  /*5d1a0*/  LDL.LU.64 R8, [R1+0x52e0] ;  /* 0x0052e00001087983 */ /* 0x000ea40000300a00 */
[----:B------:R-:W-:Y:S02]  /*5d1b0*/  STL.64 [R1+0x52b0], R26 ;  /* 0x0052b01a01007387 */ /* 0x000fe40000100a00 */
[----:B---3--:R-:W-:Y:S01]  /*5d1c0*/  STL [R1+0x52a8], R25 ;  /* 0x0052a81901007387 */ /* 0x008fe20000100800 */
[C---:B----4-:R-:W-:Y:S01]  /*5d1d0*/  HMMA.16816.F32.BF16 R12, R16.reuse, R10, R12 ;  /* 0x0000000a100c723c */ /* 0x050fe2000004180c */
[----:B------:R-:W-:Y:S01]  /*5d1e0*/  STL.64 [R1+0x51a0], R10 ;  /* 0x0051a00a01007387 */ /* 0x000fe20000100a00 */
[----:B--2---:R0:W-:Y:S11]  /*5d1f0*/  STL.64 [R1+0x5198], R8 ;  /* 0x0051980801007387 */ /* 0x0041f60000100a00 */
[----:B------:R-:W-:Y:S10]  /*5d200*/  @!UPT UIADD3 URZ, URZ, URZ, URZ ;  /* 0x0000003f3f3ff290 */ /* 0x000ff4000fffe03f */
[----:B------:R-:W-:Y:S01]  /*5d210*/  STL.64 [R1+0x690], R12 ;  /* 0x0006900c01007387 */ /* 0x000fe20000100a00 */
[----:B------:R-:W-:Y:S02]  /*5d220*/  STL.64 [R1+0x698], R14 ;  /* 0x0006980e01007387 */ /* 0x000fe40000100a00 */
[----:B0-----:R-:W2:Y:S02]  /*5d230*/  LDL.LU R8, [R1+0x550] ;  /* 0x0005500001087983 */ /* 0x001ea40000300800 */
        /* <DEDUP_REMOVED lines=9> */
[----:B------:R-:W-:Y:S01]  /*5d2d0*/  HMMA.16816.F32.BF16 R12, R16, R6, R20 ;  /* 0x00000006100c723c */ /* 0x000fe20000041814 */
[----:B---3--:R0:W-:Y:S01]  /*5d2e0*/  STL.64 [R1+0x5240], R10 ;  /* 0x0052400a01007387 */ /* 0x0081e20000100a00 */
[----:B--2---:R-:W-:Y:S02]  /*5d2f0*/  STL.64 [R1+0x5238], R8 ;  /* 0x0052380801007387 */ /* 0x004fe40000100a00 */
[----:B0-----:R-:W-:-:S02]  /*5d300*/  IMAD.MOV.U32 R10, RZ, RZ, R2 ;  /* 0x000000ffff0a7224 */ /* 0x001fc400078e0002 */
[----:B------:R-:W2:Y:S01]  /*5d310*/  LDL.LU R2, [R1+0x52d8] ;  /* 0x0052d80001027983 */ /* 0x000ea20000300800 */
[----:B------:R-:W3:Y:S03]  /*5d320*/  LDL R11, [R1+0x8c] ;  /* 0x00008c00010b7983 */ /* 0x000ee60000100800 */
[----:B---3--:R0:W-:Y:S02]  /*5d330*/  STL.64 [R1+0x5250], R10 ;  /* 0x0052500a01007387 */ /* 0x0081e40000100a00 */
[----:B0-----:R-:W-:Y:S02]  /*5d340*/  IMAD.MOV.U32 R10, RZ, RZ, R29 ;  /* 0x000000ffff0a7224 */ /* 0x001fe400078e001d */
[----:B------:R-:W-:-:S05]  /*5d350*/  IMAD.MOV.U32 R11, RZ, RZ, R28 ;  /* 0x000000ffff0b7224 */ /* 0x000fca00078e001c */
[----:B------:R0:W-:Y:S02]  /*5d360*/  STL.64 [R1+0x5268], R10 ;  /* 0x0052680a01007387 */ /* 0x0001e40000100a00 */
[----:B0-----:R-:W-:Y:S02]  /*5d370*/  IMAD.MOV.U32 R10, RZ, RZ, R24 ;  /* 0x000000ffff0a7224 */ /* 0x001fe400078e0018 */
[----:B------:R-:W-:-:S05]  /*5d380*/  IMAD.MOV.U32 R11, RZ, RZ, R3 ;  /* 0x000000ffff0b7224 */ /* 0x000fca00078e0003 */
[----:B------:R2:W-:Y:S01]  /*5d390*/  STL.64 [R1+0x5280], R10 ;  /* 0x0052800a01007387 */ /* 0x0005e20000100a00 */
[----:B------:R-:W-:Y:S02]  /*5d3a0*/  STL.64 [R1+0x6a0], R12 ;  /* 0x0006a00c01007387 */ /* 0x000fe40000100a00 */
[----:B------:R-:W-:Y:S02]  /*5d3b0*/  STL.64 [R1+0x6a8], R14 ;  /* 0x0006a80e01007387 */ /* 0x000fe40000100a00 */
[----:B--2---:R-:W-:Y:S02]  /*5d3c0*/  IMAD.MOV.U32 R10, RZ, RZ, R2 ;  /* 0x000000ffff0a7224 */ /* 0x004fe400078e0002 */
[----:B------:R-:W-:-:S05]  /*5d3d0*/  IMAD.MOV.U32 R11, RZ, RZ, R0 ;  /* 0x000000ffff0b7224 */ /* 0x000fca00078e0000 */
[----:B------:R-:W-:Y:S01]  /*5d3e0*/  STL.64 [R1+0x5298], R10 ;  /* 0x0052980a01007387 */ /* 0x000fe20000100a00 */
[----:B------:R-:W-:Y:S02]  /*5d3f0*/  STL.64 [R1+0x5190], R6 ;  /* 0x0051900601007387 */ /* 0x000fe40000100a00 */
[----:B------:R0:W-:Y:S02]  /*5d400*/  STL.64 [R1+0x5248], R4 ;  /* 0x0052480401007387 */ /* 0x0001e40000100a00 */
[----:B0-----:R-:W2:Y:S01]  /*5d410*/  LDL.LU R4, [R1+0x570] ;  /* 0x0005700001047983 */ /* 0x001ea20000300800 */
[----:B------:R-:W2:Y:S02]  /*5d420*/  LDL.LU R5, [R1+0x574] ;  /* 0x0005740001057983 */ /* 0x000ea40000300800 */
[----:B------:R-:W3:Y:S02]  /*5d430*/  LDL.LU R6, [R1+0x578] ;  /* 0x0005780001067983 */ /* 0x000ee40000300800 */
[----:B------:R-:W3:Y:S01]  /*5d440*/  LDL.LU R7, [R1+0x57c] ;  /* 0x00057c0001077983 */ /* 0x000ee20000300800 */
[----:B------:R-:W4:Y:S04]  /*5d450*/  LDL.64 R22, [R1+0x38] ;  /* 0x0000380001167983 */ /* 0x000f280000100a00 */
[----:B------:R-:W2:Y:S01]  /*5d460*/  LDL.64 R26, [R1+0xd8] ;  /* 0x0000d800011a7983 */ /* 0x000ea20000100a00 */
[----:B------:R-:W2:Y:S02]  /*5d470*/  LDL.LU R12, [R1+0x5b0] ;  /* 0x0005b000010c7983 */ /* 0x000ea40000300800 */
[----:B------:R-:W2:Y:S02]  /*5d480*/  LDL.LU R13, [R1+0x5b4] ;  /* 0x0005b400010d7983 */ /* 0x000ea40000300800 */
[----:B------:R-:W2:Y:S01]  /*5d490*/  LDL.LU R14, [R1+0x5b8] ;  /* 0x0005b800010e7983 */ /* 0x000ea20000300800 */
[----:B------:R-:W2:Y:S04]  /*5d4a0*/  LDL.LU R15, [R1+0x5bc] ;  /* 0x0005bc00010f7983 */ /* 0x000ea80000300800 */
[----:B--2---:R-:W-:Y:S01]  /*5d4b0*/  STL.64 [R1+0x52c0], R14 ;  /* 0x0052c00e01007387 */ /* 0x004fe20000100a00 */
[----:B------:R0:W-:Y:S03]  /*5d4c0*/  STL.64 [R1+0x52b8], R12 ;  /* 0x0052b80c01007387 */ /* 0x0001e60000100a00 */
[----:B0-----:R-:W2:Y:S01]  /*5d4d0*/  LDL.LU R12, [R1+0x5c0] ;  /* 0x0005c000010c7983 */ /* 0x001ea20000300800 */
[----:B------:R-:W2:Y:S02]  /*5d4e0*/  LDL.LU R13, [R1+0x5c4] ;  /* 0x0005c400010d7983 */ /* 0x000ea40000300800 */
[----:B------:R-:W2:Y:S02]  /*5d4f0*/  LDL.LU R14, [R1+0x5c8] ;  /* 0x0005c800010e7983 */ /* 0x000ea40000300800 */
[----:B------:R-:W2:Y:S02]  /*5d500*/  LDL.LU R15, [R1+0x5cc] ;  /* 0x0005cc00010f7983 */ /* 0x000ea40000300800 */
[----:B--2---:R-:W-:Y:S01]  /*5d510*/  STL.64 [R1+0x52d0], R14 ;  /* 0x0052d00e01007387 */ /* 0x004fe20000100a00 */
[----:B------:R0:W-:Y:S03]  /*5d520*/  STL.64 [R1+0x52c8], R12 ;  /* 0x0052c80c01007387 */ /* 0x0001e60000100a00 */
[----:B0-----:R-:W4:Y:S01]  /*5d530*/  LDL.LU R12, [R1+0x270] ;  /* 0x00027000010c7983 */ /* 0x001f220000300800 */
[----:B------:R-:W4:Y:S02]  /*5d540*/  LDL.LU R13, [R1+0x274] ;  /* 0x00027400010d7983 */ /* 0x000f240000300800 */
[----:B------:R-:W4:Y:S02]  /*5d550*/  LDL.LU R14, [R1+0x278] ;  /* 0x00027800010e7983 */ /* 0x000f240000300800 */
[----:B------:R-:W4:Y:S01]  /*5d560*/  LDL.LU R15, [R1+0x27c] ;  /* 0x00027c00010f7983 */ /* 0x000f220000300800 */
[----:B------:R-:W2:Y:S01]  /*5d570*/  LDL.64 R10, [R1+0xc8] ;  /* 0x0000c800010a7983 */ /* 0x000ea20000100a00 */
        /* <DEDUP_REMOVED lines=12> */
[----:B----4-:R-:W-:Y:S01]  /*5d640*/  HMMA.16816.F32.BF16 R12, R16, R22, R12 ;  /* 0x00000016100c723c */ /* 0x010fe2000004180c */
[----:B------:R-:W0:Y:S01]  /*5d650*/  S2R R0, SR_TID.X ;  /* 0x0000000000007919 */ /* 0x000e220000002100 */
[----:B------:R-:W-:Y:S01]  /*5d660*/  IMAD.MOV.U32 R3, RZ, RZ, R22 ;  /* 0x000000ffff037224 */ /* 0x000fe200078e0016 */
[C---:B0-----:R-:W-:Y:S01]  /*5d670*/  LOP3.LUT R24, R0.reuse, 0x7, RZ, 0xc0, !PT ;  /* 0x0000000700187812 */ /* 0x041fe200078ec0ff */
[----:B------:R-:W-:Y:S01]  /*5d680*/  IMAD.SHL.U32 R2, R0, 0x2, RZ ;  /* 0x0000000200027824 */ /* 0x000fe200078e00ff */
[----:B---3--:R-:W-:Y:S01]  /*5d690*/  STL.64 [R1+0x5290], R6 ;  /* 0x0052900601007387 */ /* 0x008fe20000100a00 */
[----:B--2---:R0:W-:Y:S03]  /*5d6a0*/  STL.64 [R1+0x5288], R4 ;  /* 0x0052880401007387 */ /* 0x0041e60000100a00 */
[----:B0-----:R-:W2:Y:S01]  /*5d6b0*/  LDL.LU R4, [R1+0x5a0] ;  /* 0x0005a00001047983 */ /* 0x001ea20000300800 */
[----:B------:R-:W2:Y:S02]  /*5d6c0*/  LDL.LU R5, [R1+0x5a4] ;  /* 0x0005a40001057983 */ /* 0x000ea40000300800 */
[----:B------:R-:W2:Y:S02]  /*5d6d0*/  LDL.LU R6, [R1+0x5a8] ;  /* 0x0005a80001067983 */ /* 0x000ea40000300800 */
[----:B------:R-:W2:Y:S09]  /*5d6e0*/  LDL.LU R7, [R1+0x5ac] ;  /* 0x0005ac0001077983 */ /* 0x000eb20000300800 */
[----:B------:R-:W-:Y:S01]  /*5d6f0*/  STL.64 [R1+0xc90], R12 ;  /* 0x000c900c01007387 */ /* 0x000fe20000100a00 */
[----:B------:R0:W-:Y:S03]  /*5d700*/  STL.64 [R1+0xc98], R14 ;  /* 0x000c980e01007387 */ /* 0x0001e60000100a00 */
[----:B0-----:R-:W3:Y:S01]  /*5d710*/  LDL.LU.64 R14, [R1+0x52d0] ;  /* 0x0052d000010e7983 */ /* 0x001ee20000300a00 */
[----:B------:R-:W3:Y:S02]  /*5d720*/  LDL.LU.64 R12, [R1+0x52c8] ;  /* 0x0052c800010c7983 */ /* 0x000ee40000300a00 */
[----:B------:R-:W-:-:S02]  /*5d730*/  IMAD R24, R24, 0x110, RZ ;  /* 0x0000011018187824 */ /* 0x000fc400078e02ff */
[----:B------:R-:W-:-:S03]  /*5d740*/  IMAD.SHL.U32 R0, R0, 0x80, RZ ;  /* 0x0000008000007824 */ /* 0x000fc600078e00ff */
[----:B------:R-:W-:-:S04]  /*5d750*/  LOP3.LUT R24, R24, 0x10, R2, 0x78, !PT ;  /* 0x0000001018187812 */ /* 0x000fc800078e7802 */
[----:B------:R-:W-:-:S04]  /*5d760*/  LOP3.LUT R24, R24, 0x800, R0, 0xf8, !PT ;  /* 0x0000080018187812 */ /* 0x000fc800078ef800 */
[----:B------:R-:W-:Y:S01]  /*5d770*/  LOP3.LUT R24, R24, 0x60, RZ, 0x3c, !PT ;  /* 0x0000006018187812 */ /* 0x000fe200078e3cff */
[----:B------:R-:W-:-:S04]  /*5d780*/  IMAD.MOV.U32 R2, RZ, RZ, R23 ;  /* 0x000000ffff027224 */ /* 0x000fc800078e0017 */
[----:B------:R0:W1:Y:S01]  /*5d790*/  LDSM.16.MT88.4 R20, [R24+0x11000] ;  /* 0x011000001814783b */ /* 0x0000620000004200 */
[----:B------:R-:W-:Y:S02]  /*5d7a0*/  IMAD.MOV.U32 R28, RZ, RZ, R26 ;  /* 0x000000ffff1c7224 */ /* 0x000fe400078e001a */
[----:B0-----:R-:W-:Y:S01]  /*5d7b0*/  IMAD.MOV.U32 R24, RZ, RZ, R27 ;  /* 0x000000ffff187224 */ /* 0x001fe200078e001b */
[----:B-1----:R0:W-:Y:S01]  /*5d7c0*/  STL.64 [R1+0x50f8], R22 ;  /* 0x0050f81601007387 */ /* 0x0021e20000100a00 */
[----:B------:R-:W-:Y:S03]  /*5d7d0*/  STL.64 [R1+0x50f0], R20 ;  /* 0x0050f01401007387 */ /* 0x000fe60000100a00 */
[----:B0-----:R-:W4:Y:S01]  /*5d7e0*/  LDL.64 R22, [R1+0x68] ;  /* 0x0000680001167983 */ /* 0x001f220000100a00 */
[C---:B---3--:R-:W-:Y:S11]  /*5d7f0*/  HMMA.16816.F32.BF16 R12, R16.reuse, R26, R12 ;  /* 0x0000001a100c723c */ /* 0x048ff6000004180c */
[----:B------:R-:W-:Y:S11]  /*5d800*/  @!UPT UIADD3 URZ, URZ, URZ, URZ ;  /* 0x0000003f3f3ff290 */ /* 0x000ff6000fffe03f */
[----:B------:R-:W-:Y:S01]  /*5d810*/  @!UPT UIADD3 URZ, URZ, URZ, URZ ;  /* 0x0000003f3f3ff290 */ /* 0x000fe2000fffe03f */
[----:B------:R-:W-:Y:S01]  /*5d820*/  STL.64 [R1+0xc80], R12 ;  /* 0x000c800c01007387 */ /* 0x000fe20000100a00 */
[----:B------:R0:W-:Y:S03]  /*5d830*/  STL.64 [R1+0xc88], R14 ;  /* 0x000c880e01007387 */ /* 0x0001e60000100a00 */
[----:B0-----:R-:W3:Y:S01]  /*5d840*/  LDL.LU.64 R14, [R1+0x52c0] ;  /* 0x0052c000010e7983 */ /* 0x001ee20000300a00 */
[----:B------:R-:W3:Y:S02]  /*5d850*/  LDL.LU.64 R12, [R1+0x52b8] ;  /* 0x0052b800010c7983 */ /* 0x000ee40000300a00 */
[----:B------:R-:W2:Y:S02]  /*5d860*/  LDL.LU.64 R26, [R1+0x52b0] ;  /* 0x0052b000011a7983 */ /* 0x000ea40000300a00 */
[----:B------:R-:W4:Y:S01]  /*5d870*/  LDL.LU R25, [R1+0x52a8] ;  /* 0x0052a80001197983 */ /* 0x000f220000300800 */
[C---:B---3--:R-:W-:Y:S01]  /*5d880*/  HMMA.16816.F32.BF16 R12, R16.reuse, R10, R12 ;  /* 0x0000000a100c723c */ /* 0x048fe2000004180c */
[----:B--2---:R0:W-:Y:S01]  /*5d890*/  STL.64 [R1+0x51b0], R26 ;  /* 0x0051b01a01007387 */ /* 0x0041e20000100a00 */
[----:B----4-:R-:W-:Y:S03]  /*5d8a0*/  STL.64 [R1+0x51a8], R24 ;  /* 0x0051a81801007387 */ /* 0x010fe60000100a00 */
[----:B0-----:R-:W2:Y:S11]  /*5d8b0*/  LDL.64 R26, [R1+0x78] ;  /* 0x00007800011a7983 */ /* 0x001eb60000100a00 */
[----:B------:R-:W-:Y:S07]  /*5d8c0*/  @!UPT UIADD3 URZ, URZ, URZ, URZ ;  /* 0x0000003f3f3ff290 */ /* 0x000fee000fffe03f */
[----:B------:R0:W-:Y:S01]  /*5d8d0*/  STL.64 [R1+0xc70], R12 ;  /* 0x000c700c01007387 */ /* 0x0001e20000100a00 */
[----:B------:R1:W-:Y:S02]  /*5d8e0*/  STL.64 [R1+0xc78], R14 ;  /* 0x000c780e01007387 */ /* 0x0003e40000100a00 */
[----:B0-----:R-:W-:Y:S01]  /*5d8f0*/  IMAD.MOV.U32 R13, RZ, RZ, R10 ;  /* 0x000000ffff0d7224 */ /* 0x001fe200078e000a */
[----:B-1----:R-:W3:Y:S01]  /*5d900*/  LDL.LU.64 R14, [R1+0x52a0] ;  /* 0x0052a000010e7983 */ /* 0x002ee20000300a00 */
[----:B------:R-:W-:Y:S02]  /*5d910*/  IMAD.MOV.U32 R12, RZ, RZ, R11 ;  /* 0x000000ffff0c7224 */ /* 0x000fe400078e000b */
[----:B------:R-:W4:Y:S02]  /*5d920*/  LDL.LU.64 R10, [R1+0x5298] ;  /* 0x00529800010a7983 */ /* 0x000f240000300a00 */
[C---:B----4-:R-:W-:Y:S01]  /*5d930*/  HMMA.16816.F32.BF16 R8, R16.reuse, R10, R4 ;  /* 0x0000000a1008723c */ /* 0x050fe20000041804 */
[----:B------:R-:W4:Y:S01]  /*5d940*/  LDL.LU.64 R6, [R1+0x5290] ;  /* 0x0052900001067983 */ /* 0x000f220000300a00 */
[----:B------:R-:W4:Y:S11]  /*5d950*/  LDL.LU.64 R4, [R1+0x5288] ;  /* 0x0052880001047983 */ /* 0x000f360000300a00 */
[----:B------:R-:W-:Y:S10]  /*5d960*/  @!UPT UIADD3 URZ, URZ, URZ, URZ ;  /* 0x0000003f3f3ff290 */ /* 0x000ff4000fffe03f */
        /* <DEDUP_REMOVED lines=18> */
[----:B------:R-:W4:Y:S11]  /*5da90*/  LDL.LU.64 R4, [R1+0x5248] ;  /* 0x0052480001047983 */ /* 0x000f360000300a00 */
        /* <DEDUP_REMOVED lines=14> */
[----:B--2---:R-:W-:Y:S01]  /*5db80*/  HMMA.16816.F32.BF16 R24, R16, R22, R8 ;  /* 0x000000161018723c */ /* 0x004fe20000041808 */
[----:B------:R-:W2:Y:S11]  /*5db90*/  LDL.LU R8, [R1+0x470] ;  /* 0x0004700001087983 */ /* 0x000eb60000300800 */
[----:B------:R-:W-:Y:S11]  /*5dba0*/  @!UPT UIADD3 URZ, URZ, URZ, URZ ;  /* 0x0000003f3f3ff290 */ /* 0x000ff6000fffe03f */
[----:B------:R-:W-:Y:S01]  /*5dbb0*/  STL.64 [R1+0xc10], R24 ;  /* 0x000c101801007387 */ /* 0x000fe20000100a00 */
[----:B------:R4:W-:Y:S02]  /*5dbc0*/  STL.64 [R1+0xc18], R26 ;  /* 0x000c181a01007387 */ /* 0x0009e40000100a00 */
[----:B------:R-:W2:Y:S02]  /*5dbd0*/  LDL.LU R9, [R1+0x474] ;  /* 0x0004740001097983 */ /* 0x000ea40000300800 */
[----:B------:R-:W2:Y:S01]  /*5dbe0*/  LDL.LU R10, [R1+0x478] ;  /* 0x00047800010a7983 */ /* 0x000ea20000300800 */
[----:B------:R-:W2:Y:S01]  /*5dbf0*/  LDL.LU R11, [R1+0x47c] ;  /* 0x00047c00010b7983 */ /* 0x000ea20000300800 */
[----:B----4-:R-:W-:Y:S02]  /*5dc00*/  IMAD.MOV.U32 R26, RZ, RZ, R4 ;  /* 0x000000ffff1a7224 */ /* 0x010fe400078e0004 */
[----:B------:R-:W-:Y:S01]  /*5dc10*/  IMAD.MOV.U32 R27, RZ, RZ, R5 ;  /* 0x000000ffff1b7224 */ /* 0x000fe200078e0005 */
[----:B--2---:R-:W-:Y:S01]  /*5dc20*/  STL.64 [R1+0x51c0], R10 ;  /* 0x0051c00a01007387 */ /* 0x004fe20000100a00 */
[----:B------:R-:W-:Y:S02]  /*5dc30*/  STL.64 [R1+0x51b8], R8 ;  /* 0x0051b80801007387 */ /* 0x000fe40000100a00 */
[----:B------:R-:W2:Y:S02]  /*5dc40*/  LDL.LU R4, [R1+0x5224] ;  /* 0x0052240001047983 */ /* 0x000ea40000300800 */
[----:B------:R-:W4:Y:S01]  /*5dc50*/  LDL.LU R5, [R1+0x5220] ;  /* 0x0052200001057983 */ /* 0x000f220000300800 */
[----:B------:R3:W-:Y:S02]  /*5dc60*/  STL.64 [R1+0x51c8], R26 ;  /* 0x0051c81a01007387 */ /* 0x0007e40000100a00 */
[----:B---3--:R-:W-:-:S02]  /*5dc70*/  IMAD.MOV.U32 R26, RZ, RZ, R14 ;  /* 0x000000ffff1a7224 */ /* 0x008fc400078e000e */
[----:B------:R-:W-:Y:S01]  /*5dc80*/  IMAD.MOV.U32 R27, RZ, RZ, R15 ;  /* 0x000000ffff1b7224 */ /* 0x000fe200078e000f */
[----:B------:R-:W3:Y:S01]  /*5dc90*/  LDL.LU R14, [R1+0x521c] ;  /* 0x00521c00010e7983 */ /* 0x000ee20000300800 */
[----:B------:R-:W3:Y:S03]  /*5dca0*/  LDL.LU R15, [R1+0x5218] ;  /* 0x00521800010f7983 */ /* 0x000ee60000300800 */
[----:B------:R-:W-:Y:S01]  /*5dcb0*/  STL.64 [R1+0x51e0], R26 ;  /* 0x0051e01a01007387 */ /* 0x000fe20000100a00 */
        /* <DEDUP_REMOVED lines=17> */
[----:B----4-:R-:W-:Y:S01]  /*5ddd0*/  IMAD.MOV.U32 R26, RZ, RZ, R5 ;  /* 0x000000ffff1a7224 */ /* 0x010fe200078e0005 */
[----:B--2---:R-:W-:Y:S01]  /*5dde0*/  STL.64 [R1+0x5210], R10 ;  /* 0x0052100a01007387 */ /* 0x004fe20000100a00 */
[----:B------:R0:W-:Y:S03]  /*5ddf0*/  STL.64 [R1+0x5208], R8 ;  /* 0x0052080801007387 */ /* 0x0001e60000100a00 */
[----:B0-----:R-:W3:Y:S01]  /*5de00*/  LDL.LU R8, [R1+0x260] ;  /* 0x0002600001087983 */ /* 0x001ee20000300800 */
[----:B------:R-:W3:Y:S02]  /*5de10*/  LDL.LU R9, [R1+0x264] ;  /* 0x0002640001097983 */ /* 0x000ee40000300800 */
[----:B------:R-:W3:Y:S02]  /*5de20*/  LDL.LU R10, [R1+0x268] ;  /* 0x00026800010a7983 */ /* 0x000ee40000300800 */
[----:B------:R-:W3:Y:S01]  /*5de30*/  LDL.LU R11, [R1+0x26c] ;  /* 0x00026c00010b7983 */ /* 0x000ee20000300800 */
[----:B------:R-:W2:Y:S01]  /*5de40*/  LDL.LU R4, [R1+0x460] ;  /* 0x0004600001047983 */ /* 0x000ea20000300800 */
[----:B------:R-:W2:Y:S02]  /*5de50*/  LDL.LU R5, [R1+0x464] ;  /* 0x0004640001057983 */ /* 0x000ea40000300800 */
[----:B------:R-:W2:Y:S02]  /*5de60*/  LDL.LU R6, [R1+0x468] ;  /* 0x0004680001067983 */ /* 0x000ea40000300800 */
[----:B------:R-:W2:Y:S01]  /*5de70*/  LDL.LU R7, [R1+0x46c] ;  /* 0x00046c0001077983 */ /* 0x000ea20000300800 */
[----:B------:R0:W-:Y:S02]  /*5de80*/  STL.64 [R1+0x5110], R22 ;  /* 0x0051101601007387 */ /* 0x0001e40000100a00 */
[----:B0-----:R-:W-:-:S02]  /*5de90*/  IMAD.MOV.U32 R22, RZ, RZ, R13 ;  /* 0x000000ffff167224 */ /* 0x001fc400078e000d */
[----:B------:R-:W-:-:S05]  /*5dea0*/  IMAD.MOV.U32 R23, RZ, RZ, R12 ;  /* 0x000000ffff177224 */ /* 0x000fca00078e000c */
[----:B------:R0:W-:Y:S01]  /*5deb0*/  STL.64 [R1+0x5178], R22 ;  /* 0x0051781601007387 */ /* 0x0001e20000100a00 */
[----:B------:R-:W4:Y:S02]  /*5dec0*/  LDL.LU R20, [R1+0x440] ;  /* 0x0004400001147983 */ /* 0x000f240000300800 */
[----:B------:R-:W4:Y:S01]  /*5ded0*/  LDL.LU R21, [R1+0x444] ;  /* 0x0004440001157983 */ /* 0x000f220000300800 */
[----:B0-----:R-:W2:Y:S01]  /*5dee0*/  LDL.LU R22, [R1+0x448] ;  /* 0x0004480001167983 */ /* 0x001ea20000300800 */
[----:B------:R-:W2:Y:S03]  /*5def0*/  LDL.LU R23, [R1+0x44c] ;  /* 0x00044c0001177983 */ /* 0x000ea60000300800 */
[----:B------:R-:W0:Y:S02]  /*5df00*/  S2R R13, SR_TID.X ;  /* 0x00000000000d7919 */ /* 0x000e240000002100 */
[C---:B0-----:R-:W-:Y:S01]  /*5df10*/  LOP3.LUT R12, R13.reuse, 0x7, RZ, 0xc0, !PT ;  /* 0x000000070d0c7812 */ /* 0x041fe200078ec0ff */
[----:B------:R-:W-:-:S04]  /*5df20*/  IMAD.SHL.U32 R25, R13, 0x2, RZ ;  /* 0x000000020d197824 */ /* 0x000fc800078e00ff */
[----:B------:R-:W-:Y:S02]  /*5df30*/  IMAD R12, R12, 0x110, RZ ;  /* 0x000001100c0c7824 */ /* 0x000fe400078e02ff */
[----:B------:R-:W-:-:S03]  /*5df40*/  IMAD.SHL.U32 R13, R13, 0x80, RZ ;  /* 0x000000800d0d7824 */ /* 0x000fc600078e00ff */
[----:B------:R-:W-:-:S04]  /*5df50*/  LOP3.LUT R25, R12, 0x10, R25, 0x78, !PT ;  /* 0x000000100c197812 */ /* 0x000fc800078e7819 */
[----:B------:R-:W-:-:S04]  /*5df60*/  LOP3.LUT R25, R25, 0x800, R13, 0xf8, !PT ;  /* 0x0000080019197812 */ /* 0x000fc800078ef80d */
[----:B------:R-:W-:Y:S01]  /*5df70*/  LOP3.LUT R25, R25, 0x60, RZ, 0x3c, !PT ;  /* 0x0000006019197812 */ /* 0x000fe200078e3cff */
[----:B---3--:R-:W-:Y:S01]  /*5df80*/  HMMA.16816.F32.BF16 R16, R16, R14, R8 ;  /* 0x0000000e1010723c */ /* 0x008fe20000041808 */
[----:B--2---:R-:W-:Y:S01]  /*5df90*/  STL.64 [R1+0x5188], R22 ;  /* 0x0051881601007387 */ /* 0x004fe20000100a00 */
[----:B----4-:R0:W-:Y:S03]  /*5dfa0*/  STL.64 [R1+0x5180], R20 ;  /* 0x0051801401007387 */ /* 0x0101e60000100a00 */
[----:B0-----:R-:W2:Y:S01]  /*5dfb0*/  LDL.LU R20, [R1+0x450] ;  /* 0x0004500001147983 */ /* 0x001ea20000300800 */
[----:B------:R-:W2:Y:S02]  /*5dfc0*/  LDL.LU R21, [R1+0x454] ;  /* 0x0004540001157983 */ /* 0x000ea40000300800 */
[----:B------:R-:W2:Y:S02]  /*5dfd0*/  LDL.LU R22, [R1+0x458] ;  /* 0x0004580001167983 */ /* 0x000ea40000300800 */
[----:B------:R-:W2:Y:S01]  /*5dfe0*/  LDL.LU R23, [R1+0x45c] ;  /* 0x00045c0001177983 */ /* 0x000ea20000300800 */
[----:B------:R-:W3:Y:S01]  /*5dff0*/  LDL.LU.64 R10, [R1+0x5210] ;  /* 0x00521000010a7983 */ /* 0x000ee20000300a00 */
[----:B------:R-:W3:Y:S02]  /*5e000*/  LDL.LU.64 R8, [R1+0x5208] ;  /* 0x0052080001087983 */ /* 0x000ee40000300a00 */
[----:B------:R-:W3:Y:S02]  /*5e010*/  LDL.LU.64 R14, [R1+0x5200] ;  /* 0x00520000010e7983 */ /* 0x000ee40000300a00 */
[----:B------:R-:W3:Y:S07]  /*5e020*/  LDL.LU.64 R12, [R1+0x51f8] ;  /* 0x0051f800010c7983 */ /* 0x000eee0000300a00 */
[----:B------:R-:W-:Y:S01]  /*5e030*/  STL.64 [R1+0x910], R16 ;  /* 0x0009101001007387 */ /* 0x000fe20000100a00 */
[----:B------:R-:W-:Y:S02]  /*5e040*/  STL.64 [R1+0x918], R18 ;  /* 0x0009181201007387 */ /* 0x000fe40000100a00 */
[----:B------:R-:W0:Y:S02]  /*5e050*/  LDSM.16.MT88.4 R16, [R25+0x11080] ;  /* 0x011080001910783b */ /* 0x000e240000004200 */
[----:B0-----:R0:W-:Y:S02]  /*5e060*/  STL.64 [R1+0x4fa8], R18 ;  /* 0x004fa81201007387 */ /* 0x0011e40000100a00 */
[----:B------:R1:W-:Y:S02]  /*5e070*/  STL.64 [R1+0x4fa0], R16 ;  /* 0x004fa01001007387 */ /* 0x0003e40000100a00 */
[----:B0-----:R-:W4:Y:S01]  /*5e080*/  LDL.LU.64 R18, [R1+0x48] ;  /* 0x0000480001127983 */ /* 0x001f220000300a00 */
[C---:B---3--:R-:W-:Y:S03]  /*5e090*/  HMMA.16816.F32.BF16 R24, R12.reuse, R26, R8 ;  /* 0x0000001a0c18723c */ /* 0x048fe60000041808 */
[----:B----4-:R0:W-:Y:S01]  /*5e0a0*/  STL.64 [R1+0x5158], R18 ;  /* 0x0051581201007387 */ /* 0x0101e20000100a00 */
[----:B-1----:R-:W3:Y:S02]  /*5e0b0*/  LDL.LU R16, [R1+0x420] ;  /* 0x0004200001107983 */ /* 0x002ee40000300800 */
[----:B------:R-:W3:Y:S01]  /*5e0c0*/  LDL.LU R17, [R1+0x424] ;  /* 0x0004240001117983 */ /* 0x000ee20000300800 */
[----:B0-----:R-:W3:Y:S01]  /*5e0d0*/  LDL.LU R18, [R1+0x428] ;  /* 0x0004280001127983 */ /* 0x001ee20000300800 */
[----:B------:R-:W3:Y:S02]  /*5e0e0*/  LDL.LU R19, [R1+0x42c] ;  /* 0x00042c0001137983 */ /* 0x000ee40000300800 */
[----:B------:R-:W4:Y:S02]  /*5e0f0*/  LDL.LU.64 R10, [R1+0x51f0] ;  /* 0x0051f000010a7983 */ /* 0x000f240000300a00 */
[----:B------:R-:W4:Y:S11]  /*5e100*/  LDL.LU.64 R8, [R1+0x51e8] ;  /* 0x0051e80001087983 */ /* 0x000f360000300a00 */
        /* <DEDUP_REMOVED lines=23> */
[----:B0-----:R-:W4:Y:S01]  /*5e280*/  LDL.LU.64 R10, [R1+0x51a0] ;  /* 0x0051a000010a7983 */ /* 0x001f220000300a00 */
[----:B------:R-:W3:Y:S02]  /*5e290*/  LDL.LU.64 R8, [R1+0x5198] ;  /* 0x0051980001087983 */ /* 0x000ee40000300a00 */
[----:B------:R-:W-:Y:S02]  /*5e2a0*/  STL.64 [R1+0x5140], R26 ;  /* 0x0051401a01007387 */ /* 0x000fe40000100a00 */
[----:B--2---:R-:W-:Y:S01]  /*5e2b0*/  STL [R1+0x5138], R25 ;  /* 0x0051381901007387 */ /* 0x004fe20000100800 */
[C---:B----4-:R-:W-:Y:S11]  /*5e2c0*/  HMMA.16816.F32.BF16 R4, R12.reuse, R10, R4 ;  /* 0x0000000a0c04723c */ /* 0x050ff60000041804 */
[----:B------:R-:W-:Y:S11]  /*5e2d0*/  @!UPT UIADD3 URZ, URZ, URZ, URZ ;  /* 0x0000003f3f3ff290 */ /* 0x000ff6000fffe03f */
[----:B------:R-:W-:Y:S01]  /*5e2e0*/  @!UPT UIADD3 URZ, URZ, URZ, URZ ;  /* 0x0000003f3f3ff290 */ /* 0x000fe2000fffe03f */
[----:B------:R-:W-:Y:S01]  /*5e2f0*/  STL.64 [R1+0x8c0], R4 ;  /* 0x0008c00401007387 */ /* 0x000fe20000100a00 */
[----:B------:R0:W-:Y:S03]  /*5e300*/  STL.64 [R1+0x8c8], R6 ;  /* 0x0008c80601007387 */ /* 0x0001e60000100a00 */
[----:B0-----:R-:W2:Y:S01]  /*5e310*/  LDL.LU.64 R6, [R1+0x5190] ;  /* 0x0051900001067983 */ /* 0x001ea20000300a00 */
[----:B------:R-:W-:Y:S02]  /*5e320*/  STL.64 [R1+0x50c0], R10 ;  /* 0x0050c00a01007387 */ /* 0x000fe40000100a00 */
[----:B---3--:R0:W-:Y:S02]  /*5e330*/  STL.64 [R1+0x50b8], R8 ;  /* 0x0050b80801007387 */ /* 0x0081e40000100a00 */
[----:B0-----:R-:W3:Y:S01]  /*5e340*/  LDL.LU R8, [R1+0x430] ;  /* 0x0004300001087983 */ /* 0x001ee20000300800 */
[----:B------:R-:W3:Y:S02]  /*5e350*/  LDL.LU R9, [R1+0x434] ;  /* 0x0004340001097983 */ /* 0x000ee40000300800 */
[----:B------:R-:W3:Y:S02]  /*5e360*/  LDL.LU R10, [R1+0x438] ;  /* 0x00043800010a7983 */ /* 0x000ee40000300800 */
[----:B------:R-:W3:Y:S01]  /*5e370*/  LDL.LU R11, [R1+0x43c] ;  /* 0x00043c00010b7983 */ /* 0x000ee20000300800 */
        /* <DEDUP_REMOVED lines=8> */
[----:B0-----:R-:W-:Y:S02]  /*5e400*/  IMAD.MOV.U32 R6, RZ, RZ, R3 ;  /* 0x000000ffff067224 */ /* 0x001fe400078e0003 */
[----:B------:R-:W-:-:S07]  /*5e410*/  IMAD.MOV.U32 R7, RZ, RZ, R2 ;  /* 0x000000ffff077224 */ /* 0x000fce00078e0002 */
[----:B--2---:R-:W-:Y:S01]  /*5e420*/  HMMA.16816.F32.BF16 R4, R12, R6, R20 ;  /* 0x000000060c04723c */ /* 0x004fe20000041814 */
[----:B------:R-:W2:Y:S01]  /*5e430*/  LDL.LU.64 R22, [R1+0x5178] ;  /* 0x0051780001167983 */ /* 0x000ea20000300a00 */
[----:B------:R-:W-:Y:S02]  /*5e440*/  IMAD.MOV.U32 R26, RZ, RZ, R28 ;  /* 0x000000ffff1a7224 */ /* 0x000fe400078e001c */
[----:B------:R-:W-:-:S07]  /*5e450*/  IMAD.MOV.U32 R27, RZ, RZ, R24 ;  /* 0x000000ffff1b7224 */ /* 0x000fce00078e0018 */
[C---:B---3--:R-:W-:Y:S11]  /*5e460*/  HMMA.16816.F32.BF16 R8, R12.reuse, R26, R8 ;  /* 0x0000001a0c08723c */ /* 0x048ff60000041808 */
[----:B------:R-:W-:Y:S01]  /*5e470*/  @!UPT UIADD3 URZ, URZ, URZ, URZ ;  /* 0x0000003f3f3ff290 */ /* 0x000fe2000fffe03f */
[----:B------:R-:W-:Y:S01]  /*5e480*/  STL.64 [R1+0xa70], R4 ;  /* 0x000a700401007387 */ /* 0x000fe20000100a00 */
[----:B------:R2:W-:Y:S02]  /*5e490*/  STL.64 [R1+0xa78], R6 ;  /* 0x000a780601007387 */ /* 0x0005e40000100a00 */
[----:B------:R-:W3:Y:S08]  /*5e4a0*/  LDL.LU R20, [R1+0x3d0] ;  /* 0x0003d00001147983 */ /* 0x000ef00000300800 */
[----:B------:R-:W-:Y:S01]  /*5e4b0*/  STL.64 [R1+0xa60], R8 ;  /* 0x000a600801007387 */ /* 0x000fe20000100a00 */
[----:B------:R-:W-:Y:S01]  /*5e4c0*/  STL.64 [R1+0xa68], R10 ;  /* 0x000a680a01007387 */ /* 0x000fe20000100a00 */
[C---:B--2---:R-:W-:Y:S11]  /*5e4d0*/  HMMA.16816.F32.BF16 R4, R12.reuse, R22, R16 ;  /* 0x000000160c04723c */ /* 0x044ff60000041810 */
[----:B------:R-:W-:Y:S11]  /*5e4e0*/  @!UPT UIADD3 URZ, URZ, URZ, URZ ;  /* 0x0000003f3f3ff290 */ /* 0x000ff6000fffe03f */
[----:B------:R-:W-:Y:S01]  /*5e4f0*/  @!UPT UIADD3 URZ, URZ, URZ, URZ ;  /* 0x0000003f3f3ff290 */ /* 0x000fe2000fffe03f */
[----:B------:R-:W-:Y:S01]  /*5e500*/  STL.64 [R1+0xa50], R4 ;  /* 0x000a500401007387 */ /* 0x000fe20000100a00 */
[----:B------:R-:W-:Y:S02]  /*5e510*/  STL.64 [R1+0xa58], R6 ;  /* 0x000a580601007387 */ /* 0x000fe40000100a00 */
[----:B------:R-:W3:Y:S02]  /*5e520*/  LDL.LU R21, [R1+0x3d4] ;  /* 0x0003d40001157983 */ /* 0x000ee40000300800 */
[----:B------:R-:W2:Y:S01]  /*5e530*/  LDL.LU R22, [R1+0x3d8] ;  /* 0x0003d80001167983 */ /* 0x000ea20000300800 */
[----:B------:R-:W2:Y:S01]  /*5e540*/  LDL.LU R23, [R1+0x3dc] ;  /* 0x0003dc0001177983 */ /* 0x000ea20000300800 */
[----:B------:R-:W4:Y:S02]  /*5e550*/  LDL.LU R16, [R1+0x400] ;  /* 0x0004000001107983 */ /* 0x000f240000300800 */
[----:B------:R-:W4:Y:S02]  /*5e560*/  LDL.LU R17, [R1+0x404] ;  /* 0x0004040001117983 */ /* 0x000f240000300800 */
[----:B------:R-:W2:Y:S01]  /*5e570*/  LDL.LU R18, [R1+0x408] ;  /* 0x0004080001127983 */ /* 0x000ea20000300800 */
[----:B------:R-:W2:Y:S04]  /*5e580*/  LDL.LU R19, [R1+0x40c] ;  /* 0x00040c0001137983 */ /* 0x000ea80000300800 */
[----:B--2---:R0:W-:Y:S01]  /*5e590*/  STL.64 [R1+0x5168], R18 ;  /* 0x0051681201007387 */ /* 0x0041e20000100a00 */
[----:B----4-:R-:W-:Y:S02]  /*5e5a0*/  STL.64 [R1+0x5160], R16 ;  /* 0x0051601001007387 */ /* 0x010fe40000100a00 */
[----:B------:R-:W2:Y:S01]  /*5e5b0*/  LDL.64 R26, [R1+0x98] ;  /* 0x00009800011a7983 */ /* 0x000ea20000100a00 */
[----:B0-----:R-:W4:Y:S04]  /*5e5c0*/  LDL.64 R18, [R1+0xb8] ;  /* 0x0000b80001127983 */ /* 0x001f280000100a00 */
[----:B--2---:R0:W-:Y:S04]  /*5e5d0*/  STL.64 [R1+0x5150], R26 ;  /* 0x0051501a01007387 */ /* 0x0041e80000100a00 */
[----:B0-----:R-:W2:Y:S04]  /*5e5e0*/  LDL.64 R26, [R1+0xa8] ;  /* 0x0000a800011a7983 */ /* 0x001ea80000100a00 */
[----:B--2---:R0:W-:Y:S01]  /*5e5f0*/  STL.64 [R1+0x5170], R26 ;  /* 0x0051701a01007387 */ /* 0x0041e20000100a00 */
[----:B------:R-:W4:Y:S02]  /*5e600*/  LDL.LU R24, [R1+0x410] ;  /* 0x0004100001187983 */ /* 0x000f240000300800 */
[----:B------:R-:W4:Y:S01]  /*5e610*/  LDL.LU R25, [R1+0x414] ;  /* 0x0004140001197983 */ /* 0x000f220000300800 */
[----:B0-----:R-:W4:Y:S01]  /*5e620*/  LDL.LU R26, [R1+0x418] ;  /* 0x00041800011a7983 */ /* 0x001f220000300800 */
[----:B------:R-:W4:Y:S02]  /*5e630*/  LDL.LU R27, [R1+0x41c] ;  /* 0x00041c00011b7983 */ /* 0x000f240000300800 */
[----:B------:R0:W-:Y:S02]  /*5e640*/  STL.64 [R1+0x5120], R22 ;  /* 0x0051201601007387 */ /* 0x0001e40000100a00 */
[----:B---3--:R1:W-:Y:S01]  /*5e650*/  STL.64 [R1+0x5118], R20 ;  /* 0x0051181401007387 */ /* 0x0083e20000100a00 */
[----:B0-----:R-:W2:Y:S04]  /*5e660*/  LDL.64 R22, [R1+0x88] ;  /* 0x0000880001167983 */ /* 0x001ea80000100a00 */
[----:B--2---:R0:W-:Y:S01]  /*5e670*/  STL.64 [R1+0x5148], R22 ;  /* 0x0051481601007387 */ /* 0x0041e20000100a00 */
[----:B-1----:R-:W2:Y:S02]  /*5e680*/  LDL.LU R20, [R1+0x3f0] ;  /* 0x0003f00001147983 */ /* 0x002ea40000300800 */
[----:B------:R-:W2:Y:S01]  /*5e690*/  LDL.LU R21, [R1+0x3f4] ;  /* 0x0003f40001157983 */ /* 0x000ea20000300800 */
[----:B0-----:R-:W2:Y:S01]  /*5e6a0*/  LDL.LU R22, [R1+0x3f8] ;  /* 0x0003f80001167983 */ /* 0x001ea20000300800 */
[----:B------:R-:W2:Y:S02]  /*5e6b0*/  LDL.LU R23, [R1+0x3fc] ;  /* 0x0003fc0001177983 */ /* 0x000ea40000300800 */
[----:B------:R-:W3:Y:S02]  /*5e6c0*/  LDL.LU R4, [R1+0x250] ;  /* 0x0002500001047983 */ /* 0x000ee40000300800 */
[----:B------:R-:W3:Y:S01]  /*5e6d0*/  LDL.LU R5, [R1+0x254] ;  /* 0x0002540001057983 */ /* 0x000ee20000300800 */
[----:B------:R-:W2:Y:S01]  /*5e6e0*/  LDL.LU R6, [R1+0x258] ;  /* 0x0002580001067983 */ /* 0x000ea20000300800 */
[----:B------:R-:W2:Y:S01]  /*5e6f0*/  LDL.LU R7, [R1+0x25c] ;  /* 0x00025c0001077983 */ /* 0x000ea20000300800 */
[----:B----4-:R-:W-:Y:S02]  /*5e700*/  HMMA.16816.F32.BF16 R24, R12, R18, R24 ;  /* 0x000000120c18723c */ /* 0x010fe40000041818 */
[----:B--2---:R-:W-:Y:S01]  /*5e710*/  STL.64 [R1+0x5108], R6 ;  /* 0x0051080601007387 */ /* 0x004fe20000100a00 */
[----:B---3--:R0:W-:Y:S03]  /*5e720*/  STL.64 [R1+0x5100], R4 ;  /* 0x0051000401007387 */ /* 0x0081e60000100a00 */
        /* <DEDUP_REMOVED lines=8> */
[----:B0-----:R-:W2:Y:S01]  /*5e7b0*/  LDL.LU R4, [R1+0x3e0] ;  /* 0x0003e00001047983 */ /* 0x001ea20000300800 */
[----:B------:R-:W2:Y:S02]  /*5e7c0*/  LDL.LU R5, [R1+0x3e4] ;  /* 0x0003e40001057983 */ /* 0x000ea40000300800 */
[----:B------:R-:W2:Y:S02]  /*5e7d0*/  LDL.LU R6, [R1+0x3e8] ;  /* 0x0003e80001067983 */ /* 0x000ea40000300800 */
[----:B------:R-:W2:Y:S01]  /*5e7e0*/  LDL.LU R7, [R1+0x3ec] ;  /* 0x0003ec0001077983 */ /* 0x000ea20000300800 */
[----:B------:R-:W3:Y:S01]  /*5e7f0*/  LDL.LU.64 R10, [R1+0x28] ;  /* 0x00002800010a7983 */ /* 0x000ee20000300a00 */
[----:B------:R-:W-:Y:S02]  /*5e800*/  STL.64 [R1+0xa40], R24 ;  /* 0x000a401801007387 */ /* 0x000fe40000100a00 */
[----:B------:R0:W-:Y:S02]  /*5e810*/  STL.64 [R1+0xa48], R26 ;  /* 0x000a481a01007387 */ /* 0x0001e40000100a00 */
[----:B0-----:R-:W4:Y:S01]  /*5e820*/  LDL.LU.64 R26, [R1+0x5170] ;  /* 0x00517000011a7983 */ /* 0x001f220000300a00 */
[----:B------:R-:W4:Y:S02]  /*5e830*/  LDL.LU.64 R18, [R1+0x5168] ;  /* 0x0051680001127983 */ /* 0x000f240000300a00 */
[----:B------:R-:W4:Y:S02]  /*5e840*/  LDL.LU.64 R16, [R1+0x5160] ;  /* 0x0051600001107983 */ /* 0x000f240000300a00 */
[----:B------:R-:W-:Y:S01]  /*5e850*/  STL [R1+0x5068], R2 ;  /* 0x0050680201007387 */ /* 0x000fe20000100800 */
[----:B------:R-:W-:Y:S01]  /*5e860*/  STL [R1+0x5064], R3 ;  /* 0x0050640301007387 */ /* 0x000fe20000100800 */
        /* <DEDUP_REMOVED lines=8> */
[----:B------:R-:W2:Y:S03]  /*5e8f0*/  LDL.LU.64 R26, [R1+0x5150] ;  /* 0x00515000011a7983 */ /* 0x000ea60000300a00 */
[----:B------:R-:W-:Y:S01]  /*5e900*/  STL [R1+0x5070], R16 ;  /* 0x0050701001007387 */ /* 0x000fe20000100800 */
[----:B------:R-:W-:Y:S01]  /*5e910*/  STL [R1+0x506c], R17 ;  /* 0x00506c1101007387 */ /* 0x000fe20000100800 */
[C---:B--2---:R-:W-:Y:S01]  /*5e920*/  HMMA.16816.F32.BF16 R20, R12.reuse, R26, R20 ;  /* 0x0000001a0c14723c */ /* 0x044fe20000041814 */
[----:B------:R-:W-:Y:S11]  /*5e930*/  IMAD.MOV.U32 R28, RZ, RZ, R26 ;  /* 0x000000ffff1c7224 */ /* 0x000ff600078e001a */
[----:B------:R-:W-:Y:S11]  /*5e940*/  @!UPT UIADD3 URZ, URZ, URZ, URZ ;  /* 0x0000003f3f3ff290 */ /* 0x000ff6000fffe03f */
[----:B------:R-:W-:Y:S01]  /*5e950*/  STL.64 [R1+0xa20], R20 ;  /* 0x000a201401007387 */ /* 0x000fe20000100a00 */
[----:B------:R0:W-:Y:S03]  /*5e960*/  STL.64 [R1+0xa28], R22 ;  /* 0x000a281601007387 */ /* 0x0001e60000100a00 */
[----:B0-----:R-:W2:Y:S01]  /*5e970*/  LDL.LU.64 R22, [R1+0x5148] ;  /* 0x0051480001167983 */ /* 0x001ea20000300a00 */
[----:B------:R-:W-:Y:S02]  /*5e980*/  IMAD.MOV.U32 R24, RZ, RZ, R27 ;  /* 0x000000ffff187224 */ /* 0x000fe400078e001b */
[----:B------:R-:W3:Y:S02]  /*5e990*/  LDL.LU.64 R26, [R1+0x5140] ;  /* 0x00514000011a7983 */ /* 0x000ee40000300a00 */
[----:B------:R-:W4:Y:S01]  /*5e9a0*/  LDL.LU R25, [R1+0x5138] ;  /* 0x0051380001197983 */ /* 0x000f220000300800 */
[----:B--2---:R-:W-:Y:S01]  /*5e9b0*/  HMMA.16816.F32.BF16 R4, R12, R22, R4 ;  /* 0x000000160c04723c */ /* 0x004fe20000041804 */
[----:B---3--:R0:W-:Y:S01]  /*5e9c0*/  STL.64 [R1+0x50d0], R26 ;  /* 0x0050d01a01007387 */ /* 0x0081e20000100a00 */
[----:B----4-:R-:W-:Y:S02]  /*5e9d0*/  STL.64 [R1+0x50c8], R24 ;  /* 0x0050c81801007387 */ /* 0x010fe40000100a00 */
[----:B0-----:R-:W-:-:S02]  /*5e9e0*/  IMAD.MOV.U32 R26, RZ, RZ, R29 ;  /* 0x000000ffff1a7224 */ /* 0x001fc400078e001d */
[----:B------:R-:W-:Y:S02]  /*5e9f0*/  IMAD.MOV.U32 R27, RZ, RZ, R0 ;  /* 0x000000ffff1b7224 */ /* 0x000fe400078e0000 */
[----:B------:R-:W-:Y:S02]  /*5ea00*/  IMAD.MOV.U32 R0, RZ, RZ, R22 ;  /* 0x000000ffff007224 */ /* 0x000fe400078e0016 */
[----:B------:R-:W-:Y:S11]  /*5ea10*/  IMAD.MOV.U32 R29, RZ, RZ, R23 ;  /* 0x000000ffff1d7224 */ /* 0x000ff600078e0017 */
[----:B------:R-:W-:Y:S02]  /*5ea20*/  @!UPT UIADD3 URZ, URZ, URZ, URZ ;  /* 0x0000003f3f3ff290 */ /* 0x000fe4000fffe03f */
[----:B------:R-:W-:Y:S01]  /*5ea30*/  STL.64 [R1+0xa10], R4 ;  /* 0x000a100401007387 */ /* 0x000fe20000100a00 */
[----:B------:R0:W-:Y:S03]  /*5ea40*/  STL.64 [R1+0xa18], R6 ;  /* 0x000a180601007387 */ /* 0x0001e60000100a00 */
[----:B0-----:R-:W2:Y:S01]  /*5ea50*/  LDL.LU.64 R6, [R1+0x5130] ;  /* 0x0051300001067983 */ /* 0x001ea20000300a00 */
[----:B------:R-:W2:Y:S02]  /*5ea60*/  LDL.LU.64 R4, [R1+0x5128] ;  /* 0x0051280001047983 */ /* 0x000ea40000300a00 */
[----:B------:R-:W3:Y:S02]  /*5ea70*/  LDL.LU.64 R22, [R1+0x5120] ;  /* 0x0051200001167983 */ /* 0x000ee40000300a00 */
[----:B------:R-:W3:Y:S02]  /*5ea80*/  LDL.LU.64 R20, [R1+0x5118] ;  /* 0x0051180001147983 */ /* 0x000ee40000300a00 */
[C---:B---3--:R-:W-:Y:S01]  /*5ea90*/  HMMA.16816.F32.BF16 R24, R12.reuse, R26, R20 ;  /* 0x0000001a0c18723c */ /* 0x048fe20000041814 */
[----:B------:R-:W2:Y:S11]  /*5eaa0*/  LDL.LU.64 R22, [R1+0x5110] ;  /* 0x0051100001167983 */ /* 0x000eb60000300a00 */
[----:B------:R-:W-:Y:S11]  /*5eab0*/  @!UPT UIADD3 URZ, URZ, URZ, URZ ;  /* 0x0000003f3f3ff290 */ /* 0x000ff6000fffe03f */
[----:B------:R-:W-:Y:S01]  /*5eac0*/  STL.64 [R1+0xa00], R24 ;  /* 0x000a001801007387 */ /* 0x000fe20000100a00 */
[----:B------:R0:W-:Y:S03]  /*5ead0*/  STL.64 [R1+0xa08], R26 ;  /* 0x000a081a01007387 */ /* 0x0001e60000100a00 */
[----:B0-----:R-:W3:Y:S01]  /*5eae0*/  LDL.LU.64 R26, [R1+0x8] ;  /* 0x00000800011a7983 */ /* 0x001ee20000300a00 */
[C---:B--2---:R-:W-:Y:S01]  /*5eaf0*/  HMMA.16816.F32.BF16 R4, R12.reuse, R22, R4 ;  /* 0x000000160c04723c */ /* 0x044fe20000041804 */
[----:B------:R-:W-:Y:S02]  /*5eb00*/  IMAD.MOV.U32 R2, RZ, RZ, R22 ;  /* 0x000000ffff027224 */ /* 0x000fe400078e0016 */
[----:B------:R-:W-:Y:S01]  /*5eb10*/  IMAD.MOV.U32 R3, RZ, RZ, R23 ;  /* 0x000000ffff037224 */ /* 0x000fe200078e0017 */
[----:B---3--:R0:W-:Y:S01]  /*5eb20*/  STL.64 [R1+0x50e8], R26 ;  /* 0x0050e81a01007387 */ /* 0x0081e20000100a00 */
[----:B------:R-:W2:Y:S02]  /*5eb30*/  LDL.LU R24, [R1+0x50] ;  /* 0x0000500001187983 */ /* 0x000ea40000300800 */
[----:B------:R-:W2:Y:S01]  /*5eb40*/  LDL.LU R25, [R1+0x54] ;  /* 0x0000540001197983 */ /* 0x000ea20000300800 */
[----:B0-----:R-:W2:Y:S01]  /*5eb50*/  LDL.LU R26, [R1+0x58] ;  /* 0x00005800011a7983 */ /* 0x001ea20000300800 */
[----:B------:R-:W2:Y:S11]  /*5eb60*/  LDL.LU R27, [R1+0x5c] ;  /* 0x00005c00011b7983 */ /* 0x000eb60000300800 */
[----:B------:R-:W-:Y:S03]  /*5eb70*/  @!UPT UIADD3 URZ, URZ, URZ, URZ ;  /* 0x0000003f3f3ff290 */ /* 0x000fe6000fffe03f */
[----:B------:R-:W-:Y:S02]  /*5eb80*/  STL.64 [R1+0x9f0], R4 ;  /* 0x0009f00401007387 */ /* 0x000fe40000100a00 */
[----:B------:R0:W-:Y:S02]  /*5eb90*/  STL.64 [R1+0x9f8], R6 ;  /* 0x0009f80601007387 */ /* 0x0001e40000100a00 */
[----:B0-----:R-:W3:Y:S01]  /*5eba0*/  LDL.LU.64 R6, [R1+0x5108] ;  /* 0x0051080001067983 */ /* 0x001ee20000300a00 */
[----:B------:R-:W3:Y:S02]  /*5ebb0*/  LDL.LU.64 R4, [R1+0x5100] ;  /* 0x0051000001047983 */ /* 0x000ee40000300a00 */
[----:B------:R-:W3:Y:S02]  /*5ebc0*/  LDL.LU.64 R22, [R1+0x50f8] ;  /* 0x0050f80001167983 */ /* 0x000ee40000300a00 */
[----:B------:R-:W3:Y:S01]  /*5ebd0*/  LDL.LU.64 R20, [R1+0x50f0] ;  /* 0x0050f00001147983 */ /* 0x000ee20000300a00 */
[----:B--2---:R-:W-:Y:S01]  /*5ebe0*/  HMMA.16816.F32.BF16 R12, R12, R18, R24 ;  /* 0x000000120c0c723c */ /* 0x004fe20000041818 */
[----:B------:R-:W2:Y:S07]  /*5ebf0*/  LDL.LU.64 R26, [R1+0x18] ;  /* 0x00001800011a7983 */ /* 0x000eae0000300a00 */
[C---:B---3--:R-:W-:Y:S01]  /*5ec00*/  HMMA.16816.F32.BF16 R4, R20.reuse, R10, R4 ;  /* 0x0000000a1404723c */ /* 0x048fe20000041804 */
[----:B------:R0:W-:Y:S11]  /*5ec10*/  STL.64 [R1+0x4fb8], R18 ;  /* 0x004fb81201007387 */ /* 0x0001f60000100a00 */
[----:B------:R-:W-:Y:S03]  /*5ec20*/  @!UPT UIADD3 URZ, URZ, URZ, URZ ;  /* 0x0000003f3f3ff290 */ /* 0x000fe6000fffe03f */
[----:B------:R1:W-:Y:S01]  /*5ec30*/  STL.64 [R1+0x6b0], R12 ;  /* 0x0006b00c01007387 */ /* 0x0003e20000100a00 */
[----:B------:R3:W-:Y:S02]  /*5ec40*/  STL.64 [R1+0x6b8], R14 ;  /* 0x0006b80e01007387 */ /* 0x0007e40000100a00 */
[----:B------:R-:W2:Y:S02]  /*5ec50*/  LDL.LU R16, [R1+0x240] ;  /* 0x0002400001107983 */ /* 0x000ea40000300800 */
[----:B------:R-:W2:Y:S01]  /*5ec60*/  LDL.LU R17, [R1+0x244] ;  /* 0x0002440001117983 */ /* 0x000ea20000300800 */
[----:B0-----:R-:W2:Y:S01]  /*5ec70*/  LDL.LU R18, [R1+0x248] ;  /* 0x0002480001127983 */ /* 0x001ea20000300800 */
[----:B------:R-:W2:Y:S02]  /*5ec80*/  LDL.LU R19, [R1+0x24c] ;  /* 0x00024c0001137983 */ /* 0x000ea40000300800 */
[----:B-1----:R-:W-:Y:S02]  /*5ec90*/  IMAD.MOV.U32 R12, RZ, RZ, R11 ;  /* 0x000000ffff0c7224 */ /* 0x002fe400078e000b */
[----:B---3--:R-:W-:Y:S01]  /*5eca0*/  IMAD.MOV.U32 R15, RZ, RZ, R10 ;  /* 0x000000ffff0f7224 */ /* 0x008fe200078e000a */
[----:B------:R-:W-:Y:S01]  /*5ecb0*/  STL.64 [R1+0x550], R4 ;  /* 0x0005500401007387 */ /* 0x000fe20000100a00 */
[----:B------:R-:W-:Y:S02]  /*5ecc0*/  STL.64 [R1+0x558], R6 ;  /* 0x0005580601007387 */ /* 0x000fe40000100a00 */
[----:B------:R-:W3:Y:S02]  /*5ecd0*/  LDL.LU R8, [R1+0x700] ;  /* 0x0007000001087983 */ /* 0x000ee40000300800 */
[----:B------:R-:W3:Y:S01]  /*5ece0*/  LDL.LU R9, [R1+0x704] ;  /* 0x0007040001097983 */ /* 0x000ee20000300800 */
[----:B------:R-:W4:Y:S01]  /*5ecf0*/  LDL.LU R10, [R1+0x708] ;  /* 0x00070800010a7983 */ /* 0x000f220000300800 */
[----:B------:R-:W4:Y:S03]  /*5ed00*/  LDL.LU R11, [R1+0x70c] ;  /* 0x00070c00010b7983 */ /* 0x000f260000300800 */
[----:B----4-:R-:W-:Y:S01]  /*5ed10*/  STL.64 [R1+0x50e0], R10 ;  /* 0x0050e00a01007387 */ /* 0x010fe20000100a00 */
[----:B---3--:R0:W-:Y:S03]  /*5ed20*/  STL.64 [R1+0x50d8], R8 ;  /* 0x0050d80801007387 */ /* 0x0081e60000100a00 */
[----:B0-----:R-:W3:Y:S01]  /*5ed30*/  LDL.LU R8, [R1+0x6f0] ;  /* 0x0006f00001087983 */ /* 0x001ee20000300800 */
[----:B------:R-:W3:Y:S02]  /*5ed40*/  LDL.LU R9, [R1+0x6f4] ;  /* 0x0006f40001097983 */ /* 0x000ee40000300800 */
[----:B------:R-:W3:Y:S02]  /*5ed50*/  LDL.LU R10, [R1+0x6f8] ;  /* 0x0006f800010a7983 */ /* 0x000ee40000300800 */
[----:B------:R-:W3:Y:S01]  /*5ed60*/  LDL.LU R11, [R1+0x6fc] ;  /* 0x0006fc00010b7983 */ /* 0x000ee20000300800 */
[----:B------:R-:W4:Y:S01]  /*5ed70*/  LDL.LU R4, [R1+0x710] ;  /* 0x0007100001047983 */ /* 0x000f220000300800 */
[----:B------:R-:W4:Y:S02]  /*5ed80*/  LDL.LU R5, [R1+0x714] ;  /* 0x0007140001057983 */ /* 0x000f240000300800 */
[----:B------:R-:W4:Y:S02]  /*5ed90*/  LDL.LU R6, [R1+0x718] ;  /* 0x0007180001067983 */ /* 0x000f240000300800 */
[----:B------:R-:W4:Y:S01]  /*5eda0*/  LDL.LU R7, [R1+0x71c] ;  /* 0x00071c0001077983 */ /* 0x000f220000300800 */
[----:B------:R-:W-:Y:S01]  /*5edb0*/  STL [R1+0x509c], R15 ;  /* 0x00509c0f01007387 */ /* 0x000fe20000100800 */
[----:B------:R0:W-:Y:S03]  /*5edc0*/  STL [R1+0x5098], R12 ;  /* 0x0050980c01007387 */ /* 0x0001e60000100800 */
[----:B0-----:R-:W3:Y:S01]  /*5edd0*/  LDL.LU R12, [R1+0x740] ;  /* 0x00074000010c7983 */ /* 0x001ee20000300800 */
[----:B------:R-:W3:Y:S02]  /*5ede0*/  LDL.LU R13, [R1+0x744] ;  /* 0x00074400010d7983 */ /* 0x000ee40000300800 */
[----:B------:R-:W3:Y:S02]  /*5edf0*/  LDL.LU R14, [R1+0x748] ;  /* 0x00074800010e7983 */ /* 0x000ee40000300800 */
[----:B------:R-:W3:Y:S01]  /*5ee00*/  LDL.LU R15, [R1+0x74c] ;  /* 0x00074c00010f7983 */ /* 0x000ee20000300800 */
[C---:B--2---:R-:W-:Y:S01]  /*5ee10*/  HMMA.16816.F32.BF16 R16, R20.reuse, R26, R16 ;  /* 0x0000001a1410723c */ /* 0x044fe20000041810 */
[----:B---3--:R-:W-:Y:S01]  /*5ee20*/  STL.64 [R1+0x50a8], R14 ;  /* 0x0050a80e01007387 */ /* 0x008fe20000100a00 */
[----:B------:R0:W-:Y:S03]  /*5ee30*/  STL.64 [R1+0x50a0], R12 ;  /* 0x0050a00c01007387 */ /* 0x0001e60000100a00 */
[----:B0-----:R-:W2:Y:S01]  /*5ee40*/  LDL.LU R12, [R1+0x720] ;  /* 0x00072000010c7983 */ /* 0x001ea20000300800 */
[----:B------:R-:W2:Y:S02]  /*5ee50*/  LDL.LU R13, [R1+0x724] ;  /* 0x00072400010d7983 */ /* 0x000ea40000300800 */
[----:B------:R-:W2:Y:S02]  /*5ee60*/  LDL.LU R14, [R1+0x728] ;  /* 0x00072800010e7983 */ /* 0x000ea40000300800 */
[----:B------:R-:W2:Y:S11]  /*5ee70*/  LDL.LU R15, [R1+0x72c] ;  /* 0x00072c00010f7983 */ /* 0x000eb60000300800 */
[----:B------:R-:W-:Y:S02]  /*5ee80*/  @!UPT UIADD3 URZ, URZ, URZ, URZ ;  /* 0x0000003f3f3ff290 */ /* 0x000fe4000fffe03f */
[----:B------:R-:W-:Y:S01]  /*5ee90*/  STL.64 [R1+0x530], R16 ;  /* 0x0005301001007387 */ /* 0x000fe20000100a00 */
[----:B------:R0:W-:Y:S02]  /*5eea0*/  STL.64 [R1+0x538], R18 ;  /* 0x0005381201007387 */ /* 0x0001e40000100a00 */
[----:B0-----:R-:W-:Y:S02]  /*5eeb0*/  IMAD.MOV.U32 R19, RZ, RZ, R26 ;  /* 0x000000ffff137224 */ /* 0x001fe400078e001a */
[----:B------:R-:W-:Y:S02]  /*5eec0*/  IMAD.MOV.U32 R18, RZ, RZ, R27 ;  /* 0x000000ffff127224 */ /* 0x000fe400078e001b */
[----:B------:R-:W3:Y:S02]  /*5eed0*/  LDL.LU.64 R26, [R1+0x50e8] ;  /* 0x0050e800011a7983 */ /* 0x000ee40000300a00 */
[----:B---3--:R-:W-:Y:S01]  /*5eee0*/  HMMA.16816.F32.BF16 R8, R20, R26, R8 ;  /* 0x0000001a1408723c */ /* 0x008fe20000041808 */
[----:B------:R-:W-:-:S02]  /*5eef0*/  IMAD.MOV.U32 R16, RZ, RZ, R26 ;  /* 0x000000ffff107224 */ /* 0x000fc400078e001a */
[----:B------:R-:W-:Y:S11]  /*5ef00*/  IMAD.MOV.U32 R17, RZ, RZ, R27 ;  /* 0x000000ffff117224 */ /* 0x000ff600078e001b */
[----:B------:R-:W-:Y:S09]  /*5ef10*/  @!UPT UIADD3 URZ, URZ, URZ, URZ ;  /* 0x0000003f3f3ff290 */ /* 0x000ff2000fffe03f */
[----:B------:R-:W-:Y:S01]  /*5ef20*/  STL.64 [R1+0x520], R8 ;  /* 0x0005200801007387 */ /* 0x000fe20000100a00 */
[----:B------:R0:W-:Y:S03]  /*5ef30*/  STL.64 [R1+0x528], R10 ;  /* 0x0005280a01007387 */ /* 0x0001e60000100a00 */
[----:B0-----:R-:W3:Y:S01]  /*5ef40*/  LDL.LU.64 R10, [R1+0x50e0] ;  /* 0x0050e000010a7983 */ /* 0x001ee20000300a00 */
[----:B------:R-:W3:Y:S02]  /*5ef50*/  LDL.LU.64 R8, [R1+0x50d8] ;  /* 0x0050d80001087983 */ /* 0x000ee40000300a00 */
[----:B------:R-:W3:Y:S02]  /*5ef60*/  LDL.LU.64 R26, [R1+0x50d0] ;  /* 0x0050d000011a7983 */ /* 0x000ee40000300a00 */
[----:B------:R-:W2:Y:S01]  /*5ef70*/  LDL.LU.64 R24, [R1+0x50c8] ;  /* 0x0050c80001187983 */ /* 0x000ea20000300a00 */
[----:B------:R-:W-:Y:S01]  /*5ef80*/  STL.64 [R1+0x5080], R18 ;  /* 0x0050801201007387 */ /* 0x000fe20000100a00 */
[----:B------:R0:W-:Y:S03]  /*5ef90*/  STL.64 [R1+0x5078], R16 ;  /* 0x0050781001007387 */ /* 0x0001e60000100a00 */
[----:B0-----:R-:W2:Y:S01]  /*5efa0*/  LDL.LU R16, [R1+0x7d0] ;  /* 0x0007d00001107983 */ /* 0x001ea20000300800 */
[----:B------:R-:W2:Y:S02]  /*5efb0*/  LDL.LU R17, [R1+0x7d4] ;  /* 0x0007d40001117983 */ /* 0x000ea40000300800 */
[----:B------:R-:W2:Y:S02]  /*5efc0*/  LDL.LU R18, [R1+0x7d8] ;  /* 0x0007d80001127983 */ /* 0x000ea40000300800 */
[----:B------:R-:W2:Y:S01]  /*5efd0*/  LDL.LU R19, [R1+0x7dc] ;  /* 0x0007dc0001137983 */ /* 0x000ea20000300800 */
[C---:B---3--:R-:W-:Y:S01]  /*5efe0*/  HMMA.16816.F32.BF16 R8, R20.reuse, R26, R8 ;  /* 0x0000001a1408723c */ /* 0x048fe20000041808 */
[----:B--2---:R0:W-:Y:S01]  /*5eff0*/  STL.64 [R1+0x5090], R18 ;  /* 0x0050901201007387 */ /* 0x0041e20000100a00 */
[----:B------:R-:W-:Y:S03]  /*5f000*/  STL.64 [R1+0x5088], R16 ;  /* 0x0050881001007387 */ /* 0x000fe60000100a00 */
[----:B0-----:R-:W2:Y:S11]  /*5f010*/  LDL.LU.64 R18, [R1+0x38] ;  /* 0x0000380001127983 */ /* 0x001eb60000300a00 */
[----:B------:R-:W-:Y:S07]  /*5f020*/  @!UPT UIADD3 URZ, URZ, URZ, URZ ;  /* 0x0000003f3f3ff290 */ /* 0x000fee000fffe03f */
[----:B------:R-:W-:Y:S02]  /*5f030*/  STL.64 [R1+0x510], R8 ;  /* 0x0005100801007387 */ /* 0x000fe40000100a00 */
[----:B------:R0:W-:Y:S02]  /*5f040*/  STL.64 [R1+0x518], R10 ;  /* 0x0005180a01007387 */ /* 0x0001e40000100a00 */
[----:B0-----:R-:W4:Y:S01]  /*5f050*/  LDL.LU.64 R10, [R1+0x50c0] ;  /* 0x0050c000010a7983 */ /* 0x001f220000300a00 */
[----:B------:R-:W3:Y:S02]  /*5f060*/  LDL.LU.64 R8, [R1+0x50b8] ;  /* 0x0050b80001087983 */ /* 0x000ee40000300a00 */
[----:B------:R-:W-:Y:S02]  /*5f070*/  STL.64 [R1+0x5058], R26 ;  /* 0x0050581a01007387 */ /* 0x000fe40000100a00 */
[----:B------:R-:W-:Y:S01]  /*5f080*/  STL [R1+0x5050], R25 ;  /* 0x0050501901007387 */ /* 0x000fe20000100800 */
[C---:B----4-:R-:W-:Y:S11]  /*5f090*/  HMMA.16816.F32.BF16 R4, R20.reuse, R10, R4 ;  /* 0x0000000a1404723c */ /* 0x050ff60000041804 */
[----:B------:R-:W-:Y:S11]  /*5f0a0*/  @!UPT UIADD3 URZ, URZ, URZ, URZ ;  /* 0x0000003f3f3ff290 */ /* 0x000ff6000fffe03f */
[----:B------:R-:W-:Y:S01]  /*5f0b0*/  @!UPT UIADD3 URZ, URZ, URZ, URZ ;  /* 0x0000003f3f3ff290 */ /* 0x000fe2000fffe03f */
[----:B------:R-:W-:Y:S01]  /*5f0c0*/  STL.64 [R1+0x500], R4 ;  /* 0x0005000401007387 */ /* 0x000fe20000100a00 */
[----:B------:R0:W-:Y:S03]  /*5f0d0*/  STL.64 [R1+0x508], R6 ;  /* 0x0005080601007387 */ /* 0x0001e60000100a00 */
[----:B0-----:R-:W4:Y:S01]  /*5f0e0*/  LDL.LU.64 R6, [R1+0x50b0] ;  /* 0x0050b00001067983 */ /* 0x001f220000300a00 */
[----:B------:R0:W-:Y:S02]  /*5f0f0*/  STL.64 [R1+0x4f48], R10 ;  /* 0x004f480a01007387 */ /* 0x0001e40000100a00 */
[----:B---3--:R-:W-:Y:S01]  /*5f100*/  STL.64 [R1+0x4f40], R8 ;  /* 0x004f400801007387 */ /* 0x008fe20000100a00 */
[----:B0-----:R-:W3:Y:S01]  /*5f110*/  LDL.LU.64 R10, [R1+0xd8] ;  /* 0x0000d800010a7983 */ /* 0x001ee20000300a00 */
[C---:B----4-:R-:W-:Y:S11]  /*5f120*/  HMMA.16816.F32.BF16 R12, R20.reuse, R6, R12 ;  /* 0x00000006140c723c */ /* 0x050ff6000004180c */
[----:B------:R-:W-:Y:S11]  /*5f130*/  @!UPT UIADD3 URZ, URZ, URZ, URZ ;  /* 0x0000003f3f3ff290 */ /* 0x000ff6000fffe03f */
[----:B------:R-:W-:Y:S01]  /*5f140*/  @!UPT UIADD3 URZ, URZ, URZ, URZ ;  /* 0x0000003f3f3ff290 */ /* 0x000fe2000fffe03f */
        /* <DEDUP_REMOVED lines=8> */
[----:B------:R1:W-:Y:S02]  /*5f1d0*/  STL.64 [R1+0x4e8], R14 ;  /* 0x0004e80e01007387 */ /* 0x0003e40000100a00 */
[----:B0-----:R-:W-:Y:S01]  /*5f1e0*/  IMAD.MOV.U32 R13, RZ, RZ, R19 ;  /* 0x000000ffff0d7224 */ /* 0x001fe200078e0013 */
[----:B-1----:R-:W2:Y:S01]  /*5f1f0*/  LDL.LU R15, [R1+0x509c] ;  /* 0x00509c00010f7983 */ /* 0x002ea20000300800 */
[----:B------:R-:W4:Y:S02]  /*5f200*/  LDL.LU R12, [R1+0x5098] ;  /* 0x00509800010c7983 */ /* 0x000f240000300800 */
[----:B------:R-:W-:Y:S02]  /*5f210*/  IMAD.MOV.U32 R14, RZ, RZ, R18 ;  /* 0x000000ffff0e7224 */ /* 0x000fe400078e0012 */
[----:B------:R-:W2:Y:S01]  /*5f220*/  LDL.LU.64 R18, [R1+0x5090] ;  /* 0x0050900001127983 */ /* 0x000ea20000300a00 */
[----:B------:R-:W2:Y:S02]  /*5f230*/  LDL.LU.64 R16, [R1+0x5088] ;  /* 0x0050880001107983 */ /* 0x000ea40000300a00 */
[----:B------:R-:W-:Y:S02]  /*5f240*/  STL [R1+0x504c], R14 ;  /* 0x00504c0e01007387 */ /* 0x000fe40000100800 */
[----:B------:R-:W-:Y:S02]  /*5f250*/  STL [R1+0x5048], R13 ;  /* 0x0050480d01007387 */ /* 0x000fe40000100800 */
[----:B---3--:R-:W-:-:S02]  /*5f260*/  IMAD.MOV.U32 R5, RZ, RZ, R10 ;  /* 0x000000ffff057224 */ /* 0x008fc400078e000a */
[----:B------:R-:W-:Y:S01]  /*5f270*/  IMAD.MOV.U32 R4, RZ, RZ, R11 ;  /* 0x000000ffff047224 */ /* 0x000fe200078e000b */
[----:B--2---:R-:W-:Y:S11]  /*5f280*/  HMMA.16816.F32.BF16 R16, R20, R10, R16 ;  /* 0x0000000a1410723c */ /* 0x004ff60000041810 */
[----:B------:R-:W-:Y:S11]  /*5f290*/  @!UPT UIADD3 URZ, URZ, URZ, URZ ;  /* 0x0000003f3f3ff290 */ /* 0x000ff6000fffe03f */
[----:B------:R-:W-:Y:S01]  /*5f2a0*/  @!UPT UIADD3 URZ, URZ, URZ, URZ ;  /* 0x0000003f3f3ff290 */ /* 0x000fe2000fffe03f */
[----:B------:R-:W-:Y:S01]  /*5f2b0*/  STL.64 [R1+0xc00], R16 ;  /* 0x000c001001007387 */ /* 0x000fe20000100a00 */
[----:B------:R0:W-:Y:S03]  /*5f2c0*/  STL.64 [R1+0xc08], R18 ;  /* 0x000c081201007387 */ /* 0x0001e60000100a00 */
[----:B0-----:R-:W2:Y:S01]  /*5f2d0*/  LDL.LU.64 R18, [R1+0x5080] ;  /* 0x0050800001127983 */ /* 0x001ea20000300a00 */
[----:B------:R-:W3:Y:S02]  /*5f2e0*/  LDL.LU.64 R16, [R1+0x5078] ;  /* 0x0050780001107983 */ /* 0x000ee40000300a00 */
[----:B------:R-:W2:Y:S02]  /*5f2f0*/  LDL.LU R8, [R1+0x800] ;  /* 0x0008000001087983 */ /* 0x000ea40000300800 */
[----:B------:R-:W2:Y:S01]  /*5f300*/  LDL.LU R9, [R1+0x804] ;  /* 0x0008040001097983 */ /* 0x000ea20000300800 */
[----:B------:R-:W2:Y:S01]  /*5f310*/  LDL.LU R10, [R1+0x808] ;  /* 0x00080800010a7983 */ /* 0x000ea20000300800 */
[----:B------:R-:W2:Y:S03]  /*5f320*/  LDL.LU R11, [R1+0x80c] ;  /* 0x00080c00010b7983 */ /* 0x000ea60000300800 */
[----:B--2---:R3:W-:Y:S01]  /*5f330*/  STL.64 [R1+0x4f58], R10 ;  /* 0x004f580a01007387 */ /* 0x0047e20000100a00 */
[----:B------:R-:W-:Y:S02]  /*5f340*/  STL.64 [R1+0x4f50], R8 ;  /* 0x004f500801007387 */ /* 0x000fe40000100a00 */
[----:B---3--:R-:W-:-:S02]  /*5f350*/  IMAD.MOV.U32 R10, RZ, RZ, R16 ;  /* 0x000000ffff0a7224 */ /* 0x008fc400078e0010 */
[----:B------:R-:W-:Y:S01]  /*5f360*/  IMAD.MOV.U32 R11, RZ, RZ, R17 ;  /* 0x000000ffff0b7224 */ /* 0x000fe200078e0011 */
[----:B------:R-:W2:Y:S01]  /*5f370*/  LDL.LU R16, [R1+0x5070] ;  /* 0x0050700001107983 */ /* 0x000ea20000300800 */
[----:B------:R-:W3:Y:S03]  /*5f380*/  LDL.LU R17, [R1+0x506c] ;  /* 0x00506c0001117983 */ /* 0x000ee60000300800 */
[----:B------:R0:W-:Y:S02]  /*5f390*/  STL.64 [R1+0x4f70], R10 ;  /* 0x004f700a01007387 */ /* 0x0001e40000100a00 */
[----:B0-----:R-:W-:Y:S02]  /*5f3a0*/  IMAD.MOV.U32 R10, RZ, RZ, R19 ;  /* 0x000000ffff0a7224 */ /* 0x001fe400078e0013 */
[----:B------:R-:W-:-:S05]  /*5f3b0*/  IMAD.MOV.U32 R11, RZ, RZ, R18 ;  /* 0x000000ffff0b7224 */ /* 0x000fca00078e0012 */
[----:B------:R0:W-:Y:S01]  /*5f3c0*/  STL.64 [R1+0x4f88], R10 ;  /* 0x004f880a01007387 */ /* 0x0001e20000100a00 */
[----:B------:R-:W-:Y:S02]  /*5f3d0*/  STL.64 [R1+0x4f38], R6 ;  /* 0x004f380601007387 */ /* 0x000fe40000100a00 */
[----:B------:R1:W-:Y:S02]  /*5f3e0*/  STL.64 [R1+0x4f30], R4 ;  /* 0x004f300401007387 */ /* 0x0003e40000100a00 */
[----:B0-----:R-:W-:Y:S02]  /*5f3f0*/  IMAD.MOV.U32 R10, RZ, RZ, R15 ;  /* 0x000000ffff0a7224 */ /* 0x001fe400078e000f */
[----:B----4-:R-:W-:Y:S01]  /*5f400*/  IMAD.MOV.U32 R11, RZ, RZ, R12 ;  /* 0x000000ffff0b7224 */ /* 0x010fe200078e000c */
[----:B-1----:R-:W4:Y:S01]  /*5f410*/  LDL.LU R4, [R1+0x810] ;  /* 0x0008100001047983 */ /* 0x002f220000300800 */
[----:B------:R-:W4:Y:S02]  /*5f420*/  LDL.LU R5, [R1+0x814] ;  /* 0x0008140001057983 */ /* 0x000f240000300800 */
[----:B------:R-:W2:Y:S02]  /*5f430*/  LDL.LU R6, [R1+0x818] ;  /* 0x0008180001067983 */ /* 0x000ea40000300800 */
[----:B------:R-:W2:Y:S01]  /*5f440*/  LDL.LU R7, [R1+0x81c] ;  /* 0x00081c0001077983 */ /* 0x000ea20000300800 */
[----:B------:R0:W-:Y:S01]  /*5f450*/  STL.64 [R1+0x4fb0], R10 ;  /* 0x004fb00a01007387 */ /* 0x0001e20000100a00 */
[----:B------:R-:W2:Y:S02]  /*5f460*/  LDL.LU R8, [R1+0x730] ;  /* 0x0007300001087983 */ /* 0x000ea40000300800 */
[----:B------:R-:W2:Y:S01]  /*5f470*/  LDL.LU R9, [R1+0x734] ;  /* 0x0007340001097983 */ /* 0x000ea20000300800 */
[----:B0-----:R-:W2:Y:S01]  /*5f480*/  LDL.LU R10, [R1+0x738] ;  /* 0x00073800010a7983 */ /* 0x001ea20000300800 */
[----:B------:R-:W2:Y:S02]  /*5f490*/  LDL.LU R11, [R1+0x73c] ;  /* 0x00073c00010b7983 */ /* 0x000ea40000300800 */
[----:B------:R-:W-:-:S02]  /*5f4a0*/  IMAD.MOV.U32 R18, RZ, RZ, R2 ;  /* 0x000000ffff127224 */ /* 0x000fc400078e0002 */
[----:B------:R-:W-:Y:S01]  /*5f4b0*/  IMAD.MOV.U32 R19, RZ, RZ, R3 ;  /* 0x000000ffff137224 */ /* 0x000fe200078e0003 */
[----:B--2---:R-:W-:Y:S01]  /*5f4c0*/  STL.64 [R1+0x4fc8], R10 ;  /* 0x004fc80a01007387 */ /* 0x004fe20000100a00 */
[----:B------:R-:W-:Y:S02]  /*5f4d0*/  STL.64 [R1+0x4fc0], R8 ;  /* 0x004fc00801007387 */ /* 0x000fe40000100a00 */
[----:B------:R-:W2:Y:S02]  /*5f4e0*/  LDL.LU R2, [R1+0x5068] ;  /* 0x0050680001027983 */ /* 0x000ea40000300800 */
[----:B------:R-:W2:Y:S01]  /*5f4f0*/  LDL.LU R3, [R1+0x5064] ;  /* 0x0050640001037983 */ /* 0x000ea20000300800 */
[----:B------:R0:W-:Y:S04]  /*5f500*/  STL.64 [R1+0x4fd0], R18 ;  /* 0x004fd01201007387 */ /* 0x0001e80000100a00 */
[----:B0-----:R-:W2:Y:S04]  /*5f510*/  LDL.LU.64 R18, [R1+0x78] ;  /* 0x0000780001127983 */ /* 0x001ea80000300a00 */
[----:B--2---:R0:W-:Y:S01]  /*5f520*/  STL.64 [R1+0x4fe8], R18 ;  /* 0x004fe81201007387 */ /* 0x0041e20000100a00 */
[----:B------:R-:W2:Y:S02]  /*5f530*/  LDL.LU R8, [R1+0x760] ;  /* 0x0007600001087983 */ /* 0x000ea40000300800 */
[----:B------:R-:W2:Y:S02]  /*5f540*/  LDL.LU R9, [R1+0x764] ;  /* 0x0007640001097983 */ /* 0x000ea40000300800 */
[----:B------:R-:W2:Y:S01]  /*5f550*/  LDL.LU R10, [R1+0x768] ;  /* 0x00076800010a7983 */ /* 0x000ea20000300800 */
[----:B------:R-:W2:Y:S01]  /*5f560*/  LDL.LU R11, [R1+0x76c] ;  /* 0x00076c00010b7983 */ /* 0x000ea20000300800 */
[----:B0-----:R-:W-:-:S02]  /*5f570*/  IMAD.MOV.U32 R18, RZ, RZ, R0 ;  /* 0x000000ffff127224 */ /* 0x001fc400078e0000 */
[----:B------:R-:W-:Y:S01]  /*5f580*/  IMAD.MOV.U32 R19, RZ, RZ, R29 ;  /* 0x000000ffff137224 */ /* 0x000fe200078e001d */
[----:B------:R-:W3:Y:S04]  /*5f590*/  LDL.LU R0, [R1+0x5060] ;  /* 0x0050600001007983 */ /* 0x000ee80000300800 */
[----:B------:R0:W-:Y:S02]  /*5f5a0*/  STL.64 [R1+0x5000], R18 ;  /* 0x0050001201007387 */ /* 0x0001e40000100a00 */
[----:B0-----:R-:W-:Y:S02]  /*5f5b0*/  IMAD.MOV.U32 R18, RZ, RZ, R28 ;  /* 0x000000ffff127224 */ /* 0x001fe400078e001c */
[----:B------:R-:W-:-:S05]  /*5f5c0*/  IMAD.MOV.U32 R19, RZ, RZ, R24 ;  /* 0x000000ffff137224 */ /* 0x000fca00078e0018 */
[----:B------:R-:W-:Y:S04]  /*5f5d0*/  STL.64 [R1+0x5018], R18 ;  /* 0x0050181201007387 */ /* 0x000fe80000100a00 */
[----:B--2---:R-:W-:Y:S01]  /*5f5e0*/  STL.64 [R1+0x4fe0], R10 ;  /* 0x004fe00a01007387 */ /* 0x004fe20000100a00 */
[----:B------:R0:W-:Y:S03]  /*5f5f0*/  STL.64 [R1+0x4fd8], R8 ;  /* 0x004fd80801007387 */ /* 0x0001e60000100a00 */
[----:B0-----:R-:W2:Y:S01]  /*5f600*/  LDL.LU R8, [R1+0x770] ;  /* 0x0007700001087983 */ /* 0x001ea20000300800 */
[----:B------:R-:W2:Y:S02]  /*5f610*/  LDL.LU R9, [R1+0x774] ;  /* 0x0007740001097983 */ /* 0x000ea40000300800 */
[----:B------:R-:W2:Y:S02]  /*5f620*/  LDL.LU R10, [R1+0x778] ;  /* 0x00077800010a7983 */ /* 0x000ea40000300800 */
[----:B------:R-:W2:Y:S02]  /*5f630*/  LDL.LU R11, [R1+0x77c] ;  /* 0x00077c00010b7983 */ /* 0x000ea40000300800 */
[----:B---3--:R-:W-:-:S02]  /*5f640*/  IMAD.MOV.U32 R18, RZ, RZ, R17 ;  /* 0x000000ffff127224 */ /* 0x008fc400078e0011 */
[----:B------:R-:W-:-:S05]  /*5f650*/  IMAD.MOV.U32 R19, RZ, RZ, R16 ;  /* 0x000000ffff137224 */ /* 0x000fca00078e0010 */
[----:B------:R-:W-:Y:S04]  /*5f660*/  STL.64 [R1+0x5030], R18 ;  /* 0x0050301201007387 */ /* 0x000fe80000100a00 */
[----:B--2---:R-:W-:Y:S01]  /*5f670*/  STL.64 [R1+0x4ff8], R10 ;  /* 0x004ff80a01007387 */ /* 0x004fe20000100a00 */
[----:B------:R0:W-:Y:S03]  /*5f680*/  STL.64 [R1+0x4ff0], R8 ;  /* 0x004ff00801007387 */ /* 0x0001e60000100a00 */
        /* <DEDUP_REMOVED lines=9> */
[----:B------:R-:W3:Y:S01]  /*5f720*/  LDL.LU R11, [R1+0x79c] ;  /* 0x00079c00010b7983 */ /* 0x000ee20000300800 */
[----:B------:R-:W2:Y:S01]  /*5f730*/  LDL.LU R24, [R1+0x7c0] ;  /* 0x0007c00001187983 */ /* 0x000ea20000300800 */
[----:B------:R-:W4:Y:S02]  /*5f740*/  LDL.LU R25, [R1+0x7c4] ;  /* 0x0007c40001197983 */ /* 0x000f240000300800 */
[----:B------:R-:W4:Y:S02]  /*5f750*/  LDL.LU R26, [R1+0x7c8] ;  /* 0x0007c800011a7983 */ /* 0x000f240000300800 */
[----:B------:R-:W4:Y:S01]  /*5f760*/  LDL.LU R27, [R1+0x7cc] ;  /* 0x0007cc00011b7983 */ /* 0x000f220000300800 */
[----:B------:R-:W4:Y:S04]  /*5f770*/  LDL.LU.64 R14, [R1+0xc8] ;  /* 0x0000c800010e7983 */ /* 0x000f280000300a00 */
        /* <DEDUP_REMOVED lines=13> */
[----:B----4-:R0:W-:Y:S03]  /*5f850*/  STL.64 [R1+0x4f60], R4 ;  /* 0x004f600401007387 */ /* 0x0101e60000100a00 */
[----:B0-----:R-:W3:Y:S01]  /*5f860*/  LDL.LU R4, [R1+0x7f0] ;  /* 0x0007f00001047983 */ /* 0x001ee20000300800 */
[----:B------:R-:W3:Y:S02]  /*5f870*/  LDL.LU R5, [R1+0x7f4] ;  /* 0x0007f40001057983 */ /* 0x000ee40000300800 */
[----:B------:R-:W4:Y:S02]  /*5f880*/  LDL.LU R6, [R1+0x7f8] ;  /* 0x0007f80001067983 */ /* 0x000f240000300800 */
[----:B------:R-:W4:Y:S01]  /*5f890*/  LDL.LU R7, [R1+0x7fc] ;  /* 0x0007fc0001077983 */ /* 0x000f220000300800 */
[----:B------:R-:W-:Y:S01]  /*5f8a0*/  HMMA.16816.F32.BF16 R24, R20, R14, R24 ;  /* 0x0000000e1418723c */ /* 0x000fe20000041818 */
[----:B------:R-:W-:-:S02]  /*5f8b0*/  IMAD.MOV.U32 R18, RZ, RZ, R3 ;  /* 0x000000ffff127224 */ /* 0x000fc400078e0003 */
[----:B------:R-:W-:Y:S01]  /*5f8c0*/  IMAD.MOV.U32 R19, RZ, RZ, R2 ;  /* 0x000000ffff137224 */ /* 0x000fe200078e0002 */
[----:B----4-:R-:W-:Y:S01]  /*5f8d0*/  STL.64 [R1+0x4f80], R6 ;  /* 0x004f800601007387 */ /* 0x010fe20000100a00 */
[----:B---3--:R0:W-:Y:S03]  /*5f8e0*/  STL.64 [R1+0x4f78], R4 ;  /* 0x004f780401007387 */ /* 0x0081e60000100a00 */
[----:B0-----:R-:W3:Y:S01]  /*5f8f0*/  LDL.LU R4, [R1+0x7e0] ;  /* 0x0007e00001047983 */ /* 0x001ee20000300800 */
[----:B------:R-:W3:Y:S02]  /*5f900*/  LDL.LU R5, [R1+0x7e4] ;  /* 0x0007e40001057983 */ /* 0x000ee40000300800 */
[----:B------:R-:W4:Y:S02]  /*5f910*/  LDL.LU R6, [R1+0x7e8] ;  /* 0x0007e80001067983 */ /* 0x000f240000300800 */
[----:B------:R-:W4:Y:S01]  /*5f920*/  LDL.LU R7, [R1+0x7ec] ;  /* 0x0007ec0001077983 */ /* 0x000f220000300800 */
[C---:B--2---:R-:W-:Y:S01]  /*5f930*/  HMMA.16816.F32.BF16 R16, R20.reuse, R18, R8 ;  /* 0x000000121410723c */ /* 0x044fe20000041808 */
[----:B----4-:R-:W-:Y:S01]  /*5f940*/  STL.64 [R1+0x4f98], R6 ;  /* 0x004f980601007387 */ /* 0x010fe20000100a00 */
[----:B---3--:R0:W-:Y:S03]  /*5f950*/  STL.64 [R1+0x4f90], R4 ;  /* 0x004f900401007387 */ /* 0x0081e60000100a00 */
[----:B0-----:R-:W2:Y:S01]  /*5f960*/  LDL.LU R4, [R1+0x750] ;  /* 0x0007500001047983 */ /* 0x001ea20000300800 */
[----:B------:R-:W2:Y:S02]  /*5f970*/  LDL.LU R5, [R1+0x754] ;  /* 0x0007540001057983 */ /* 0x000ea40000300800 */
[----:B------:R-:W2:Y:S02]  /*5f980*/  LDL.LU R6, [R1+0x758] ;  /* 0x0007580001067983 */ /* 0x000ea40000300800 */
[----:B------:R-:W2:Y:S01]  /*5f990*/  LDL.LU R7, [R1+0x75c] ;  /* 0x00075c0001077983 */ /* 0x000ea20000300800 */
[----:B------:R0:W-:Y:S01]  /*5f9a0*/  STL.64 [R1+0xbf0], R24 ;  /* 0x000bf01801007387 */ /* 0x0001e20000100a00 */
[----:B------:R1:W-:Y:S02]  /*5f9b0*/  STL.64 [R1+0xbf8], R26 ;  /* 0x000bf81a01007387 */ /* 0x0003e40000100a00 */
[----:B0-----:R-:W-:Y:S01]  /*5f9c0*/  IMAD.MOV.U32 R24, RZ, RZ, R14 ;  /* 0x000000ffff187224 */ /* 0x001fe200078e000e */
[----:B-1----:R-:W3:Y:S01]  /*5f9d0*/  LDL.LU.64 R26, [R1+0x5058] ;  /* 0x00505800011a7983 */ /* 0x002ee20000300a00 */
[----:B------:R-:W4:Y:S02]  /*5f9e0*/  LDL.LU R25, [R1+0x5050] ;  /* 0x0050500001197983 */ /* 0x000f240000300800 */
[----:B------:R-:W2:Y:S02]  /*5f9f0*/  LDL.LU R14, [R1+0x504c] ;  /* 0x00504c00010e7983 */ /* 0x000ea40000300800 */
[----:B------:R-:W2:Y:S01]  /*5fa00*/  LDL.LU R13, [R1+0x5048] ;  /* 0x00504800010d7983 */ /* 0x000ea20000300800 */
        /* <DEDUP_REMOVED lines=37> */
[C---:B--2---:R-:W-:Y:S03]  /*5fc60*/  HMMA.16816.F32.BF16 R16, R20.reuse, R18, R8 ;  /* 0x000000121410723c */ /* 0x044fe60000041808 */
[----:B------:R-:W2:Y:S01]  /*5fc70*/  LDL.LU.64 R10, [R1+0x4fc8] ;  /* 0x004fc800010a7983 */ /* 0x000ea20000300a00 */
[----:B------:R-:W2:Y:S11]  /*5fc80*/  LDL.LU.64 R8, [R1+0x4fc0] ;  /* 0x004fc00001087983 */ /* 0x000eb60000300a00 */
[----:B------:R-:W-:Y:S08]  /*5fc90*/  @!UPT UIADD3 URZ, URZ, URZ, URZ ;  /* 0x0000003f3f3ff290 */ /* 0x000ff0000fffe03f */
[----:B------:R-:W-:Y:S01]  /*5fca0*/  STL.64 [R1+0xb90], R16 ;  /* 0x000b901001007387 */ /* 0x000fe20000100a00 */
[----:B------:R0:W-:Y:S03]  /*5fcb0*/  STL.64 [R1+0xb98], R18 ;  /* 0x000b981201007387 */ /* 0x0001e60000100a00 */
[----:B0-----:R-:W2:Y:S02]  /*5fcc0*/  LDL.LU.64 R18, [R1+0x4fb8] ;  /* 0x004fb80001127983 */ /* 0x001ea40000300a00 */
[----:B--2---:R-:W-:Y:S02]  /*5fcd0*/  HMMA.16816.F32.BF16 R20, R20, R18, R8 ;  /* 0x000000121414723c */ /* 0x004fe40000041808 */
[----:B------:R-:W2:Y:S01]  /*5fce0*/  LDL.LU.64 R10, [R1+0x4fb0] ;  /* 0x004fb000010a7983 */ /* 0x000ea20000300a00 */
[----:B------:R-:W-:Y:S02]  /*5fcf0*/  IMAD.MOV.U32 R3, RZ, RZ, R18 ;  /* 0x000000ffff037224 */ /* 0x000fe400078e0012 */
[----:B------:R-:W-:Y:S11]  /*5fd00*/  IMAD.MOV.U32 R2, RZ, RZ, R19 ;  /* 0x000000ffff027224 */ /* 0x000ff600078e0013 */
[----:B------:R-:W-:Y:S07]  /*5fd10*/  @!UPT UIADD3 URZ, URZ, URZ, URZ ;  /* 0x0000003f3f3ff290 */ /* 0x000fee000fffe03f */
[----:B------:R0:W-:Y:S01]  /*5fd20*/  STL.64 [R1+0x4d0], R20 ;  /* 0x0004d01401007387 */ /* 0x0001e20000100a00 */
[----:B------:R1:W-:Y:S02]  /*5fd30*/  STL.64 [R1+0x4d8], R22 ;  /* 0x0004d81601007387 */ /* 0x0003e40000100a00 */
[----:B------:R-:W2:Y:S02]  /*5fd40*/  LDL.LU.64 R18, [R1+0x4fa8] ;  /* 0x004fa80001127983 */ /* 0x000ea40000300a00 */
[----:B------:R-:W2:Y:S01]  /*5fd50*/  LDL.LU.64 R16, [R1+0x4fa0] ;  /* 0x004fa00001107983 */ /* 0x000ea20000300a00 */
[----:B0-----:R-:W3:Y:S01]  /*5fd60*/  LDL.LU R20, [R1+0x820] ;  /* 0x0008200001147983 */ /* 0x001ee20000300800 */
[----:B------:R-:W3:Y:S02]  /*5fd70*/  LDL.LU R21, [R1+0x824] ;  /* 0x0008240001157983 */ /* 0x000ee40000300800 */
[----:B-1----:R-:W3:Y:S01]  /*5fd80*/  LDL.LU R22, [R1+0x828] ;  /* 0x0008280001167983 */ /* 0x002ee20000300800 */
        /* <DEDUP_REMOVED lines=21> */
[----:B------:R-:W3:Y:S02]  /*5fee0*/  LDL.LU.64 R8, [R1+0x4f50] ;  /* 0x004f500001087983 */ /* 0x000ee40000300a00 */
[C---:B---3--:R-:W-:Y:S11]  /*5fef0*/  HMMA.16816.F32.BF16 R8, R16.reuse, R26, R8 ;  /* 0x0000001a1008723c */ /* 0x048ff60000041808 */
[----:B------:R-:W-:Y:S11]  /*5ff00*/  @!UPT UIADD3 URZ, URZ, URZ, URZ ;  /* 0x0000003f3f3ff290 */ /* 0x000ff6000fffe03f */
[----:B------:R-:W-:Y:S01]  /*5ff10*/  @!UPT UIADD3 URZ, URZ, URZ, URZ ;  /* 0x0000003f3f3ff290 */ /* 0x000fe2000fffe03f */
[----:B------:R-:W-:Y:S01]  /*5ff20*/  STL.64 [R1+0x440], R8 ;  /* 0x0004400801007387 */ /* 0x000fe20000100a00 */
[----:B------:R0:W-:Y:S03]  /*5ff30*/  STL.64 [R1+0x448], R10 ;  /* 0x0004480a01007387 */ /* 0x0001e60000100a00 */
[----:B0-----:R-:W2:Y:S01]  /*5ff40*/  LDL.LU.64 R10, [R1+0x4f48] ;  /* 0x004f4800010a7983 */ /* 0x001ea20000300a00 */
[----:B------:R-:W3:Y:S01]  /*5ff50*/  LDL.LU.64 R8, [R1+0x4f40] ;  /* 0x004f400001087983 */ /* 0x000ee20000300a00 */
[----:B--2---:R-:W-:Y:S11]  /*5ff60*/  HMMA.16816.F32.BF16 R4, R16, R10, R4 ;  /* 0x0000000a1004723c */ /* 0x004ff60000041804 */
[----:B------:R-:W-:Y:S11]  /*5ff70*/  @!UPT UIADD3 URZ, URZ, URZ, URZ ;  /* 0x0000003f3f3ff290 */ /* 0x000ff6000fffe03f */
[----:B------:R-:W-:Y:S01]  /*5ff80*/  @!UPT UIADD3 URZ, URZ, URZ, URZ ;  /* 0x0000003f3f3ff290 */ /* 0x000fe2000fffe03f */
[----:B------:R-:W-:Y:S01]  /*5ff90*/  STL.64 [R1+0x420], R4 ;  /* 0x0004200401007387 */ /* 0x000fe20000100a00 */
[----:B------:R0:W-:Y:S03]  /*5ffa0*/  STL.64 [R1+0x428], R6 ;  /* 0x0004280601007387 */ /* 0x0001e60000100a00 */
[----:B0-----:R-:W2:Y:S01]  /*5ffb0*/  LDL.LU.64 R6, [R1+0x4f38] ;  /* 0x004f380001067983 */ /* 0x001ea20000300a00 */
[----:B----4-:R-:W-:Y:S02]  /*5ffc0*/  IMAD.MOV.U32 R23, RZ, RZ, R25 ;  /* 0x000000ffff177224 */ /* 0x010fe400078e0019 */
[----:B------:R-:W0:Y:S02]  /*5ffd0*/  S2R R25, SR_TID.X ;  /* 0x0000000000197919 */ /* 0x000e240000002100 */
[----:B------:R-:W4:Y:S01]  /*5ffe0*/  LDL.LU.64 R4, [R1+0x4f30] ;  /* 0x004f300001047983 */ /* 0x000f220000300a00 */
[C---:B0-----:R-:W-:Y:S01]  /*5fff0*/  LOP3.LUT R28, R25.reuse, 0x7, RZ, 0xc0, !PT ;  /* 0x00000007191c7812 */ /* 0x041fe200078ec0ff */
[----:B------:R-:W-:-:S04]  /*60000*/  IMAD.SHL.U32 R29, R25, 0x2, RZ ;  /* 0x00000002191d7824 */ /* 0x000fc800078e00ff */
[----:B------:R-:W-:Y:S02]  /*60010*/  IMAD R28, R28, 0x110, RZ ;  /* 0x000001101c1c7824 */ /* 0x000fe400078e02ff */
[----:B------:R-:W-:-:S03]  /*60020*/  IMAD.SHL.U32 R25, R25, 0x40, RZ ;  /* 0x0000004019197824 */ /* 0x000fc600078e00ff */
[----:B------:R-:W-:-:S04]  /*60030*/  LOP3.LUT R12, R28, 0x30, R29, 0x78, !PT ;  /* 0x000000301c0c7812 */ /* 0x000fc800078e781d */
[----:B------:R-:W-:-:S04]  /*60040*/  LOP3.LUT R12, R12, 0x800, R25, 0xf8, !PT ;  /* 0x000008000c0c7812 */ /* 0x000fc800078ef819 */
[----:B------:R-:W-:Y:S01]  /*60050*/  LOP3.LUT R12, R12, 0x40, RZ, 0x3c, !PT ;  /* 0x000000400c0c7812 */ /* 0x000fe200078e3cff */
[----:B--2---:R-:W-:Y:S11]  /*60060*/  HMMA.16816.F32.BF16 R20, R16, R6, R20 ;  /* 0x000000061014723c */ /* 0x004ff60000041814 */
[----:B------:R-:W-:Y:S11]  /*60070*/  @!UPT UIADD3 URZ, URZ, URZ, URZ ;  /* 0x0000003f3f3ff290 */ /* 0x000ff6000fffe03f */
[----:B------:R-:W-:Y:S01]  /*60080*/  @!UPT UIADD3 URZ, URZ, URZ, URZ ;  /* 0x0000003f3f3ff290 */ /* 0x000fe2000fffe03f */
[----:B------:R-:W-:Y:S01]  /*60090*/  STL.64 [R1+0x400], R20 ;  /* 0x0004001401007387 */ /* 0x000fe20000100a00 */
[----:B------:R-:W-:Y:S02]  /*600a0*/  STL.64 [R1+0x408], R22 ;  /* 0x0004081601007387 */ /* 0x000fe40000100a00 */
[----:B------:R-:W0:Y:S02]  /*600b0*/  LDSM.16.MT88.4 R20, [R0+0x12000] ;  /* 0x012000000014783b */ /* 0x000e240000004200 */
[----:B0-----:R-:W-:Y:S02]  /*600c0*/  STL.64 [R1+0x4e88], R22 ;  /* 0x004e881601007387 */ /* 0x001fe40000100a00 */
[----:B------:R-:W-:Y:S02]  /*600d0*/  STL.64 [R1+0x4e80], R20 ;  /* 0x004e801401007387 */ /* 0x000fe40000100a00 */
[----:B------:R-:W0:Y:S02]  /*600e0*/  LDSM.16.M88.4 R20, [R12] ;  /* 0x000000000c14783b */ /* 0x000e240000000200 */
[----:B0-----:R-:W-:Y:S02]  /*600f0*/  STL.64 [R1+0x20], R20 ;  /* 0x0000201401007387 */ /* 0x001fe40000100a00 */
[----:B------:R-:W-:Y:S02]  /*60100*/  STL.64 [R1+0x28], R22 ;  /* 0x0000281601007387 */ /* 0x000fe40000100a00 */
[----:B------:R-:W0:Y:S02]  /*60110*/  LDSM.16.M88.4 R20, [R12+0x1000] ;  /* 0x001000000c14783b */ /* 0x000e240000000200 */
[----:B0-----:R-:W-:Y:S02]  /*60120*/  STL.64 [R1+0x10], R20 ;  /* 0x0000101401007387 */ /* 0x001fe40000100a00 */
[----:B------:R-:W-:Y:S02]  /*60130*/  STL.64 [R1+0x18], R22 ;  /* 0x0000181601007387 */ /* 0x000fe40000100a00 */
[----:B------:R-:W0:Y:S02]  /*60140*/  LDSM.16.M88.4 R20, [R12+0x2000] ;  /* 0x002000000c14783b */ /* 0x000e240000000200 */
[----:B0-----:R-:W-:Y:S02]  /*60150*/  STL.64 [R1], R20 ;  /* 0x0000001401007387 */ /* 0x001fe40000100a00 */
[----:B------:R0:W-:Y:S02]  /*60160*/  STL.64 [R1+0x8], R22 ;  /* 0x0000081601007387 */ /* 0x0001e40000100a00 */
[----:B0-----:R-:W-:-:S02]  /*60170*/  IMAD.MOV.U32 R22, RZ, RZ, R24 ;  /* 0x000000ffff167224 */ /* 0x001fc400078e0018 */
[----:B------:R-:W0:Y:S01]  /*60180*/  LDSM.16.M88.4 R24, [R12+0x3000] ;  /* 0x003000000c18783b */ /* 0x000e220000000200 */
[----:B------:R-:W-:-:S05]  /*60190*/  IMAD.MOV.U32 R23, RZ, RZ, R15 ;  /* 0x000000ffff177224 */ /* 0x000fca00078e000f */
[----:B------:R-:W-:Y:S04]  /*601a0*/  STL.64 [R1+0x4f10], R22 ;  /* 0x004f101601007387 */ /* 0x000fe80000100a00 */
[----:B0-----:R-:W-:Y:S01]  /*601b0*/  STL [R1+0x44b0], R26 ;  /* 0x0044b01a01007387 */ /* 0x001fe20000100800 */
[----:B------:R-:W-:Y:S02]  /*601c0*/  STL [R1+0x44ac], R27 ;  /* 0x0044ac1b01007387 */ /* 0x000fe40000100800 */
[----:B------:R3:W-:Y:S02]  /*601d0*/  STL.64 [R1+0x4e48], R24 ;  /* 0x004e481801007387 */ /* 0x0007e40000100a00 */
[----:B---3--:R-:W-:Y:S02]  /*601e0*/  IMAD.MOV.U32 R24, RZ, RZ, R8 ;  /* 0x000000ffff187224 */ /* 0x008fe400078e0008 */
[----:B------:R-:W-:Y:S01]  /*601f0*/  IMAD.MOV.U32 R25, RZ, RZ, R9 ;  /* 0x000000ffff197224 */ /* 0x000fe200078e0009 */
[----:B------:R-:W2:Y:S01]  /*60200*/  LDL.LU R8, [R1+0x4f2c] ;  /* 0x004f2c0001087983 */ /* 0x000ea20000300800 */
[----:B------:R-:W3:Y:S02]  /*60210*/  LDL.LU R9, [R1+0x4f28] ;  /* 0x004f280001097983 */ /* 0x000ee40000300800 */
[----:B------:R-:W2:Y:S02]  /*60220*/  LDL.LU R26, [R1+0x858] ;  /* 0x00085800011a7983 */ /* 0x000ea40000300800 */
[----:B------:R-:W2:Y:S02]  /*60230*/  LDL.LU R27, [R1+0x85c] ;  /* 0x00085c00011b7983 */ /* 0x000ea40000300800 */
[----:B------:R-:W-:-:S02]  /*60240*/  IMAD.MOV.U32 R22, RZ, RZ, R14 ;  /* 0x000000ffff167224 */ /* 0x000fc400078e000e */
[----:B------:R-:W-:Y:S01]  /*60250*/  IMAD.MOV.U32 R23, RZ, RZ, R13 ;  /* 0x000000ffff177224 */ /* 0x000fe200078e000d */
[----:B--2---:R-:W-:Y:S01]  /*60260*/  STL.64 [R1+0x4f20], R26 ;  /* 0x004f201a01007387 */ /* 0x004fe20000100a00 */
[----:B------:R0:W-:Y:S03]  /*60270*/  STL.64 [R1+0x4f18], R24 ;  /* 0x004f181801007387 */ /* 0x0001e60000100a00 */
[----:B0-----:R-:W2:Y:S01]  /*60280*/  LDL.LU R24, [R1+0x830] ;  /* 0x0008300001187983 */ /* 0x001ea20000300800 */
[----:B------:R-:W2:Y:S02]  /*60290*/  LDL.LU R25, [R1+0x834] ;  /* 0x0008340001197983 */ /* 0x000ea40000300800 */
[----:B---3--:R-:W-:Y:S02]  /*602a0*/  IMAD.MOV.U32 R26, RZ, RZ, R9 ;  /* 0x000000ffff1a7224 */ /* 0x008fe400078e0009 */
[----:B------:R-:W-:-:S02]  /*602b0*/  IMAD.MOV.U32 R27, RZ, RZ, R8 ;  /* 0x000000ffff1b7224 */ /* 0x000fc400078e0008 */
[----:B------:R-:W0:Y:S04]  /*602c0*/  LDSM.16.M88.4 R8, [R12+0x4000] ;  /* 0x004000000c08783b */ /* 0x000e280000000200 */
[----:B0-----:R4:W-:Y:S01]  /*602d0*/  STL [R1+0x45f8], R10 ;  /* 0x0045f80a01007387 */ /* 0x0019e20000100800 */
[----:B------:R0:W-:Y:S02]  /*602e0*/  STL [R1+0x45f4], R11 ;  /* 0x0045f40b01007387 */ /* 0x0001e40000100800 */
[----:B----4-:R-:W-:Y:S02]  /*602f0*/  IMAD.MOV.U32 R10, RZ, RZ, R5 ;  /* 0x000000ffff0a7224 */ /* 0x010fe400078e0005 */
[----:B0-----:R-:W-:Y:S02]  /*60300*/  IMAD.MOV.U32 R11, RZ, RZ, R4 ;  /* 0x000000ffff0b7224 */ /* 0x001fe400078e0004 */
[----:B------:R-:W0:Y:S04]  /*60310*/  LDSM.16.M88.4 R4, [R12+0x5000] ;  /* 0x005000000c04783b */ /* 0x000e280000000200 */
[----:B------:R-:W-:Y:S04]  /*60320*/  STL.64 [R1+0x4e90], R8 ;  /* 0x004e900801007387 */ /* 0x000fe80000100a00 */
[----:B0-----:R-:W-:Y:S01]  /*60330*/  STL [R1+0x44a8], R6 ;  /* 0x0044a80601007387 */ /* 0x001fe20000100800 */
[----:B------:R-:W-:Y:S02]  /*60340*/  STL [R1+0x4490], R7 ;  /* 0x0044900701007387 */ /* 0x000fe40000100800 */
[----:B------:R0:W-:Y:S02]  /*60350*/  STL.64 [R1+0x4e40], R4 ;  /* 0x004e400401007387 */ /* 0x0001e40000100a00 */
[----:B0-----:R-:W3:Y:S01]  /*60360*/  LDL.LU R4, [R1+0x840] ;  /* 0x0008400001047983 */ /* 0x001ee20000300800 */
[----:B------:R-:W3:Y:S02]  /*60370*/  LDL.LU R5, [R1+0x844] ;  /* 0x0008440001057983 */ /* 0x000ee40000300800 */
[----:B------:R-:W3:Y:S02]  /*60380*/  LDL.LU R6, [R1+0x848] ;  /* 0x0008480001067983 */ /* 0x000ee40000300800 */
[----:B------:R-:W3:Y:S01]  /*60390*/  LDL.LU R7, [R1+0x84c] ;  /* 0x00084c0001077983 */ /* 0x000ee20000300800 */
[----:B--2---:R-:W-:Y:S01]  /*603a0*/  HMMA.16816.F32.BF16 R20, R16, R22, R24 ;  /* 0x000000161014723c */ /* 0x004fe20000041818 */
[----:B------:R-:W2:Y:S01]  /*603b0*/  LDL.LU.64 R26, [R1+0x4f20] ;  /* 0x004f2000011a7983 */ /* 0x000ea20000300a00 */
[----:B------:R-:W2:Y:S11]  /*603c0*/  LDL.LU.64 R24, [R1+0x4f18] ;  /* 0x004f180001187983 */ /* 0x000eb60000300a00 */
[----:B------:R-:W-:Y:S10]  /*603d0*/  @!UPT UIADD3 URZ, URZ, URZ, URZ ;  /* 0x0000003f3f3ff290 */ /* 0x000ff4000fffe03f */
[----:B------:R-:W-:Y:S01]  /*603e0*/  STL.64 [R1+0x3f0], R20 ;  /* 0x0003f01401007387 */ /* 0x000fe20000100a00 */
[----:B------:R-:W-:Y:S02]  /*603f0*/  STL.64 [R1+0x3f8], R22 ;  /* 0x0003f81601007387 */ /* 0x000fe40000100a00 */
[----:B------:R-:W0:Y:S02]  /*60400*/  LDSM.16.M88.4 R20, [R12+0x6000] ;  /* 0x006000000c14783b */ /* 0x000e240000000200 */
[----:B0-----:R-:W-:Y:S02]  /*60410*/  STL.64 [R1+0x50], R20 ;  /* 0x0000501401007387 */ /* 0x001fe40000100a00 */
        /* <DEDUP_REMOVED lines=23> */
[----:B------:R-:W1:Y:S04]  /*60590*/  LDSM.16.M88.4 R12, [R12+0xf000] ;  /* 0x00f000000c0c783b */ /* 0x000e680000000200 */
[----:B0-----:R-:W-:Y:S01]  /*605a0*/  STL.64 [R1+0xf0], R20 ;  /* 0x0000f01401007387 */ /* 0x001fe20000100a00 */
[----:B------:R0:W-:Y:S03]  /*605b0*/  STL.64 [R1+0xf8], R22 ;  /* 0x0000f81601007387 */ /* 0x0001e60000100a00 */
[----:B0-----:R-:W2:Y:S01]  /*605c0*/  LDL.LU.64 R22, [R1+0x4f10] ;  /* 0x004f100001167983 */ /* 0x001ea20000300a00 */
[----:B-1----:R-:W-:Y:S02]  /*605d0*/  STL.64 [R1+0xe0], R12 ;  /* 0x0000e00c01007387 */ /* 0x002fe40000100a00 */
[----:B------:R-:W-:-:S02]  /*605e0*/  IMAD.MOV.U32 R28, RZ, RZ, R12 ;  /* 0x000000ffff1c7224 */ /* 0x000fc400078e000c */
[----:B------:R-:W-:Y:S02]  /*605f0*/  STL.64 [R1+0xe8], R14 ;  /* 0x0000e80e01007387 */ /* 0x000fe40000100a00 */
[----:B------:R-:W-:Y:S02]  /*60600*/  IMAD.MOV.U32 R29, RZ, RZ, R13 ;  /* 0x000000ffff1d7224 */ /* 0x000fe400078e000d */
[----:B------:R-:W0:Y:S01]  /*60610*/  LDSM.16.MT88.4 R12, [R0+0x12080] ;  /* 0x01208000000c783b */ /* 0x000e220000004200 */
[C---:B---3--:R-:W-:Y:S03]  /*60620*/  HMMA.16816.F32.BF16 R8, R16.reuse, R10, R4 ;  /* 0x0000000a1008723c */ /* 0x048fe60000041804 */
[----:B------:R-:W-:Y:S01]  /*60630*/  STL [R1+0x4e0c], R29 ;  /* 0x004e0c1d01007387 */ /* 0x000fe20000100800 */
[----:B------:R-:W-:Y:S03]  /*60640*/  STL [R1+0x4e08], R28 ;  /* 0x004e081c01007387 */ /* 0x000fe60000100800 */
[----:B0-----:R-:W-:Y:S01]  /*60650*/  STL.64 [R1+0x4d88], R14 ;  /* 0x004d880e01007387 */ /* 0x001fe20000100a00 */
[----:B------:R-:W-:Y:S02]  /*60660*/  STL.64 [R1+0x4d80], R12 ;  /* 0x004d800c01007387 */ /* 0x000fe40000100a00 */
[----:B------:R-:W-:Y:S01]  /*60670*/  STL [R1+0x4858], R0 ;  /* 0x0048580001007387 */ /* 0x000fe20000100800 */
[----:B--2---:R-:W-:Y:S01]  /*60680*/  HMMA.16816.F32.BF16 R4, R16, R22, R24 ;  /* 0x000000161004723c */ /* 0x004fe20000041818 */
[----:B------:R-:W2:Y:S11]  /*60690*/  LDL.LU R26, [R1+0x88] ;  /* 0x00008800011a7983 */ /* 0x000eb60000300800 */
[----:B------:R-:W-:Y:S02]  /*606a0*/  STL.64 [R1+0x3e0], R8 ;  /* 0x0003e00801007387 */ /* 0x000fe40000100a00 */
[----:B------:R-:W-:Y:S09]  /*606b0*/  STL.64 [R1+0x3e8], R10 ;  /* 0x0003e80a01007387 */ /* 0x000ff20000100a00 */
[----:B------:R0:W-:Y:S01]  /*606c0*/  STL.64 [R1+0x3d0], R4 ;  /* 0x0003d00401007387 */ /* 0x0001e20000100a00 */
[----:B------:R1:W-:Y:S02]  /*606d0*/  STL.64 [R1+0x3d8], R6 ;  /* 0x0003d80601007387 */ /* 0x0003e40000100a00 */
[----:B------:R-:W2:Y:S02]  /*606e0*/  LDL.LU R27, [R1+0x8c] ;  /* 0x00008c00011b7983 */ /* 0x000ea40000300800 */
[----:B--2---:R2:W-:Y:S01]  /*606f0*/  STL.64 [R1+0x4ec8], R26 ;  /* 0x004ec81a01007387 */ /* 0x0045e20000100a00 */
[----:B0-----:R-:W3:Y:S02]  /*60700*/  LDL.LU R4, [R1+0x890] ;  /* 0x0008900001047983 */ /* 0x001ee40000300800 */
[----:B------:R-:W3:Y:S02]  /*60710*/  LDL.LU R5, [R1+0x894] ;  /* 0x0008940001057983 */ /* 0x000ee40000300800 */
[----:B-1----:R-:W4:Y:S01]  /*60720*/  LDL.LU R6, [R1+0x898] ;  /* 0x0008980001067983 */ /* 0x002f220000300800 */
[----:B------:R-:W4:Y:S01]  /*60730*/  LDL.LU R7, [R1+0x89c] ;  /* 0x00089c0001077983 */ /* 0x000f220000300800 */
[----:B------:R-:W2:Y:S02]  /*60740*/  LDL.LU R14, [R1+0xa8] ;  /* 0x0000a800010e7983 */ /* 0x000ea40000300800 */
[----:B------:R-:W2:Y:S02]  /*60750*/  LDL.LU R15, [R1+0xac] ;  /* 0x0000ac00010f7983 */ /* 0x000ea40000300800 */
[----:B--2---:R0:W-:Y:S01]  /*60760*/  STL.64 [R1+0x4ee8], R14 ;  /* 0x004ee80e01007387 */ /* 0x0041e20000100a00 */
[----:B----4-:R-:W-:Y:S02]  /*60770*/  STL.64 [R1+0x4ed8], R6 ;  /* 0x004ed80601007387 */ /* 0x010fe40000100a00 */
[----:B---3--:R-:W-:Y:S02]  /*60780*/  STL.64 [R1+0x4ed0], R4 ;  /* 0x004ed00401007387 */ /* 0x008fe40000100a00 */
[----:B------:R-:W2:Y:S01]  /*60790*/  LDL.LU R26, [R1+0x98] ;  /* 0x00009800011a7983 */ /* 0x000ea20000300800 */
[----:B------:R-:W2:Y:S04]  /*607a0*/  LDL.LU R27, [R1+0x9c] ;  /* 0x00009c00011b7983 */ /* 0x000ea80000300800 */
[----:B0-----:R-:W3:Y:S01]  /*607b0*/  LDL.LU R14, [R1+0xb8] ;  /* 0x0000b800010e7983 */ /* 0x001ee20000300800 */
[----:B------:R-:W3:Y:S03]  /*607c0*/  LDL.LU R15, [R1+0xbc] ;  /* 0x0000bc00010f7983 */ /* 0x000ee60000300800 */
[----:B--2---:R0:W-:Y:S01]  /*607d0*/  STL.64 [R1+0x4ee0], R26 ;  /* 0x004ee01a01007387 */ /* 0x0041e20000100a00 */
[----:B------:R-:W2:Y:S02]  /*607e0*/  LDL.LU R24, [R1+0x870] ;  /* 0x0008700001187983 */ /* 0x000ea40000300800 */
[----:B------:R-:W2:Y:S01]  /*607f0*/  LDL.LU R25, [R1+0x874] ;  /* 0x0008740001197983 */ /* 0x000ea20000300800 */
[----:B0-----:R-:W4:Y:S01]  /*60800*/  LDL.LU R26, [R1+0x878] ;  /* 0x00087800011a7983 */ /* 0x001f220000300800 */
[----:B------:R-:W4:Y:S02]  /*60810*/  LDL.LU R27, [R1+0x87c] ;  /* 0x00087c00011b7983 */ /* 0x000f240000300800 */
[----:B------:R-:W-:-:S02]  /*60820*/  IMAD.MOV.U32 R22, RZ, RZ, R3 ;  /* 0x000000ffff167224 */ /* 0x000fc400078e0003 */
[----:B------:R-:W-:Y:S01]  /*60830*/  IMAD.MOV.U32 R23, RZ, RZ, R2 ;  /* 0x000000ffff177224 */ /* 0x000fe200078e0002 */
[----:B----4-:R-:W-:Y:S01]  /*60840*/  STL.64 [R1+0x4ef8], R26 ;  /* 0x004ef81a01007387 */ /* 0x010fe20000100a00 */
[----:B--2---:R0:W-:Y:S03]  /*60850*/  STL.64 [R1+0x4ef0], R24 ;  /* 0x004ef01801007387 */ /* 0x0041e60000100a00 */
        /* <DEDUP_REMOVED lines=8> */
[----:B------:R-:W4:Y:S01]  /*608e0*/  LDL.LU R3, [R1+0x4f0c] ;  /* 0x004f0c0001037983 */ /* 0x000f220000300800 */
[----:B------:R-:W2:Y:S02]  /*608f0*/  LDL.LU R2, [R1+0x4f08] ;  /* 0x004f080001027983 */ /* 0x000ea40000300800 */
[----:B------:R0:W-:Y:S02]  /*60900*/  STL.64 [R1+0x4e98], R22 ;  /* 0x004e981601007387 */ /* 0x0001e40000100a00 */
[----:B0-----:R-:W2:Y:S01]  /*60910*/  LDL.LU R22, [R1+0x68] ;  /* 0x0000680001167983 */ /* 0x001ea20000300800 */
[----:B------:R-:W2:Y:S03]  /*60920*/  LDL.LU R23, [R1+0x6c] ;  /* 0x00006c0001177983 */ /* 0x000ea60000300800 */
[----:B--2---:R0:W-:Y:S01]  /*60930*/  STL.64 [R1+0x4eb0], R22 ;  /* 0x004eb01601007387 */ /* 0x0041e20000100a00 */
[----:B------:R-:W2:Y:S02]  /*60940*/  LDL.LU R8, [R1+0x9d0] ;  /* 0x0009d00001087983 */ /* 0x000ea40000300800 */
[----:B------:R-:W2:Y:S02]  /*60950*/  LDL.LU R9, [R1+0x9d4] ;  /* 0x0009d40001097983 */ /* 0x000ea40000300800 */
[----:B------:R-:W2:Y:S01]  /*60960*/  LDL.LU R10, [R1+0x9d8] ;  /* 0x0009d800010a7983 */ /* 0x000ea20000300800 */
[----:B------:R-:W2:Y:S01]  /*60970*/  LDL.LU R11, [R1+0x9dc] ;  /* 0x0009dc00010b7983 */ /* 0x000ea20000300800 */
[----:B0-----:R-:W-:-:S02]  /*60980*/  IMAD.MOV.U32 R22, RZ, RZ, R2 ;  /* 0x000000ffff167224 */ /* 0x001fc400078e0002 */
[----:B----4-:R-:W-:Y:S01]  /*60990*/  IMAD.MOV.U32 R23, RZ, RZ, R3 ;  /* 0x000000ffff177224 */ /* 0x010fe200078e0003 */
[----:B------:R-:W4:Y:S01]  /*609a0*/  LDL.LU R2, [R1+0x4f04] ;  /* 0x004f040001027983 */ /* 0x000f220000300800 */
[----:B------:R-:W3:Y:S03]  /*609b0*/  LDL.LU R3, [R1+0x4f00] ;  /* 0x004f000001037983 */ /* 0x000ee60000300800 */
[----:B--2---:R-:W-:Y:S01]  /*609c0*/  STL.64 [R1+0x4ea8], R10 ;  /* 0x004ea80a01007387 */ /* 0x004fe20000100a00 */
[----:B------:R0:W-:Y:S03]  /*609d0*/  STL.64 [R1+0x4ea0], R8 ;  /* 0x004ea00801007387 */ /* 0x0001e60000100a00 */
[----:B0-----:R-:W2:Y:S01]  /*609e0*/  LDL.LU R8, [R1+0x9e0] ;  /* 0x0009e00001087983 */ /* 0x001ea20000300800 */
[----:B------:R-:W2:Y:S02]  /*609f0*/  LDL.LU R9, [R1+0x9e4] ;  /* 0x0009e40001097983 */ /* 0x000ea40000300800 */
[----:B------:R-:W2:Y:S02]  /*60a00*/  LDL.LU R10, [R1+0x9e8] ;  /* 0x0009e800010a7983 */ /* 0x000ea40000300800 */
[----:B------:R-:W2:Y:S01]  /*60a10*/  LDL.LU R11, [R1+0x9ec] ;  /* 0x0009ec00010b7983 */ /* 0x000ea20000300800 */
[C---:B---3--:R-:W-:Y:S01]  /*60a20*/  HMMA.16816.F32.BF16 R12, R16.reuse, R14, R24 ;  /* 0x0000000e100c723c */ /* 0x048fe20000041818 */
[----:B--2---:R-:W-:Y:S01]  /*60a30*/  STL.64 [R1+0x4ec0], R10 ;  /* 0x004ec00a01007387 */ /* 0x004fe20000100a00 */
[----:B------:R0:W-:Y:S03]  /*60a40*/  STL.64 [R1+0x4eb8], R8 ;  /* 0x004eb80801007387 */ /* 0x0001e60000100a00 */
[----:B0-----:R-:W2:Y:S01]  /*60a50*/  LDL.LU R8, [R1+0x8a0] ;  /* 0x0008a00001087983 */ /* 0x001ea20000300800 */
[----:B------:R-:W2:Y:S02]  /*60a60*/  LDL.LU R9, [R1+0x8a4] ;  /* 0x0008a40001097983 */ /* 0x000ea40000300800 */
[----:B------:R-:W2:Y:S02]  /*60a70*/  LDL.LU R10, [R1+0x8a8] ;  /* 0x0008a800010a7983 */ /* 0x000ea40000300800 */
[----:B------:R-:W2:Y:S01]  /*60a80*/  LDL.LU R11, [R1+0x8ac] ;  /* 0x0008ac00010b7983 */ /* 0x000ea20000300800 */
[----:B------:R-:W3:Y:S01]  /*60a90*/  LDL.LU.64 R26, [R1+0x4ef8] ;  /* 0x004ef800011a7983 */ /* 0x000ee20000300a00 */
[----:B------:R-:W3:Y:S11]  /*60aa0*/  LDL.LU.64 R24, [R1+0x4ef0] ;  /* 0x004ef00001187983 */ /* 0x000ef60000300a00 */
[----:B------:R-:W-:Y:S02]  /*60ab0*/  STL.64 [R1+0x3c0], R12 ;  /* 0x0003c00c01007387 */ /* 0x000fe40000100a00 */
[----:B------:R0:W-:Y:S02]  /*60ac0*/  STL.64 [R1+0x3c8], R14 ;  /* 0x0003c80e01007387 */ /* 0x0001e40000100a00 */
[----:B0-----:R-:W3:Y:S02]  /*60ad0*/  LDL.LU.64 R14, [R1+0x4ee8] ;  /* 0x004ee800010e7983 */ /* 0x001ee40000300a00 */
[C---:B---3--:R-:W-:Y:S02]  /*60ae0*/  HMMA.16816.F32.BF16 R12, R16.reuse, R14, R24 ;  /* 0x0000000e100c723c */ /* 0x048fe40000041818 */
[----:B------:R-:W3:Y:S11]  /*60af0*/  LDL.LU.64 R26, [R1+0x4ee0] ;  /* 0x004ee000011a7983 */ /* 0x000ef60000300a00 */
[----:B------:R-:W-:Y:S10]  /*60b00*/  @!UPT UIADD3 URZ, URZ, URZ, URZ ;  /* 0x0000003f3f3ff290 */ /* 0x000ff4000fffe03f */
[----:B------:R0:W-:Y:S01]  /*60b10*/  STL.64 [R1+0x3a0], R12 ;  /* 0x0003a00c01007387 */ /* 0x0001e20000100a00 */
[----:B------:R1:W-:Y:S03]  /*60b20*/  STL.64 [R1+0x3a8], R14 ;  /* 0x0003a80e01007387 */ /* 0x0003e60000100a00 */
[----:B0-----:R-:W2:Y:S01]  /*60b30*/  LDL.LU R12, [R1+0x9c0] ;  /* 0x0009c000010c7983 */ /* 0x001ea20000300800 */
[----:B------:R-:W2:Y:S02]  /*60b40*/  LDL.LU R13, [R1+0x9c4] ;  /* 0x0009c400010d7983 */ /* 0x000ea40000300800 */
[----:B-1----:R-:W2:Y:S02]  /*60b50*/  LDL.LU R14, [R1+0x9c8] ;  /* 0x0009c800010e7983 */ /* 0x002ea40000300800 */
[----:B------:R-:W2:Y:S01]  /*60b60*/  LDL.LU R15, [R1+0x9cc] ;  /* 0x0009cc00010f7983 */ /* 0x000ea20000300800 */
[C---:B---3--:R-:W-:Y:S01]  /*60b70*/  HMMA.16816.F32.BF16 R24, R16.reuse, R26, R4 ;  /* 0x0000001a1018723c */ /* 0x048fe20000041804 */
[----:B------:R-:W3:Y:S01]  /*60b80*/  LDL.LU.64 R6, [R1+0x4ed8] ;  /* 0x004ed80001067983 */ /* 0x000ee20000300a00 */
[----:B------:R-:W3:Y:S11]  /*60b90*/  LDL.LU.64 R4, [R1+0x4ed0] ;  /* 0x004ed00001047983 */ /* 0x000ef60000300a00 */
[----:B------:R-:W-:Y:S10]  /*60ba0*/  @!UPT UIADD3 URZ, URZ, URZ, URZ ;  /* 0x0000003f3f3ff290 */ /* 0x000ff4000fffe03f */
[----:B------:R-:W-:Y:S01]  /*60bb0*/  STL.64 [R1+0x390], R24 ;  /* 0x0003901801007387 */ /* 0x000fe20000100a00 */
[----:B------:R0:W-:Y:S03]  /*60bc0*/  STL.64 [R1+0x398], R26 ;  /* 0x0003981a01007387 */ /* 0x0001e60000100a00 */
[----:B0-----:R-:W3:Y:S01]  /*60bd0*/  LDL.LU.64 R26, [R1+0x4ec8] ;  /* 0x004ec800011a7983 */ /* 0x001ee20000300a00 */
[----:B------:R-:W2:Y:S01]  /*60be0*/  LDL.LU R24, [R1+0x9a0] ;  /* 0x0009a00001187983 */ /* 0x000ea20000300800 */
[C---:B---3--:R-:W-:Y:S11]  /*60bf0*/  HMMA.16816.F32.BF16 R4, R16.reuse, R26, R4 ;  /* 0x0000001a1004723c */ /* 0x048ff60000041804 */
[----:B------:R-:W-:Y:S11]  /*60c00*/  @!UPT UIADD3 URZ, URZ, URZ, URZ ;  /* 0x0000003f3f3ff290 */ /* 0x000ff6000fffe03f */
[----:B------:R-:W-:Y:S01]  /*60c10*/  @!UPT UIADD3 URZ, URZ, URZ, URZ ;  /* 0x0000003f3f3ff290 */ /* 0x000fe2000fffe03f */
[----:B------:R-:W-:Y:S01]  /*60c20*/  STL.64 [R1+0x370], R4 ;  /* 0x0003700401007387 */ /* 0x000fe20000100a00 */
[----:B------:R-:W-:Y:S02]  /*60c30*/  STL.64 [R1+0x378], R6 ;  /* 0x0003780601007387 */ /* 0x000fe40000100a00 */
[----:B------:R-:W2:Y:S02]  /*60c40*/  LDL.LU R25, [R1+0x9a4] ;  /* 0x0009a40001197983 */ /* 0x000ea40000300800 */
[----:B------:R-:W3:Y:S01]  /*60c50*/  LDL.LU R26, [R1+0x9a8] ;  /* 0x0009a800011a7983 */ /* 0x000ee20000300800 */
[----:B------:R-:W3:Y:S04]  /*60c60*/  LDL.LU R27, [R1+0x9ac] ;  /* 0x0009ac00011b7983 */ /* 0x000ee80000300800 */
        /* <DEDUP_REMOVED lines=9> */
[----:B0-----:R-:W2:Y:S01]  /*60d00*/  LDL.64 R24, [R1+0x20] ;  /* 0x0000200001187983 */ /* 0x001ea20000100a00 */
[----:B------:R-:W3:Y:S02]  /*60d10*/  LDL.LU R4, [R1+0x990] ;  /* 0x0009900001047983 */ /* 0x000ee40000300800 */
[----:B------:R-:W3:Y:S02]  /*60d20*/  LDL.LU R5, [R1+0x994] ;  /* 0x0009940001057983 */ /* 0x000ee40000300800 */
[----:B------:R-:W2:Y:S01]  /*60d30*/  LDL.LU R6, [R1+0x998] ;  /* 0x0009980001067983 */ /* 0x000ea20000300800 */
[----:B------:R-:W2:Y:S04]  /*60d40*/  LDL.LU R7, [R1+0x99c] ;  /* 0x00099c0001077983 */ /* 0x000ea80000300800 */
[----:B--2---:R-:W-:Y:S01]  /*60d50*/  STL.64 [R1+0x4e58], R6 ;  /* 0x004e580601007387 */ /* 0x004fe20000100a00 */
[----:B---3--:R0:W-:Y:S03]  /*60d60*/  STL.64 [R1+0x4e50], R4 ;  /* 0x004e500401007387 */ /* 0x0081e60000100a00 */
[----:B0-----:R-:W2:Y:S01]  /*60d70*/  LDL.64 R4, [R1] ;  /* 0x0000000001047983 */ /* 0x001ea20000100a00 */
[----:B------:R-:W3:Y:S02]  /*60d80*/  LDL.LU.64 R10, [R1+0x4ec0] ;  /* 0x004ec000010a7983 */ /* 0x000ee40000300a00 */
[----:B------:R-:W3:Y:S02]  /*60d90*/  LDL.LU.64 R8, [R1+0x4eb8] ;  /* 0x004eb80001087983 */ /* 0x000ee40000300a00 */
[----:B------:R-:W-:Y:S01]  /*60da0*/  STL.64 [R1+0x350], R20 ;  /* 0x0003501401007387 */ /* 0x000fe20000100a00 */
[----:B------:R0:W-:Y:S04]  /*60db0*/  STL.64 [R1+0x358], R22 ;  /* 0x0003581601007387 */ /* 0x0001e80000100a00 */
        /* <DEDUP_REMOVED lines=10> */
[----:B------:R-:W2:Y:S02]  /*60e60*/  LDL.LU.64 R22, [R1+0x4e88] ;  /* 0x004e880001167983 */ /* 0x000ea40000300a00 */
[----:B------:R-:W2:Y:S11]  /*60e70*/  LDL.LU.64 R20, [R1+0x4e80] ;  /* 0x004e800001147983 */ /* 0x000eb60000300a00 */
[----:B------:R-:W-:Y:S08]  /*60e80*/  @!UPT UIADD3 URZ, URZ, URZ, URZ ;  /* 0x0000003f3f3ff290 */ /* 0x000ff0000fffe03f */
[----:B------:R-:W-:Y:S02]  /*60e90*/  IMAD.MOV.U32 R11, RZ, RZ, R19 ;  /* 0x000000ffff0b7224 */ /* 0x000fe400078e0013 */
[----:B------:R-:W-:Y:S01]  /*60ea0*/  IMAD.MOV.U32 R10, RZ, RZ, R18 ;  /* 0x000000ffff0a7224 */ /* 0x000fe200078e0012 */
[----:B------:R0:W-:Y:S04]  /*60eb0*/  STL.64 [R1+0x210], R16 ;  /* 0x0002101001007387 */ /* 0x0001e80000100a00 */
[----:B0-----:R-:W3:Y:S01]  /*60ec0*/  LDL.64 R16, [R1+0x10] ;  /* 0x0000100001107983 */ /* 0x001ee20000100a00 */
[----:B------:R-:W-:Y:S02]  /*60ed0*/  STL [R1+0x488c], R11 ;  /* 0x00488c0b01007387 */ /* 0x000fe40000100800 */
[----:B------:R-:W-:Y:S01]  /*60ee0*/  STL [R1+0x4888], R10 ;  /* 0x0048880a01007387 */ /* 0x000fe20000100800 */
[C---:B--2---:R-:W-:Y:S11]  /*60ef0*/  HMMA.16816.F32.BF16 R12, R20.reuse, R24, R12 ;  /* 0x00000018140c723c */ /* 0x044ff6000004180c */
[----:B------:R-:W-:Y:S11]  /*60f00*/  @!UPT UIADD3 URZ, URZ, URZ, URZ ;  /* 0x0000003f3f3ff290 */ /* 0x000ff6000fffe03f */
[----:B------:R-:W-:Y:S01]  /*60f10*/  @!UPT UIADD3 URZ, URZ, URZ, URZ ;  /* 0x0000003f3f3ff290 */ /* 0x000fe2000fffe03f */
[----:B------:R0:W-:Y:S01]  /*60f20*/  STL.64 [R1+0x200], R12 ;  /* 0x0002000c01007387 */ /* 0x0001e20000100a00 */
[----:B------:R-:W-:Y:S02]  /*60f30*/  STL.64 [R1+0x208], R14 ;  /* 0x0002080e01007387 */ /* 0x000fe40000100a00 */
[----:B------:R-:W3:Y:S02]  /*60f40*/  LDL.LU.64 R26, [R1+0x4e78] ;  /* 0x004e7800011a7983 */ /* 0x000ee40000300a00 */
[----:B0-----:R-:W-:Y:S02]  /*60f50*/  IMAD.MOV.U32 R13, RZ, RZ, R24 ;  /* 0x000000ffff0d7224 */ /* 0x001fe400078e0018 */
[----:B------:R-:W-:Y:S02]  /*60f60*/  IMAD.MOV.U32 R12, RZ, RZ, R25 ;  /* 0x000000ffff0c7224 */ /* 0x000fe400078e0019 */
[----:B------:R-:W3:Y:S02]  /*60f70*/  LDL.LU.64 R24, [R1+0x4e70] ;  /* 0x004e700001187983 */ /* 0x000ee40000300a00 */
[----:B---3--:R-:W-:Y:S11]  /*60f80*/  HMMA.16816.F32.BF16 R24, R20, R16, R24 ;  /* 0x000000101418723c */ /* 0x008ff60000041818 */
[----:B------:R-:W-:Y:S11]  /*60f90*/  @!UPT UIADD3 URZ, URZ, URZ, URZ ;  /* 0x0000003f3f3ff290 */ /* 0x000ff6000fffe03f */
[----:B------:R-:W-:Y:S01]  /*60fa0*/  @!UPT UIADD3 URZ, URZ, URZ, URZ ;  /* 0x0000003f3f3ff290 */ /* 0x000fe2000fffe03f */
[----:B------:R-:W-:Y:S01]  /*60fb0*/  STL.64 [R1+0x1f0], R24 ;  /* 0x0001f01801007387 */ /* 0x000fe20000100a00 */
[----:B------:R0:W-:Y:S03]  /*60fc0*/  STL.64 [R1+0x1f8], R26 ;  /* 0x0001f81a01007387 */ /* 0x0001e60000100a00 */
[----:B0-----:R-:W2:Y:S01]  /*60fd0*/  LDL.LU.64 R26, [R1+0x4e68] ;  /* 0x004e6800011a7983 */ /* 0x001ea20000300a00 */
[----:B------:R-:W2:Y:S02]  /*60fe0*/  LDL.LU.64 R24, [R1+0x4e60] ;  /* 0x004e600001187983 */ /* 0x000ea40000300a00 */
[----:B------:R-:W-:Y:S02]  /*60ff0*/  IMAD.MOV.U32 R15, RZ, RZ, R16 ;  /* 0x000000ffff0f7224 */ /* 0x000fe400078e0010 */
[----:B------:R-:W-:Y:S01]  /*61000*/  IMAD.MOV.U32 R14, RZ, RZ, R17 ;  /* 0x000000ffff0e7224 */ /* 0x000fe200078e0011 */
[----:B------:R-:W3:Y:S01]  /*61010*/  LDL.LU R16, [R1+0x970] ;  /* 0x0009700001107983 */ /* 0x000ee20000300800 */
[----:B------:R-:W3:Y:S02]  /*61020*/  LDL.LU R17, [R1+0x974] ;  /* 0x0009740001117983 */ /* 0x000ee40000300800 */
[----:B------:R-:W3:Y:S02]  /*61030*/  LDL.LU R18, [R1+0x978] ;  /* 0x0009780001127983 */ /* 0x000ee40000300800 */
[----:B------:R-:W3:Y:S01]  /*61040*/  LDL.LU R19, [R1+0x97c] ;  /* 0x00097c0001137983 */ /* 0x000ee20000300800 */
[----:B------:R-:W-:Y:S01]  /*61050*/  STL.64 [R1+0x4e18], R14 ;  /* 0x004e180e01007387 */ /* 0x000fe20000100a00 */
[----:B------:R0:W-:Y:S02]  /*61060*/  STL.64 [R1+0x4e10], R12 ;  /* 0x004e100c01007387 */ /* 0x0001e40000100a00 */
[----:B------:R-:W-:-:S02]  /*61070*/  IMAD.MOV.U32 R29, RZ, RZ, R4 ;  /* 0x000000ffff1d7224 */ /* 0x000fc400078e0004 */
[----:B------:R-:W-:Y:S01]  /*61080*/  IMAD.MOV.U32 R28, RZ, RZ, R5 ;  /* 0x000000ffff1c7224 */ /* 0x000fe200078e0005 */
[----:B0-----:R-:W3:Y:S01]  /*61090*/  LDL.LU R12, [R1+0x980] ;  /* 0x00098000010c7983 */ /* 0x001ee20000300800 */
[----:B------:R-:W3:Y:S02]  /*610a0*/  LDL.LU R13, [R1+0x984] ;  /* 0x00098400010d7983 */ /* 0x000ee40000300800 */
[----:B------:R-:W3:Y:S01]  /*610b0*/  LDL.LU.64 R6, [R1+0x4e58] ;  /* 0x004e580001067983 */ /* 0x000ee20000300a00 */
[----:B--2---:R-:W-:Y:S01]  /*610c0*/  HMMA.16816.F32.BF16 R24, R20, R4, R24 ;  /* 0x000000041418723c */ /* 0x004fe20000041818 */
[----:B------:R-:W2:Y:S11]  /*610d0*/  LDL.LU.64 R4, [R1+0x4e50] ;  /* 0x004e500001047983 */ /* 0x000eb60000300a00 */
[----:B------:R-:W-:Y:S11]  /*610e0*/  @!UPT UIADD3 URZ, URZ, URZ, URZ ;  /* 0x0000003f3f3ff290 */ /* 0x000ff6000fffe03f */
[----:B------:R0:W-:Y:S04]  /*610f0*/  STL.64 [R1+0x1e0], R24 ;  /* 0x0001e01801007387 */ /* 0x0001e80000100a00 */
[----:B0-----:R-:W2:Y:S01]  /*61100*/  LDL.LU.64 R24, [R1+0x4e48] ;  /* 0x004e480001187983 */ /* 0x001ea20000300a00 */
[----:B------:R-:W-:Y:S02]  /*61110*/  IMAD.MOV.U32 R14, RZ, RZ, R3 ;  /* 0x000000ffff0e7224 */ /* 0x000fe400078e0003 */
[----:B----4-:R-:W-:-:S07]  /*61120*/  IMAD.MOV.U32 R15, RZ, RZ, R2 ;  /* 0x000000ffff0f7224 */ /* 0x010fce00078e0002 */
[----:B---3--:R-:W-:Y:S01]  /*61130*/  HMMA.16816.F32.BF16 R12, R20, R8, R12 ;  /* 0x00000008140c723c */ /* 0x008fe2000004180c */
[----:B------:R-:W-:Y:S02]  /*61140*/  IMAD.MOV.U32 R3, RZ, RZ, R26 ;  /* 0x000000ffff037224 */ /* 0x000fe400078e001a */
[----:B------:R-:W-:-:S03]  /*61150*/  IMAD.MOV.U32 R2, RZ, RZ, R27 ;  /* 0x000000ffff027224 */ /* 0x000fc600078e001b */
[----:B------:R-:W-:Y:S02]  /*61160*/  STL [R1+0x44f4], R3 ;  /* 0x0044f40301007387 */ /* 0x000fe40000100800 */
[----:B------:R0:W-:Y:S11]  /*61170*/  STL [R1+0x44f0], R2 ;  /* 0x0044f00201007387 */ /* 0x0001f60000100800 */
[----:B------:R-:W-:Y:S05]  /*61180*/  @!UPT UIADD3 URZ, URZ, URZ, URZ ;  /* 0x0000003f3f3ff290 */ /* 0x000fea000fffe03f */
[----:B0-----:R-:W-:Y:S02]  /*61190*/  IMAD.MOV.U32 R2, RZ, RZ, R13 ;  /* 0x000000ffff027224 */ /* 0x001fe400078e000d */
[----:B------:R-:W-:Y:S01]  /*611a0*/  IMAD.MOV.U32 R3, RZ, RZ, R12 ;  /* 0x000000ffff037224 */ /* 0x000fe200078e000c */
[C---:B--2---:R-:W-:Y:S11]  /*611b0*/  HMMA.16816.F32.BF16 R4, R20.reuse, R24, R4 ;  /* 0x000000181404723c */ /* 0x044ff60000041804 */
[----:B------:R-:W-:Y:S11]  /*611c0*/  @!UPT UIADD3 URZ, URZ, URZ, URZ ;  /* 0x0000003f3f3ff290 */ /* 0x000ff6000fffe03f */
[----:B------:R-:W-:Y:S01]  /*611d0*/  @!UPT UIADD3 URZ, URZ, URZ, URZ ;  /* 0x0000003f3f3ff290 */ /* 0x000fe2000fffe03f */
[----:B------:R0:W-:Y:S01]  /*611e0*/  STL.64 [R1+0x1d0], R4 ;  /* 0x0001d00401007387 */ /* 0x0001e20000100a00 */
[----:B------:R-:W-:Y:S03]  /*611f0*/  STL.64 [R1+0x1d8], R6 ;  /* 0x0001d80601007387 */ /* 0x000fe60000100a00 */
[----:B0-----:R-:W2:Y:S01]  /*61200*/  LDL.LU.64 R4, [R1+0x4e40] ;  /* 0x004e400001047983 */ /* 0x001ea20000300a00 */
[----:B------:R-:W-:Y:S02]  /*61210*/  STL.64 [R1+0x1c8], R14 ;  /* 0x0001c80e01007387 */ /* 0x000fe40000100a00 */
[----:B------:R-:W-:Y:S02]  /*61220*/  STL [R1+0x45bc], R2 ;  /* 0x0045bc0201007387 */ /* 0x000fe40000100800 */
[----:B------:R-:W-:Y:S01]  /*61230*/  STL [R1+0x45b8], R3 ;  /* 0x0045b80301007387 */ /* 0x000fe20000100800 */
[----:B------:R-:W3:Y:S04]  /*61240*/  LDL.64 R12, [R1+0x150] ;  /* 0x00015000010c7983 */ /* 0x000ee80000100a00 */
[----:B------:R-:W0:Y:S04]  /*61250*/  S2R R26, SR_TID.X ;  /* 0x00000000001a7919 */ /* 0x000e280000002100 */
[----:B---3--:R1:W-:Y:S04]  /*61260*/  STL.64 [R1+0x4e20], R12 ;  /* 0x004e200c01007387 */ /* 0x0083e80000100a00 */
[----:B-1----:R-:W3:Y:S01]  /*61270*/  LDL.LU R12, [R1+0xda0] ;  /* 0x000da000010c7983 */ /* 0x002ee20000300800 */
[----:B------:R-:W3:Y:S02]  /*61280*/  LDL.LU R13, [R1+0xda4] ;  /* 0x000da400010d7983 */ /* 0x000ee40000300800 */
[----:B------:R-:W4:Y:S02]  /*61290*/  LDL.LU R14, [R1+0xda8] ;  /* 0x000da800010e7983 */ /* 0x000f240000300800 */
[----:B------:R-:W4:Y:S01]  /*612a0*/  LDL.LU R15, [R1+0xdac] ;  /* 0x000dac00010f7983 */ /* 0x000f220000300800 */
[----:B--2---:R-:W-:Y:S01]  /*612b0*/  HMMA.16816.F32.BF16 R16, R20, R4, R16 ;  /* 0x000000041410723c */ /* 0x004fe20000041810 */
[C---:B0-----:R-:W-:Y:S01]  /*612c0*/  LOP3.LUT R27, R26.reuse, 0x7, RZ, 0xc0, !PT ;  /* 0x000000071a1b7812 */ /* 0x041fe200078ec0ff */
[----:B------:R-:W-:-:S04]  /*612d0*/  IMAD.SHL.U32 R6, R26, 0x2, RZ ;  /* 0x000000021a067824 */ /* 0x000fc800078e00ff */
[----:B------:R-:W-:Y:S02]  /*612e0*/  IMAD R27, R27, 0x110, RZ ;  /* 0x000001101b1b7824 */ /* 0x000fe400078e02ff */
[----:B------:R-:W-:-:S03]  /*612f0*/  IMAD.SHL.U32 R26, R26, 0x80, RZ ;  /* 0x000000801a1a7824 */ /* 0x000fc600078e00ff */
[----:B------:R-:W-:-:S04]  /*61300*/  LOP3.LUT R0, R27, 0x10, R6, 0x78, !PT ;  /* 0x000000101b007812 */ /* 0x000fc800078e7806 */
[----:B------:R-:W-:-:S04]  /*61310*/  LOP3.LUT R0, R0, 0x800, R26, 0xf8, !PT ;  /* 0x0000080000007812 */ /* 0x000fc800078ef81a */
[----:B------:R-:W-:-:S05]  /*61320*/  LOP3.LUT R0, R0, 0x20, RZ, 0x3c, !PT ;  /* 0x0000002000007812 */ /* 0x000fca00078e3cff */
[----:B------:R-:W-:Y:S01]  /*61330*/  IMAD.MOV.U32 R6, RZ, RZ, R19 ;  /* 0x000000ffff067224 */ /* 0x000fe200078e0013 */
[----:B----4-:R-:W-:Y:S01]  /*61340*/  STL.64 [R1+0x4e38], R14 ;  /* 0x004e380e01007387 */ /* 0x010fe20000100a00 */
[----:B---3--:R0:W-:Y:S03]  /*61350*/  STL.64 [R1+0x4e30], R12 ;  /* 0x004e300c01007387 */ /* 0x0081e60000100a00 */
[----:B0-----:R-:W2:Y:S01]  /*61360*/  LDL.LU R12, [R1+0xdb0] ;  /* 0x000db000010c7983 */ /* 0x001ea20000300800 */
[----:B------:R-:W2:Y:S02]  /*61370*/  LDL.LU R13, [R1+0xdb4] ;  /* 0x000db400010d7983 */ /* 0x000ea40000300800 */
[----:B------:R-:W2:Y:S02]  /*61380*/  LDL.LU R14, [R1+0xdb8] ;  /* 0x000db800010e7983 */ /* 0x000ea40000300800 */
[----:B------:R-:W2:Y:S01]  /*61390*/  LDL.LU R15, [R1+0xdbc] ;  /* 0x000dbc00010f7983 */ /* 0x000ea20000300800 */
[----:B------:R-:W-:Y:S01]  /*613a0*/  STL.64 [R1+0x1b0], R16 ;  /* 0x0001b01001007387 */ /* 0x000fe20000100a00 */
[----:B------:R-:W-:Y:S02]  /*613b0*/  STL [R1+0x1b8], R18 ;  /* 0x0001b81201007387 */ /* 0x000fe40000100800 */
[----:B------:R-:W0:Y:S04]  /*613c0*/  LDSM.16.MT88.4 R16, [R0+0x12000] ;  /* 0x012000000010783b */ /* 0x000e280000004200 */
[----:B------:R-:W-:Y:S01]  /*613d0*/  STL [R1+0x4d04], R4 ;  /* 0x004d040401007387 */ /* 0x000fe20000100800 */
[----:B------:R1:W-:Y:S01]  /*613e0*/  STL [R1+0x4d00], R5 ;  /* 0x004d000501007387 */ /* 0x0003e20000100800 */
[----:B------:R-:W-:Y:S03]  /*613f0*/  STL [R1+0x45f0], R6 ;  /* 0x0045f00601007387 */ /* 0x000fe60000100800 */
[----:B-1----:R-:W2:Y:S01]  /*61400*/  LDL.64 R4, [R1+0x50] ;  /* 0x0000500001047983 */ /* 0x002ea20000100a00 */
[----:B------:R-:W-:Y:S03]  /*61410*/  STL [R1+0x4d08], R0 ;  /* 0x004d080001007387 */ /* 0x000fe60000100800 */
[----:B0-----:R-:W-:Y:S01]  /*61420*/  STL.64 [R1+0x4c28], R18 ;  /* 0x004c281201007387 */ /* 0x001fe20000100a00 */
[----:B------:R0:W-:Y:S03]  /*61430*/  STL.64 [R1+0x4c20], R16 ;  /* 0x004c201001007387 */ /* 0x0001e60000100a00 */
[----:B0-----:R-:W3:Y:S01]  /*61440*/  LDL.64 R16, [R1+0x140] ;  /* 0x0001400001107983 */ /* 0x001ee20000100a00 */
[----:B--2---:R-:W-:Y:S11]  /*61450*/  HMMA.16816.F32.BF16 R12, R20, R4, R12 ;  /* 0x00000004140c723c */ /* 0x004ff6000004180c */
[----:B------:R-:W-:Y:S11]  /*61460*/  @!UPT UIADD3 URZ, URZ, URZ, URZ ;  /* 0x0000003f3f3ff290 */ /* 0x000ff6000fffe03f */
[----:B------:R-:W-:Y:S02]  /*61470*/  @!UPT UIADD3 URZ, URZ, URZ, URZ ;  /* 0x0000003f3f3ff290 */ /* 0x000fe4000fffe03f */
[----:B------:R-:W-:Y:S02]  /*61480*/  IMAD.MOV.U32 R26, RZ, RZ, R14 ;  /* 0x000000ffff1a7224 */ /* 0x000fe400078e000e */
[----:B------:R-:W-:Y:S01]  /*61490*/  IMAD.MOV.U32 R27, RZ, RZ, R15 ;  /* 0x000000ffff1b7224 */ /* 0x000fe200078e000f */
[----:B---3--:R0:W-:Y:S04]  /*614a0*/  STL.64 [R1+0x4e28], R16 ;  /* 0x004e281001007387 */ /* 0x0081e80000100a00 */
[----:B0-----:R-:W2:Y:S01]  /*614b0*/  LDL.64 R16, [R1+0x160] ;  /* 0x0001600001107983 */ /* 0x001ea20000100a00 */
[----:B------:R0:W-:Y:S02]  /*614c0*/  STL.64 [R1+0x330], R12 ;  /* 0x0003300c01007387 */ /* 0x0001e40000100a00 */
[----:B------:R-:W2:Y:S01]  /*614d0*/  LDL.LU.64 R14, [R1+0x4e38] ;  /* 0x004e3800010e7983 */ /* 0x000ea20000300a00 */
[----:B0-----:R-:W2:Y:S01]  /*614e0*/  LDL.LU.64 R12, [R1+0x4e30] ;  /* 0x004e3000010c7983 */ /* 0x001ea20000300a00 */
[----:B------:R-:W-:Y:S02]  /*614f0*/  STL.64 [R1+0x4d38], R26 ;  /* 0x004d381a01007387 */ /* 0x000fe40000100a00 */
[----:B------:R-:W-:-:S02]  /*61500*/  IMAD.MOV.U32 R6, RZ, RZ, R5 ;  /* 0x000000ffff067224 */ /* 0x000fc400078e0005 */
[----:B------:R0:W-:Y:S02]  /*61510*/  STL.64 [R1+0x4d30], R24 ;  /* 0x004d301801007387 */ /* 0x0001e40000100a00 */
[----:B------:R-:W-:Y:S01]  /*61520*/  IMAD.MOV.U32 R10, RZ, RZ, R4 ;  /* 0x000000ffff0a7224 */ /* 0x000fe200078e0004 */
[----:B0-----:R-:W3:Y:S01]  /*61530*/  LDL.LU R24, [R1+0xd80] ;  /* 0x000d800001187983 */ /* 0x001ee20000300800 */
[----:B------:R-:W3:Y:S02]  /*61540*/  LDL.LU R25, [R1+0xd84] ;  /* 0x000d840001197983 */ /* 0x000ee40000300800 */
[----:B------:R-:W3:Y:S02]  /*61550*/  LDL.LU R26, [R1+0xd88] ;  /* 0x000d8800011a7983 */ /* 0x000ee40000300800 */
[----:B------:R-:W3:Y:S01]  /*61560*/  LDL.LU R27, [R1+0xd8c] ;  /* 0x000d8c00011b7983 */ /* 0x000ee20000300800 */
[----:B------:R-:W-:Y:S01]  /*61570*/  STL [R1+0x4d10], R6 ;  /* 0x004d100601007387 */ /* 0x000fe20000100800 */
[----:B------:R-:W-:Y:S01]  /*61580*/  STL [R1+0x4d0c], R10 ;  /* 0x004d0c0a01007387 */ /* 0x000fe20000100800 */
[----:B--2---:R-:W-:Y:S01]  /*61590*/  HMMA.16816.F32.BF16 R12, R20, R16, R12 ;  /* 0x00000010140c723c */ /* 0x004fe2000004180c */
[----:B------:R-:W-:-:S02]  /*615a0*/  IMAD.MOV.U32 R5, RZ, RZ, R16 ;  /* 0x000000ffff057224 */ /* 0x000fc400078e0010 */
[----:B------:R-:W-:Y:S02]  /*615b0*/  IMAD.MOV.U32 R11, RZ, RZ, R17 ;  /* 0x000000ffff0b7224 */ /* 0x000fe400078e0011 */
[----:B------:R-:W3:Y:S11]  /*615c0*/  LDL.LU.64 R16, [R1+0x4e28] ;  /* 0x004e280001107983 */ /* 0x000ef60000300a00 */
[----:B------:R-:W-:Y:S07]  /*615d0*/  @!UPT UIADD3 URZ, URZ, URZ, URZ ;  /* 0x0000003f3f3ff290 */ /* 0x000fee000fffe03f */
[----:B------:R0:W-:Y:S01]  /*615e0*/  STL [R1+0x324], R13 ;  /* 0x0003240d01007387 */ /* 0x0001e20000100800 */
[----:B------:R-:W-:Y:S02]  /*615f0*/  IMAD.MOV.U32 R7, RZ, RZ, R12 ;  /* 0x000000ffff077224 */ /* 0x000fe400078e000c */
[----:B------:R-:W-:Y:S01]  /*61600*/  STL.64 [R1+0x328], R14 ;  /* 0x0003280e01007387 */ /* 0x000fe20000100a00 */
[----:B0-----:R-:W2:Y:S01]  /*61610*/  LDL.LU.64 R12, [R1+0x4e20] ;  /* 0x004e2000010c7983 */ /* 0x001ea20000300a00 */
[----:B------:R-:W-:Y:S02]  /*61620*/  STL [R1+0x4d18], R11 ;  /* 0x004d180b01007387 */ /* 0x000fe40000100800 */
[----:B------:R0:W-:Y:S02]  /*61630*/  STL [R1+0x4d14], R5 ;  /* 0x004d140501007387 */ /* 0x0001e40000100800 */
[----:B------:R1:W-:Y:S01]  /*61640*/  STL [R1+0x485c], R7 ;  /* 0x00485c0701007387 */ /* 0x0003e20000100800 */
[----:B------:R-:W2:Y:S04]  /*61650*/  LDL.LU R4, [R1+0xd90] ;  /* 0x000d900001047983 */ /* 0x000ea80000300800 */
[----:B0-----:R-:W2:Y:S01]  /*61660*/  LDL.LU R5, [R1+0xd94] ;  /* 0x000d940001057983 */ /* 0x001ea20000300800 */
[----:B------:R-:W2:Y:S02]  /*61670*/  LDL.LU R6, [R1+0xd98] ;  /* 0x000d980001067983 */ /* 0x000ea40000300800 */
[----:B-1----:R-:W2:Y:S02]  /*61680*/  LDL.LU R7, [R1+0xd9c] ;  /* 0x000d9c0001077983 */ /* 0x002ea40000300800 */
[C---:B--2---:R-:W-:Y:S11]  /*61690*/  HMMA.16816.F32.BF16 R4, R20.reuse, R12, R4 ;  /* 0x0000000c1404723c */ /* 0x044ff60000041804 */
[----:B------:R-:W-:Y:S11]  /*616a0*/  @!UPT UIADD3 URZ, URZ, URZ, URZ ;  /* 0x0000003f3f3ff290 */ /* 0x000ff6000fffe03f */
[----:B------:R-:W-:Y:S01]  /*616b0*/  @!UPT UIADD3 URZ, URZ, URZ, URZ ;  /* 0x0000003f3f3ff290 */ /* 0x000fe2000fffe03f */
[----:B------:R0:W-:Y:S01]  /*616c0*/  STL.64 [R1+0x310], R4 ;  /* 0x0003100401007387 */ /* 0x0001e20000100a00 */
[----:B------:R1:W-:Y:S02]  /*616d0*/  STL.64 [R1+0x318], R6 ;  /* 0x0003180601007387 */ /* 0x0003e40000100a00 */
[----:B------:R-:W2:Y:S02]  /*616e0*/  LDL.LU.64 R14, [R1+0x4e18] ;  /* 0x004e1800010e7983 */ /* 0x000ea40000300a00 */
[----:B0-----:R-:W-:Y:S02]  /*616f0*/  IMAD.MOV.U32 R4, RZ, RZ, R12 ;  /* 0x000000ffff047224 */ /* 0x001fe400078e000c */
[----:B-1----:R-:W-:Y:S02]  /*61700*/  IMAD.MOV.U32 R7, RZ, RZ, R13 ;  /* 0x000000ffff077224 */ /* 0x002fe400078e000d */
[----:B------:R-:W4:Y:S03]  /*61710*/  LDL.LU.64 R12, [R1+0x4e10] ;  /* 0x004e1000010c7983 */ /* 0x000f260000300a00 */
[----:B------:R-:W-:Y:S02]  /*61720*/  STL [R1+0x4d20], R7 ;  /* 0x004d200701007387 */ /* 0x000fe40000100800 */
[----:B------:R3:W-:Y:S02]  /*61730*/  STL [R1+0x4d1c], R4 ;  /* 0x004d1c0401007387 */ /* 0x0007e40000100800 */
[----:B---3--:R-:W-:Y:S01]  /*61740*/  HMMA.16816.F32.BF16 R4, R20, R16, R24 ;  /* 0x000000101404723c */ /* 0x008fe20000041818 */
[----:B------:R-:W-:-:S06]  /*61750*/  IMAD.MOV.U32 R10, RZ, RZ, R16 ;  /* 0x000000ffff0a7224 */ /* 0x000fcc00078e0010 */
[----:B------:R-:W-:Y:S02]  /*61760*/  IMAD.MOV.U32 R24, RZ, RZ, R29 ;  /* 0x000000ffff187224 */ /* 0x000fe400078e001d */
[----:B------:R-:W-:Y:S02]  /*61770*/  IMAD.MOV.U32 R25, RZ, RZ, R28 ;  /* 0x000000ffff197224 */ /* 0x000fe400078e001c */
[----:B------:R-:W-:Y:S11]  /*61780*/  IMAD.MOV.U32 R0, RZ, RZ, R17 ;  /* 0x000000ffff007224 */ /* 0x000ff600078e0011 */
[----:B------:R-:W-:Y:S01]  /*61790*/  @!UPT UIADD3 URZ, URZ, URZ, URZ ;  /* 0x0000003f3f3ff290 */ /* 0x000fe2000fffe03f */
[----:B------:R-:W-:Y:S01]  /*617a0*/  STL.64 [R1+0x300], R4 ;  /* 0x0003000401007387 */ /* 0x000fe20000100a00 */
[----:B------:R-:W-:Y:S02]  /*617b0*/  STL.64 [R1+0x308], R6 ;  /* 0x0003080601007387 */ /* 0x000fe40000100a00 */
[----:B------:R-:W3:Y:S02]  /*617c0*/  LDL.LU R29, [R1+0x4e0c] ;  /* 0x004e0c00011d7983 */ /* 0x000ee40000300800 */
[----:B------:R-:W3:Y:S01]  /*617d0*/  LDL.LU R28, [R1+0x4e08] ;  /* 0x004e0800011c7983 */ /* 0x000ee20000300800 */
[----:B------:R2:W-:Y:S01]  /*617e0*/  STL.64 [R1+0x4d50], R24 ;  /* 0x004d501801007387 */ /* 0x0005e20000100a00 */
[----:B------:R-:W3:Y:S02]  /*617f0*/  LDL.LU R16, [R1+0x380] ;  /* 0x0003800001107983 */ /* 0x000ee40000300800 */
[----:B------:R-:W3:Y:S02]  /*61800*/  LDL.LU R17, [R1+0x384] ;  /* 0x0003840001117983 */ /* 0x000ee40000300800 */
[----:B------:R-:W3:Y:S01]  /*61810*/  LDL.LU R18, [R1+0x388] ;  /* 0x0003880001127983 */ /* 0x000ee20000300800 */
[----:B------:R-:W3:Y:S01]  /*61820*/  LDL.LU R19, [R1+0x38c] ;  /* 0x00038c0001137983 */ /* 0x000ee20000300800 */
[----:B--2---:R-:W-:-:S02]  /*61830*/  IMAD.MOV.U32 R24, RZ, RZ, R15 ;  /* 0x000000ffff187224 */ /* 0x004fc400078e000f */
[----:B------:R-:W-:-:S05]  /*61840*/  IMAD.MOV.U32 R25, RZ, RZ, R14 ;  /* 0x000000ffff197224 */ /* 0x000fca00078e000e */
[----:B------:R4:W-:Y:S02]  /*61850*/  STL.64 [R1+0x4d68], R24 ;  /* 0x004d681801007387 */ /* 0x0009e40000100a00 */
[----:B----4-:R-:W-:Y:S02]  /*61860*/  IMAD.MOV.U32 R24, RZ, RZ, R13 ;  /* 0x000000ffff187224 */ /* 0x010fe400078e000d */
[----:B------:R-:W-:-:S05]  /*61870*/  IMAD.MOV.U32 R25, RZ, RZ, R12 ;  /* 0x000000ffff197224 */ /* 0x000fca00078e000c */
[----:B------:R-:W-:Y:S01]  /*61880*/  STL.64 [R1+0x4d90], R24 ;  /* 0x004d901801007387 */ /* 0x000fe20000100a00 */
[----:B---3--:R-:W-:Y:S02]  /*61890*/  IMAD.MOV.U32 R13, RZ, RZ, R29 ;  /* 0x000000ffff0d7224 */ /* 0x008fe400078e001d */
[----:B------:R-:W-:Y:S01]  /*618a0*/  IMAD.MOV.U32 R12, RZ, RZ, R28 ;  /* 0x000000ffff0c7224 */ /* 0x000fe200078e001c */
[----:B------:R-:W-:Y:S01]  /*618b0*/  STL.64 [R1+0x4d48], R18 ;  /* 0x004d481201007387 */ /* 0x000fe20000100a00 */
        /* <DEDUP_REMOVED lines=8> */
[----:B0-----:R-:W2:Y:S04]  /*61940*/  LDL.64 R12, [R1+0xf0] ;  /* 0x0000f000010c7983 */ /* 0x001ea80000100a00 */
[----:B--2---:R0:W-:Y:S01]  /*61950*/  STL.64 [R1+0x4db0], R12 ;  /* 0x004db00c01007387 */ /* 0x0041e20000100a00 */
[----:B------:R-:W2:Y:S02]  /*61960*/  LDL.LU R24, [R1+0x960] ;  /* 0x0009600001187983 */ /* 0x000ea40000300800 */
[----:B------:R-:W2:Y:S02]  /*61970*/  LDL.LU R25, [R1+0x964] ;  /* 0x0009640001197983 */ /* 0x000ea40000300800 */
[----:B------:R-:W2:Y:S01]  /*61980*/  LDL.LU R26, [R1+0x968] ;  /* 0x00096800011a7983 */ /* 0x000ea20000300800 */
[----:B------:R-:W2:Y:S04]  /*61990*/  LDL.LU R27, [R1+0x96c] ;  /* 0x00096c00011b7983 */ /* 0x000ea80000300800 */
[----:B0-----:R-:W2:Y:S04]  /*619a0*/  LDL.64 R12, [R1+0x100] ;  /* 0x00010000010c7983 */ /* 0x001ea80000100a00 */
[----:B--2---:R0:W-:Y:S04]  /*619b0*/  STL.64 [R1+0x4dc8], R12 ;  /* 0x004dc80c01007387 */ /* 0x0041e80000100a00 */
[----:B0-----:R-:W2:Y:S04]  /*619c0*/  LDL.64 R12, [R1+0x110] ;  /* 0x00011000010c7983 */ /* 0x001ea80000100a00 */
[----:B--2---:R-:W-:Y:S01]  /*619d0*/  STL.64 [R1+0x4de0], R12 ;  /* 0x004de00c01007387 */ /* 0x004fe20000100a00 */
[----:B------:R-:W-:Y:S02]  /*619e0*/  STL.64 [R1+0x4da8], R26 ;  /* 0x004da81a01007387 */ /* 0x000fe40000100a00 */
[----:B------:R0:W-:Y:S02]  /*619f0*/  STL.64 [R1+0x4da0], R24 ;  /* 0x004da01801007387 */ /* 0x0001e40000100a00 */
[----:B0-----:R-:W2:Y:S01]  /*61a00*/  LDL.LU R24, [R1+0xd30] ;  /* 0x000d300001187983 */ /* 0x001ea20000300800 */
[----:B------:R-:W2:Y:S02]  /*61a10*/  LDL.LU R25, [R1+0xd34] ;  /* 0x000d340001197983 */ /* 0x000ea40000300800 */
[----:B------:R-:W2:Y:S02]  /*61a20*/  LDL.LU R26, [R1+0xd38] ;  /* 0x000d3800011a7983 */ /* 0x000ea40000300800 */
[----:B------:R-:W2:Y:S01]  /*61a30*/  LDL.LU R27, [R1+0xd3c] ;  /* 0x000d3c00011b7983 */ /* 0x000ea20000300800 */
[----:B------:R-:W2:Y:S01]  /*61a40*/  LDL.LU R4, [R1+0xd60] ;  /* 0x000d600001047983 */ /* 0x000ea20000300800 */
[----:B------:R-:W2:Y:S02]  /*61a50*/  LDL.LU R5, [R1+0xd64] ;  /* 0x000d640001057983 */ /* 0x000ea40000300800 */
[----:B------:R-:W2:Y:S02]  /*61a60*/  LDL.LU R6, [R1+0xd68] ;  /* 0x000d680001067983 */ /* 0x000ea40000300800 */
[----:B------:R-:W2:Y:S02]  /*61a70*/  LDL.LU R7, [R1+0xd6c] ;  /* 0x000d6c0001077983 */ /* 0x000ea40000300800 */
[----:B--2---:R-:W-:Y:S01]  /*61a80*/  STL.64 [R1+0x4df0], R6 ;  /* 0x004df00601007387 */ /* 0x004fe20000100a00 */
[----:B------:R0:W-:Y:S02]  /*61a90*/  STL.64 [R1+0x4de8], R4 ;  /* 0x004de80401007387 */ /* 0x0001e40000100a00 */
[----:B------:R-:W2:Y:S01]  /*61aa0*/  LDL.64 R12, [R1+0x120] ;  /* 0x00012000010c7983 */ /* 0x000ea20000100a00 */
[----:B0-----:R-:W3:Y:S04]  /*61ab0*/  LDL.64 R4, [R1+0x130] ;  /* 0x0001300001047983 */ /* 0x001ee80000100a00 */
[----:B--2---:R0:W-:Y:S04]  /*61ac0*/  STL.64 [R1+0x4df8], R12 ;  /* 0x004df80c01007387 */ /* 0x0041e80000100a00 */
[----:B0-----:R-:W2:Y:S01]  /*61ad0*/  LDL.LU R12, [R1+0xd70] ;  /* 0x000d7000010c7983 */ /* 0x001ea20000300800 */
[----:B------:R-:W2:Y:S02]  /*61ae0*/  LDL.LU R13, [R1+0xd74] ;  /* 0x000d7400010d7983 */ /* 0x000ea40000300800 */
[----:B------:R-:W2:Y:S02]  /*61af0*/  LDL.LU R14, [R1+0xd78] ;  /* 0x000d7800010e7983 */ /* 0x000ea40000300800 */
[----:B------:R-:W2:Y:S01]  /*61b00*/  LDL.LU R15, [R1+0xd7c] ;  /* 0x000d7c00010f7983 */ /* 0x000ea20000300800 */
[----:B------:R-:W-:Y:S01]  /*61b10*/  STL.64 [R1+0x4dc0], R26 ;  /* 0x004dc01a01007387 */ /* 0x000fe20000100a00 */
        /* <DEDUP_REMOVED lines=10> */
[----:B------:R-:W2:Y:S01]  /*61bc0*/  LDL.LU R27, [R1+0xd5c] ;  /* 0x000d5c00011b7983 */ /* 0x000ea20000300800 */
[----:B---3--:R-:W-:Y:S01]  /*61bd0*/  STL.64 [R1+0x4d60], R18 ;  /* 0x004d601201007387 */ /* 0x008fe20000100a00 */
[----:B------:R0:W-:Y:S03]  /*61be0*/  STL.64 [R1+0x4d58], R16 ;  /* 0x004d581001007387 */ /* 0x0001e60000100a00 */
[----:B0-----:R-:W3:Y:S01]  /*61bf0*/  LDL.LU R16, [R1+0x660] ;  /* 0x0006600001107983 */ /* 0x001ee20000300800 */
[----:B------:R-:W3:Y:S02]  /*61c00*/  LDL.LU R17, [R1+0x664] ;  /* 0x0006640001117983 */ /* 0x000ee40000300800 */
[----:B------:R-:W2:Y:S02]  /*61c10*/  LDL.LU R18, [R1+0x668] ;  /* 0x0006680001127983 */ /* 0x000ea40000300800 */
[----:B------:R-:W2:Y:S01]  /*61c20*/  LDL.LU R19, [R1+0x66c] ;  /* 0x00066c0001137983 */ /* 0x000ea20000300800 */
[----:B------:R-:W-:Y:S01]  /*61c30*/  HMMA.16816.F32.BF16 R12, R20, R4, R12 ;  /* 0x00000004140c723c */ /* 0x000fe2000004180c */
[----:B------:R-:W-:-:S02]  /*61c40*/  IMAD.MOV.U32 R3, RZ, RZ, R4 ;  /* 0x000000ffff037224 */ /* 0x000fc400078e0004 */
[----:B------:R-:W-:Y:S01]  /*61c50*/  IMAD.MOV.U32 R2, RZ, RZ, R5 ;  /* 0x000000ffff027224 */ /* 0x000fe200078e0005 */
[----:B--2---:R-:W-:Y:S01]  /*61c60*/  STL.64 [R1+0x4d78], R18 ;  /* 0x004d781201007387 */ /* 0x004fe20000100a00 */
[----:B---3--:R0:W-:Y:S03]  /*61c70*/  STL.64 [R1+0x4d70], R16 ;  /* 0x004d701001007387 */ /* 0x0081e60000100a00 */
[----:B0-----:R-:W2:Y:S01]  /*61c80*/  LDL.LU R16, [R1+0x670] ;  /* 0x0006700001107983 */ /* 0x001ea20000300800 */
[----:B------:R-:W2:Y:S02]  /*61c90*/  LDL.LU R17, [R1+0x674] ;  /* 0x0006740001117983 */ /* 0x000ea40000300800 */
[----:B------:R-:W2:Y:S02]  /*61ca0*/  LDL.LU R18, [R1+0x678] ;  /* 0x0006780001127983 */ /* 0x000ea40000300800 */
[----:B------:R-:W2:Y:S01]  /*61cb0*/  LDL.LU R19, [R1+0x67c] ;  /* 0x00067c0001137983 */ /* 0x000ea20000300800 */
[----:B------:R-:W-:Y:S01]  /*61cc0*/  STL [R1+0x4d28], R0 ;  /* 0x004d280001007387 */ /* 0x000fe20000100800 */
[----:B------:R-:W-:Y:S08]  /*61cd0*/  STL [R1+0x4d24], R10 ;  /* 0x004d240a01007387 */ /* 0x000ff00000100800 */
[----:B------:R0:W-:Y:S02]  /*61ce0*/  STL.64 [R1+0x2f0], R12 ;  /* 0x0002f00c01007387 */ /* 0x0001e40000100a00 */
[----:B------:R-:W-:Y:S01]  /*61cf0*/  STL.64 [R1+0x2f8], R14 ;  /* 0x0002f80e01007387 */ /* 0x000fe20000100a00 */
[----:B0-----:R-:W3:Y:S01]  /*61d00*/  LDL.LU.64 R12, [R1+0x4df8] ;  /* 0x004df800010c7983 */ /* 0x001ee20000300a00 */
[----:B------:R-:W3:Y:S02]  /*61d10*/  LDL.LU.64 R6, [R1+0x4df0] ;  /* 0x004df00001067983 */ /* 0x000ee40000300a00 */
[----:B------:R-:W3:Y:S02]  /*61d20*/  LDL.LU.64 R4, [R1+0x4de8] ;  /* 0x004de80001047983 */ /* 0x000ee40000300a00 */
[----:B------:R-:W-:Y:S01]  /*61d30*/  STL [R1+0x4d2c], R3 ;  /* 0x004d2c0301007387 */ /* 0x000fe20000100800 */
[C---:B---3--:R-:W-:Y:S11]  /*61d40*/  HMMA.16816.F32.BF16 R4, R20.reuse, R12, R4 ;  /* 0x0000000c1404723c */ /* 0x048ff60000041804 */
[----:B------:R-:W-:Y:S11]  /*61d50*/  @!UPT UIADD3 URZ, URZ, URZ, URZ ;  /* 0x0000003f3f3ff290 */ /* 0x000ff6000fffe03f */
[----:B------:R-:W-:Y:S01]  /*61d60*/  @!UPT UIADD3 URZ, URZ, URZ, URZ ;  /* 0x0000003f3f3ff290 */ /* 0x000fe2000fffe03f */
[----:B------:R0:W-:Y:S01]  /*61d70*/  STL.64 [R1+0x2e0], R4 ;  /* 0x0002e00401007387 */ /* 0x0001e20000100a00 */
[----:B------:R1:W-:Y:S02]  /*61d80*/  STL.64 [R1+0x2e8], R6 ;  /* 0x0002e80601007387 */ /* 0x0003e40000100a00 */
[----:B0-----:R-:W-:Y:S02]  /*61d90*/  IMAD.MOV.U32 R5, RZ, RZ, R12 ;  /* 0x000000ffff057224 */ /* 0x001fe400078e000c */
[----:B-1----:R-:W-:Y:S02]  /*61da0*/  IMAD.MOV.U32 R6, RZ, RZ, R13 ;  /* 0x000000ffff067224 */ /* 0x002fe400078e000d */
        /* <DEDUP_REMOVED lines=29> */
[----:B------:R-:W2:Y:S01]  /*61f80*/  LDL.LU.64 R24, [R1+0x4d90] ;  /* 0x004d900001187983 */ /* 0x000ea20000300a00 */
[----:B------:R-:W2:Y:S02]  /*61f90*/  LDL.LU.64 R14, [R1+0x4d88] ;  /* 0x004d8800010e7983 */ /* 0x000ea40000300a00 */
[----:B------:R-:W2:Y:S11]  /*61fa0*/  LDL.LU.64 R12, [R1+0x4d80] ;  /* 0x004d8000010c7983 */ /* 0x000eb60000300a00 */
[----:B------:R-:W-:Y:S08]  /*61fb0*/  @!UPT UIADD3 URZ, URZ, URZ, URZ ;  /* 0x0000003f3f3ff290 */ /* 0x000ff0000fffe03f */
[----:B------:R0:W-:Y:S01]  /*61fc0*/  STL.64 [R1+0x1a0], R20 ;  /* 0x0001a01401007387 */ /* 0x0001e20000100a00 */
[----:B------:R-:W-:Y:S03]  /*61fd0*/  STL.64 [R1+0x1a8], R22 ;  /* 0x0001a81601007387 */ /* 0x000fe60000100a00 */
[----:B0-----:R-:W3:Y:S01]  /*61fe0*/  LDL.LU R20, [R1+0x230] ;  /* 0x0002300001147983 */ /* 0x001ee20000300800 */
[----:B------:R-:W3:Y:S01]  /*61ff0*/  LDL.LU R21, [R1+0x234] ;  /* 0x0002340001157983 */ /* 0x000ee20000300800 */
[----:B--2---:R-:W-:Y:S02]  /*62000*/  HMMA.16816.F32.BF16 R24, R12, R24, R16 ;  /* 0x000000180c18723c */ /* 0x004fe40000041810 */
[----:B------:R-:W2:Y:S01]  /*62010*/  LDL.LU.64 R18, [R1+0x4d78] ;  /* 0x004d780001127983 */ /* 0x000ea20000300a00 */
[----:B------:R-:W2:Y:S11]  /*62020*/  LDL.LU.64 R16, [R1+0x4d70] ;  /* 0x004d700001107983 */ /* 0x000eb60000300a00 */
[----:B------:R-:W-:Y:S09]  /*62030*/  @!UPT UIADD3 URZ, URZ, URZ, URZ ;  /* 0x0000003f3f3ff290 */ /* 0x000ff2000fffe03f */
[----:B------:R0:W-:Y:S04]  /*62040*/  STL.64 [R1+0xa0], R24 ;  /* 0x0000a01801007387 */ /* 0x0001e80000100a00 */
[----:B0-----:R-:W2:Y:S01]  /*62050*/  LDL.LU.64 R24, [R1+0x4d68] ;  /* 0x004d680001187983 */ /* 0x001ea20000300a00 */
[----:B------:R-:W-:Y:S02]  /*62060*/  IMAD.MOV.U32 R22, RZ, RZ, R29 ;  /* 0x000000ffff167224 */ /* 0x000fe400078e001d */
[----:B----4-:R-:W-:Y:S02]  /*62070*/  IMAD.MOV.U32 R23, RZ, RZ, R28 ;  /* 0x000000ffff177224 */ /* 0x010fe400078e001c */
[----:B------:R-:W-:Y:S02]  /*62080*/  IMAD.MOV.U32 R29, RZ, RZ, R26 ;  /* 0x000000ffff1d7224 */ /* 0x000fe400078e001a */
[----:B------:R-:W-:-:S05]  /*62090*/  IMAD.MOV.U32 R28, RZ, RZ, R27 ;  /* 0x000000ffff1c7224 */ /* 0x000fca00078e001b */
[----:B------:R-:W-:Y:S01]  /*620a0*/  STL [R1+0x4474], R28 ;  /* 0x0044741c01007387 */ /* 0x000fe20000100800 */
[----:B------:R-:W-:Y:S01]  /*620b0*/  STL [R1+0x4470], R29 ;  /* 0x0044701d01007387 */ /* 0x000fe20000100800 */
        /* <DEDUP_REMOVED lines=12> */
[----:B------:R-:W-:Y:S02]  /*62180*/  IMAD.MOV.U32 R28, RZ, RZ, R26 ;  /* 0x000000ffff1c7224 */ /* 0x000fe400078e001a */
[----:B------:R-:W-:Y:S02]  /*62190*/  IMAD.MOV.U32 R29, RZ, RZ, R27 ;  /* 0x000000ffff1d7224 */ /* 0x000fe400078e001b */
[----:B------:R-:W4:Y:S04]  /*621a0*/  LDL.LU.64 R26, [R1+0x4d38] ;  /* 0x004d3800011a7983 */ /* 0x000f280000300a00 */
[----:B0-----:R-:W2:Y:S01]  /*621b0*/  LDL.LU.64 R24, [R1+0x4d30] ;  /* 0x004d300001187983 */ /* 0x001ea20000300a00 */
[----:B------:R-:W-:Y:S02]  /*621c0*/  STL [R1+0x45c4], R29 ;  /* 0x0045c41d01007387 */ /* 0x000fe40000100800 */
[----:B------:R-:W-:Y:S01]  /*621d0*/  STL [R1+0x45c0], R28 ;  /* 0x0045c01c01007387 */ /* 0x000fe20000100800 */
[C---:B--2---:R-:W-:Y:S11]  /*621e0*/  HMMA.16816.F32.BF16 R16, R12.reuse, R24, R16 ;  /* 0x000000180c10723c */ /* 0x044ff60000041810 */
[----:B------:R-:W-:Y:S11]  /*621f0*/  @!UPT UIADD3 URZ, URZ, URZ, URZ ;  /* 0x0000003f3f3ff290 */ /* 0x000ff6000fffe03f */
[----:B------:R-:W-:Y:S01]  /*62200*/  @!UPT UIADD3 URZ, URZ, URZ, URZ ;  /* 0x0000003f3f3ff290 */ /* 0x000fe2000fffe03f */
[----:B------:R0:W-:Y:S01]  /*62210*/  STL.64 [R1+0x70], R16 ;  /* 0x0000701001007387 */ /* 0x0001e20000100a00 */
[----:B------:R1:W-:Y:S03]  /*62220*/  STL.64 [R1+0x78], R18 ;  /* 0x0000781201007387 */ /* 0x0003e60000100a00 */
[----:B0-----:R-:W2:Y:S01]  /*62230*/  LDL.LU R16, [R1+0x360] ;  /* 0x0003600001107983 */ /* 0x001ea20000300800 */
[----:B------:R-:W2:Y:S02]  /*62240*/  LDL.LU R17, [R1+0x364] ;  /* 0x0003640001117983 */ /* 0x000ea40000300800 */
[----:B-1----:R-:W2:Y:S02]  /*62250*/  LDL.LU R18, [R1+0x368] ;  /* 0x0003680001127983 */ /* 0x002ea40000300800 */
[----:B------:R-:W2:Y:S01]  /*62260*/  LDL.LU R19, [R1+0x36c] ;  /* 0x00036c0001137983 */ /* 0x000ea20000300800 */
[----:B---3--:R-:W-:Y:S01]  /*62270*/  HMMA.16816.F32.BF16 R20, R12, R8, R20 ;  /* 0x000000080c14723c */ /* 0x008fe20000041814 */
[----:B--2---:R-:W-:Y:S01]  /*62280*/  STL.64 [R1+0x4c38], R18 ;  /* 0x004c381201007387 */ /* 0x004fe20000100a00 */
[----:B------:R0:W-:Y:S02]  /*62290*/  STL.64 [R1+0x4c30], R16 ;  /* 0x004c301001007387 */ /* 0x0001e40000100a00 */
[----:B0-----:R-:W-:-:S02]  /*622a0*/  IMAD.MOV.U32 R16, RZ, RZ, R3 ;  /* 0x000000ffff107224 */ /* 0x001fc400078e0003 */
[----:B------:R-:W-:Y:S01]  /*622b0*/  IMAD.MOV.U32 R17, RZ, RZ, R0 ;  /* 0x000000ffff117224 */ /* 0x000fe200078e0000 */
[----:B------:R-:W2:Y:S01]  /*622c0*/  LDL.LU R3, [R1+0x4d2c] ;  /* 0x004d2c0001037983 */ /* 0x000ea20000300800 */
[----:B------:R-:W3:Y:S03]  /*622d0*/  LDL.LU R0, [R1+0x4d28] ;  /* 0x004d280001007983 */ /* 0x000ee60000300800 */
[----:B------:R0:W-:Y:S01]  /*622e0*/  STL.64 [R1+0x4c48], R16 ;  /* 0x004c481001007387 */ /* 0x0001e20000100a00 */
[----:B----4-:R-:W-:Y:S02]  /*622f0*/  STL.64 [R1+0x4c08], R26 ;  /* 0x004c081a01007387 */ /* 0x010fe40000100a00 */
[----:B------:R-:W-:Y:S02]  /*62300*/  STL.64 [R1+0x4c00], R24 ;  /* 0x004c001801007387 */ /* 0x000fe40000100a00 */
[----:B0-----:R-:W-:-:S02]  /*62310*/  IMAD.MOV.U32 R16, RZ, RZ, R10 ;  /* 0x000000ffff107224 */ /* 0x001fc400078e000a */
[----:B------:R-:W-:Y:S01]  /*62320*/  IMAD.MOV.U32 R17, RZ, RZ, R7 ;  /* 0x000000ffff117224 */ /* 0x000fe200078e0007 */
[----:B------:R-:W4:Y:S04]  /*62330*/  LDL.LU R10, [R1+0x4d24] ;  /* 0x004d2400010a7983 */ /* 0x000f280000300800 */
[----:B------:R-:W-:Y:S02]  /*62340*/  STL.64 [R1+0x60], R20 ;  /* 0x0000601401007387 */ /* 0x000fe40000100a00 */
[----:B------:R-:W-:Y:S02]  /*62350*/  STL.64 [R1+0x68], R22 ;  /* 0x0000681601007387 */ /* 0x000fe40000100a00 */
[----:B------:R-:W2:Y:S01]  /*62360*/  LDL.LU R7, [R1+0x4d20] ;  /* 0x004d200001077983 */ /* 0x000ea20000300800 */
[----:B------:R0:W-:Y:S02]  /*62370*/  STL.64 [R1+0x4c60], R16 ;  /* 0x004c601001007387 */ /* 0x0001e40000100a00 */
[----:B0-----:R-:W-:-:S02]  /*62380*/  IMAD.MOV.U32 R16, RZ, RZ, R4 ;  /* 0x000000ffff107224 */ /* 0x001fc400078e0004 */
[----:B------:R-:W-:Y:S01]  /*62390*/  IMAD.MOV.U32 R17, RZ, RZ, R11 ;  /* 0x000000ffff117224 */ /* 0x000fe200078e000b */
[----:B------:R-:W2:Y:S01]  /*623a0*/  LDL.LU R4, [R1+0x4d1c] ;  /* 0x004d1c0001047983 */ /* 0x000ea20000300800 */
[----:B------:R-:W2:Y:S03]  /*623b0*/  LDL.LU R11, [R1+0x4d18] ;  /* 0x004d1800010b7983 */ /* 0x000ea60000300800 */
[----:B------:R-:W-:Y:S01]  /*623c0*/  STL.64 [R1+0x4c78], R16 ;  /* 0x004c781001007387 */ /* 0x000fe20000100a00 */
[----:B------:R-:W2:Y:S03]  /*623d0*/  LDL.64 R24, [R1+0x10] ;  /* 0x0000100001187983 */ /* 0x000ea60000100a00 */
[----:B--2---:R0:W-:Y:S04]  /*623e0*/  STL.64 [R1+0x4c10], R24 ;  /* 0x004c101801007387 */ /* 0x0041e80000100a00 */
[----:B0-----:R-:W2:Y:S01]  /*623f0*/  LDL.64 R24, [R1+0x20] ;  /* 0x0000200001187983 */ /* 0x001ea20000100a00 */
[----:B------:R-:W-:-:S02]  /*62400*/  IMAD.MOV.U32 R16, RZ, RZ, R5 ;  /* 0x000000ffff107224 */ /* 0x000fc400078e0005 */
[----:B------:R-:W-:Y:S01]  /*62410*/  IMAD.MOV.U32 R17, RZ, RZ, R6 ;  /* 0x000000ffff117224 */ /* 0x000fe200078e0006 */
[----:B--2---:R0:W-:Y:S04]  /*62420*/  STL.64 [R1+0x4c40], R24 ;  /* 0x004c401801007387 */ /* 0x0041e80000100a00 */
[----:B0-----:R-:W2:Y:S01]  /*62430*/  LDL.LU R24, [R1+0xb00] ;  /* 0x000b000001187983 */ /* 0x001ea20000300800 */
[----:B------:R-:W2:Y:S02]  /*62440*/  LDL.LU R25, [R1+0xb04] ;  /* 0x000b040001197983 */ /* 0x000ea40000300800 */
[----:B------:R-:W2:Y:S02]  /*62450*/  LDL.LU R26, [R1+0xb08] ;  /* 0x000b0800011a7983 */ /* 0x000ea40000300800 */
[----:B------:R-:W2:Y:S01]  /*62460*/  LDL.LU R27, [R1+0xb0c] ;  /* 0x000b0c00011b7983 */ /* 0x000ea20000300800 */
[----:B------:R-:W3:Y:S01]  /*62470*/  LDL.LU R5, [R1+0x4d14] ;  /* 0x004d140001057983 */ /* 0x000ee20000300800 */
[----:B------:R-:W3:Y:S02]  /*62480*/  LDL.LU R6, [R1+0x4d10] ;  /* 0x004d100001067983 */ /* 0x000ee40000300800 */
[----:B------:R-:W-:Y:S01]  /*62490*/  STL.64 [R1+0x4c90], R16 ;  /* 0x004c901001007387 */ /* 0x000fe20000100a00 */
[----:B--2---:R-:W-:Y:S01]  /*624a0*/  STL.64 [R1+0x4c58], R26 ;  /* 0x004c581a01007387 */ /* 0x004fe20000100a00 */
[----:B------:R0:W-:Y:S03]  /*624b0*/  STL.64 [R1+0x4c50], R24 ;  /* 0x004c501801007387 */ /* 0x0001e60000100a00 */
        /* <DEDUP_REMOVED lines=10> */
[----:B----4-:R-:W-:-:S02]  /*62560*/  IMAD.MOV.U32 R16, RZ, RZ, R10 ;  /* 0x000000ffff107224 */ /* 0x010fc400078e000a */
[----:B---3--:R-:W-:Y:S01]  /*62570*/  IMAD.MOV.U32 R17, RZ, RZ, R0 ;  /* 0x000000ffff117224 */ /* 0x008fe200078e0000 */
[----:B------:R-:W2:Y:S01]  /*62580*/  LDL.LU R10, [R1+0x4d0c] ;  /* 0x004d0c00010a7983 */ /* 0x000ea20000300800 */
[----:B------:R-:W3:Y:S03]  /*62590*/  LDL.LU R0, [R1+0x4d08] ;  /* 0x004d080001007983 */ /* 0x000ee60000300800 */
[----:B------:R0:W-:Y:S02]  /*625a0*/  STL.64 [R1+0x4cb8], R16 ;  /* 0x004cb81001007387 */ /* 0x0001e40000100a00 */
[----:B0-----:R-:W-:Y:S02]  /*625b0*/  IMAD.MOV.U32 R16, RZ, RZ, R4 ;  /* 0x000000ffff107224 */ /* 0x001fe400078e0004 */
[----:B------:R-:W-:Y:S01]  /*625c0*/  IMAD.MOV.U32 R17, RZ, RZ, R7 ;  /* 0x000000ffff117224 */ /* 0x000fe200078e0007 */
[----:B------:R-:W4:Y:S04]  /*625d0*/  LDL.LU R4, [R1+0x4d04] ;  /* 0x004d040001047983 */ /* 0x000f280000300800 */
[----:B------:R-:W-:Y:S01]  /*625e0*/  STL.64 [R1+0x4cd0], R16 ;  /* 0x004cd01001007387 */ /* 0x000fe20000100a00 */
[----:B------:R-:W-:Y:S02]  /*625f0*/  STL.64 [R1+0x4c70], R26 ;  /* 0x004c701a01007387 */ /* 0x000fe40000100a00 */
[----:B------:R0:W-:Y:S02]  /*62600*/  STL.64 [R1+0x4c68], R24 ;  /* 0x004c681801007387 */ /* 0x0001e40000100a00 */
[----:B0-----:R-:W2:Y:S01]  /*62610*/  LDL.LU R24, [R1+0xb20] ;  /* 0x000b200001187983 */ /* 0x001ea20000300800 */
[----:B------:R-:W2:Y:S02]  /*62620*/  LDL.LU R25, [R1+0xb24] ;  /* 0x000b240001197983 */ /* 0x000ea40000300800 */
[----:B------:R-:W2:Y:S02]  /*62630*/  LDL.LU R26, [R1+0xb28] ;  /* 0x000b2800011a7983 */ /* 0x000ea40000300800 */
[----:B------:R-:W2:Y:S02]  /*62640*/  LDL.LU R27, [R1+0xb2c] ;  /* 0x000b2c00011b7983 */ /* 0x000ea40000300800 */
[----:B------:R-:W-:-:S02]  /*62650*/  IMAD.MOV.U32 R16, RZ, RZ, R5 ;  /* 0x000000ffff107224 */ /* 0x000fc400078e0005 */
[----:B------:R-:W-:Y:S01]  /*62660*/  IMAD.MOV.U32 R17, RZ, RZ, R11 ;  /* 0x000000ffff117224 */ /* 0x000fe200078e000b */
[----:B------:R-:W4:Y:S01]  /*62670*/  LDL.LU R5, [R1+0x4d00] ;  /* 0x004d000001057983 */ /* 0x000f220000300800 */
[----:B------:R-:W4:Y:S02]  /*62680*/  LDL.LU R20, [R1+0x220] ;  /* 0x0002200001147983 */ /* 0x000f240000300800 */
[----:B------:R-:W4:Y:S02]  /*62690*/  LDL.LU R21, [R1+0x224] ;  /* 0x0002240001157983 */ /* 0x000f240000300800 */
[----:B------:R-:W4:Y:S01]  /*626a0*/  LDL.LU R22, [R1+0x228] ;  /* 0x0002280001167983 */ /* 0x000f220000300800 */
[----:B------:R-:W4:Y:S01]  /*626b0*/  LDL.LU R23, [R1+0x22c] ;  /* 0x00022c0001177983 */ /* 0x000f220000300800 */
[----:B------:R-:W-:Y:S03]  /*626c0*/  STL.64 [R1+0x4ce8], R16 ;  /* 0x004ce81001007387 */ /* 0x000fe60000100a00 */
        /* <DEDUP_REMOVED lines=24> */
[----:B----4-:R-:W-:Y:S01]  /*62850*/  HMMA.16816.F32.BF16 R20, R12, R4, R20 ;  /* 0x000000040c14723c */ /* 0x010fe20000041814 */
[----:B------:R-:W-:Y:S01]  /*62860*/  IMAD.MOV.U32 R16, RZ, RZ, R10 ;  /* 0x000000ffff107224 */ /* 0x000fe200078e000a */
[----:B--2---:R-:W-:Y:S01]  /*62870*/  STL.64 [R1+0x4cf8], R26 ;  /* 0x004cf81a01007387 */ /* 0x004fe20000100a00 */
[----:B------:R0:W-:Y:S03]  /*62880*/  STL.64 [R1+0x4cf0], R24 ;  /* 0x004cf01801007387 */ /* 0x0001e60000100a00 */
[----:B0-----:R-:W2:Y:S01]  /*62890*/  LDL.LU R24, [R1+0xb80] ;  /* 0x000b800001187983 */ /* 0x001ea20000300800 */
[----:B------:R-:W2:Y:S02]  /*628a0*/  LDL.LU R25, [R1+0xb84] ;  /* 0x000b840001197983 */ /* 0x000ea40000300800 */
[----:B------:R-:W2:Y:S02]  /*628b0*/  LDL.LU R26, [R1+0xb88] ;  /* 0x000b8800011a7983 */ /* 0x000ea40000300800 */
[----:B------:R-:W2:Y:S01]  /*628c0*/  LDL.LU R27, [R1+0xb8c] ;  /* 0x000b8c00011b7983 */ /* 0x000ea20000300800 */
[----:B------:R-:W-:Y:S01]  /*628d0*/  STL.64 [R1+0x4bf8], R8 ;  /* 0x004bf80801007387 */ /* 0x000fe20000100a00 */
[----:B------:R0:W-:Y:S03]  /*628e0*/  STL.64 [R1+0x4bf0], R4 ;  /* 0x004bf00401007387 */ /* 0x0001e60000100a00 */
[----:B0-----:R-:W4:Y:S07]  /*628f0*/  LDL.64 R4, [R1] ;  /* 0x0000000001047983 */ /* 0x001f2e0000100a00 */
[----:B------:R-:W-:Y:S02]  /*62900*/  STL.64 [R1+0x40], R20 ;  /* 0x0000401401007387 */ /* 0x000fe40000100a00 */
[----:B------:R-:W-:Y:S02]  /*62910*/  STL.64 [R1+0x48], R22 ;  /* 0x0000481601007387 */ /* 0x000fe40000100a00 */
[----:B---3--:R-:W0:Y:S01]  /*62920*/  LDSM.16.MT88.4 R20, [R0+0x12080] ;  /* 0x012080000014783b */ /* 0x008e220000004200 */
[----:B------:R-:W-:-:S07]  /*62930*/  IMAD.MOV.U32 R17, RZ, RZ, R6 ;  /* 0x000000ffff117224 */ /* 0x000fce00078e0006 */
[C---:B--2---:R-:W-:Y:S01]  /*62940*/  HMMA.16816.F32.BF16 R16, R12.reuse, R16, R24 ;  /* 0x000000100c10723c */ /* 0x044fe20000041818 */
[----:B----4-:R1:W-:Y:S04]  /*62950*/  STL.64 [R1+0x4c18], R4 ;  /* 0x004c180401007387 */ /* 0x0103e80000100a00 */
[----:B-1----:R-:W2:Y:S01]  /*62960*/  LDL.LU R4, [R1+0x950] ;  /* 0x0009500001047983 */ /* 0x002ea20000300800 */
[----:B------:R-:W2:Y:S02]  /*62970*/  LDL.LU R5, [R1+0x954] ;  /* 0x0009540001057983 */ /* 0x000ea40000300800 */
[----:B------:R-:W2:Y:S02]  /*62980*/  LDL.LU R6, [R1+0x958] ;  /* 0x0009580001067983 */ /* 0x000ea40000300800 */
[----:B------:R-:W2:Y:S01]  /*62990*/  LDL.LU R7, [R1+0x95c] ;  /* 0x00095c0001077983 */ /* 0x000ea20000300800 */
[----:B0-----:R-:W-:Y:S01]  /*629a0*/  STL.64 [R1+0x4b28], R22 ;  /* 0x004b281601007387 */ /* 0x001fe20000100a00 */
[----:B------:R0:W-:Y:S03]  /*629b0*/  STL.64 [R1+0x4b20], R20 ;  /* 0x004b201401007387 */ /* 0x0001e60000100a00 */
[----:B0-----:R-:W3:Y:S01]  /*629c0*/  LDL.64 R20, [R1+0xe0] ;  /* 0x0000e00001147983 */ /* 0x001ee20000100a00 */
[----:B------:R-:W4:Y:S02]  /*629d0*/  LDL.LU.64 R26, [R1+0x4cf8] ;  /* 0x004cf800011a7983 */ /* 0x000f240000300a00 */
[----:B------:R-:W4:Y:S05]  /*629e0*/  LDL.LU.64 R24, [R1+0x4cf0] ;  /* 0x004cf00001187983 */ /* 0x000f2a0000300a00 */
[----:B------:R0:W-:Y:S01]  /*629f0*/  STL.64 [R1+0x2a0], R16 ;  /* 0x0002a01001007387 */ /* 0x0001e20000100a00 */
[----:B------:R4:W-:Y:S04]  /*62a00*/  STL.64 [R1+0x2a8], R18 ;  /* 0x0002a81201007387 */ /* 0x0009e80000100a00 */
        /* <DEDUP_REMOVED lines=15> */
[----:B----4-:R-:W-:Y:S02]  /*62b00*/  HMMA.16816.F32.BF16 R16, R12, R16, R24 ;  /* 0x000000100c10723c */ /* 0x010fe40000041818 */
[----:B------:R-:W4:Y:S01]  /*62b10*/  LDL.LU.64 R26, [R1+0x4cb0] ;  /* 0x004cb000011a7983 */ /* 0x000f220000300a00 */
[----:B------:R-:W4:Y:S11]  /*62b20*/  LDL.LU.64 R24, [R1+0x4ca8] ;  /* 0x004ca80001187983 */ /* 0x000f360000300a00 */
        /* <DEDUP_REMOVED lines=8> */
[----:B------:R-:W4:Y:S11]  /*62bb0*/  LDL.LU.64 R16, [R1+0x4c90] ;  /* 0x004c900001107983 */ /* 0x000f360000300a00 */
[----:B------:R-:W-:Y:S11]  /*62bc0*/  @!UPT UIADD3 URZ, URZ, URZ, URZ ;  /* 0x0000003f3f3ff290 */ /* 0x000ff6000fffe03f */
[----:B------:R0:W-:Y:S01]  /*62bd0*/  STL.64 [R1+0x260], R8 ;  /* 0x0002600801007387 */ /* 0x0001e20000100a00 */
[----:B------:R1:W-:Y:S03]  /*62be0*/  STL.64 [R1+0x268], R10 ;  /* 0x0002680a01007387 */ /* 0x0003e60000100a00 */
[----:B0-----:R-:W2:Y:S01]  /*62bf0*/  LDL.LU R8, [R1+0x920] ;  /* 0x0009200001087983 */ /* 0x001ea20000300800 */
[----:B------:R-:W2:Y:S02]  /*62c00*/  LDL.LU R9, [R1+0x924] ;  /* 0x0009240001097983 */ /* 0x000ea40000300800 */
[----:B-1----:R-:W2:Y:S02]  /*62c10*/  LDL.LU R10, [R1+0x928] ;  /* 0x00092800010a7983 */ /* 0x002ea40000300800 */
[----:B------:R-:W2:Y:S01]  /*62c20*/  LDL.LU R11, [R1+0x92c] ;  /* 0x00092c00010b7983 */ /* 0x000ea20000300800 */
[C---:B----4-:R-:W-:Y:S01]  /*62c30*/  HMMA.16816.F32.BF16 R16, R12.reuse, R16, R24 ;  /* 0x000000100c10723c */ /* 0x050fe20000041818 */
[----:B------:R-:W4:Y:S01]  /*62c40*/  LDL.LU.64 R26, [R1+0x4c88] ;  /* 0x004c8800011a7983 */ /* 0x000f220000300a00 */
[----:B------:R-:W4:Y:S11]  /*62c50*/  LDL.LU.64 R24, [R1+0x4c80] ;  /* 0x004c800001187983 */ /* 0x000f360000300a00 */
[----:B------:R-:W-:Y:S10]  /*62c60*/  @!UPT UIADD3 URZ, URZ, URZ, URZ ;  /* 0x0000003f3f3ff290 */ /* 0x000ff4000fffe03f */
        /* <DEDUP_REMOVED lines=22> */
[----:B0-----:R-:W3:Y:S01]  /*62dd0*/  LDL.LU.64 R18, [R1+0x4c38] ;  /* 0x004c380001127983 */ /* 0x001ee20000300a00 */
[----:B------:R-:W3:Y:S02]  /*62de0*/  LDL.LU.64 R16, [R1+0x4c30] ;  /* 0x004c300001107983 */ /* 0x000ee40000300a00 */
[----:B---3--:R-:W-:Y:S01]  /*62df0*/  HMMA.16816.F32.BF16 R12, R12, R20, R16 ;  /* 0x000000140c0c723c */ /* 0x008fe20000041810 */
[----:B------:R-:W3:Y:S01]  /*62e00*/  LDL.LU.64 R18, [R1+0x4c28] ;  /* 0x004c280001127983 */ /* 0x000ee20000300a00 */
[----:B------:R-:W3:Y:S02]  /*62e10*/  LDL.LU.64 R16, [R1+0x4c20] ;  /* 0x004c200001107983 */ /* 0x000ee40000300a00 */
[----:B----4-:R-:W-:-:S02]  /*62e20*/  IMAD.MOV.U32 R2, RZ, RZ, R24 ;  /* 0x000000ffff027224 */ /* 0x010fc400078e0018 */
[----:B------:R-:W-:Y:S11]  /*62e30*/  IMAD.MOV.U32 R0, RZ, RZ, R25 ;  /* 0x000000ffff007224 */ /* 0x000ff600078e0019 */
[----:B------:R-:W-:Y:S06]  /*62e40*/  @!UPT UIADD3 URZ, URZ, URZ, URZ ;  /* 0x0000003f3f3ff290 */ /* 0x000fec000fffe03f */
[----:B------:R0:W-:Y:S01]  /*62e50*/  STL.64 [R1+0x30], R12 ;  /* 0x0000300c01007387 */ /* 0x0001e20000100a00 */
[----:B------:R1:W-:Y:S03]  /*62e60*/  STL.64 [R1+0x38], R14 ;  /* 0x0000380e01007387 */ /* 0x0003e60000100a00 */
[----:B0-----:R-:W4:Y:S01]  /*62e70*/  LDL.LU R12, [R1+0x930] ;  /* 0x00093000010c7983 */ /* 0x001f220000300800 */
[----:B------:R-:W4:Y:S02]  /*62e80*/  LDL.LU R13, [R1+0x934] ;  /* 0x00093400010d7983 */ /* 0x000f240000300800 */
[----:B-1----:R-:W4:Y:S02]  /*62e90*/  LDL.LU R14, [R1+0x938] ;  /* 0x00093800010e7983 */ /* 0x002f240000300800 */
[----:B------:R-:W4:Y:S01]  /*62ea0*/  LDL.LU R15, [R1+0x93c] ;  /* 0x00093c00010f7983 */ /* 0x000f220000300800 */
[----:B------:R0:W-:Y:S04]  /*62eb0*/  STL.64 [R1+0x4b38], R20 ;  /* 0x004b381401007387 */ /* 0x0001e80000100a00 */
[----:B0-----:R-:W2:Y:S01]  /*62ec0*/  LDL.LU R20, [R1+0x940] ;  /* 0x0009400001147983 */ /* 0x001ea20000300800 */
[----:B------:R-:W2:Y:S02]  /*62ed0*/  LDL.LU R21, [R1+0x944] ;  /* 0x0009440001157983 */ /* 0x000ea40000300800 */
[----:B------:R-:W2:Y:S02]  /*62ee0*/  LDL.LU R22, [R1+0x948] ;  /* 0x0009480001167983 */ /* 0x000ea40000300800 */
[----:B------:R-:W2:Y:S01]  /*62ef0*/  LDL.LU R23, [R1+0x94c] ;  /* 0x00094c0001177983 */ /* 0x000ea20000300800 */
[C---:B---3--:R-:W-:Y:S11]  /*62f00*/  HMMA.16816.F32.BF16 R4, R16.reuse, R24, R4 ;  /* 0x000000181004723c */ /* 0x048ff60000041804 */
[----:B------:R-:W-:Y:S11]  /*62f10*/  @!UPT UIADD3 URZ, URZ, URZ, URZ ;  /* 0x0000003f3f3ff290 */ /* 0x000ff6000fffe03f */
[----:B------:R-:W-:Y:S01]  /*62f20*/  @!UPT UIADD3 URZ, URZ, URZ, URZ ;  /* 0x0000003f3f3ff290 */ /* 0x000fe2000fffe03f */
[----:B------:R0:W-:Y:S01]  /*62f30*/  STL.64 [R1+0x190], R4 ;  /* 0x0001900401007387 */ /* 0x0001e20000100a00 */
[----:B------:R-:W-:Y:S03]  /*62f40*/  STL.64 [R1+0x198], R6 ;  /* 0x0001980601007387 */ /* 0x000fe60000100a00 */
[----:B0-----:R-:W4:Y:S01]  /*62f50*/  LDL.LU.64 R4, [R1+0x4c18] ;  /* 0x004c180001047983 */ /* 0x001f220000300a00 */
[----:B------:R-:W2:Y:S02]  /*62f60*/  LDL.LU.64 R24, [R1+0x4c10] ;  /* 0x004c100001187983 */ /* 0x000ea40000300a00 */
[C---:B--2---:R-:W-:Y:S08]  /*62f70*/  HMMA.16816.F32.BF16 R20, R16.reuse, R24, R20 ;  /* 0x000000181014723c */ /* 0x044ff00000041814 */
[----:B----4-:R-:W-:Y:S11]  /*62f80*/  HMMA.16816.F32.BF16 R12, R16, R4, R12 ;  /* 0x00000004100c723c */ /* 0x010ff6000004180c */
[----:B------:R-:W-:Y:S04]  /*62f90*/  @!UPT UIADD3 URZ, URZ, URZ, URZ ;  /* 0x0000003f3f3ff290 */ /* 0x000fe8000fffe03f */
[----:B------:R0:W-:Y:S01]  /*62fa0*/  STL.64 [R1+0x180], R20 ;  /* 0x0001801401007387 */ /* 0x0001e20000100a00 */
[----:B------:R1:W-:Y:S02]  /*62fb0*/  STL.64 [R1+0x188], R22 ;  /* 0x0001881601007387 */ /* 0x0003e40000100a00 */
[----:B------:R-:W2:Y:S02]  /*62fc0*/  LDL.LU.64 R26, [R1+0x4c08] ;  /* 0x004c0800011a7983 */ /* 0x000ea40000300a00 */
[----:B0-----:R-:W-:Y:S02]  /*62fd0*/  IMAD.MOV.U32 R21, RZ, RZ, R24 ;  /* 0x000000ffff157224 */ /* 0x001fe400078e0018 */
[----:B------:R-:W-:Y:S02]  /*62fe0*/  IMAD.MOV.U32 R20, RZ, RZ, R25 ;  /* 0x000000ffff147224 */ /* 0x000fe400078e0019 */
[----:B------:R-:W3:Y:S01]  /*62ff0*/  LDL.LU.64 R24, [R1+0x4c00] ;  /* 0x004c000001187983 */ /* 0x000ee20000300a00 */
[----:B------:R0:W-:Y:S02]  /*63000*/  STL.64 [R1+0x170], R12 ;  /* 0x0001700c01007387 */ /* 0x0001e40000100a00 */
[----:B------:R4:W-:Y:S02]  /*63010*/  STL.64 [R1+0x178], R14 ;  /* 0x0001780e01007387 */ /* 0x0009e40000100a00 */
[----:B-1----:R-:W-:-:S02]  /*63020*/  IMAD.MOV.U32 R23, RZ, RZ, R4 ;  /* 0x000000ffff177224 */ /* 0x002fc400078e0004 */
[----:B------:R-:W-:Y:S01]  /*63030*/  IMAD.MOV.U32 R22, RZ, RZ, R5 ;  /* 0x000000ffff167224 */ /* 0x000fe200078e0005 */
[----:B0-----:R-:W2:Y:S01]  /*63040*/  LDL.LU R12, [R1+0x4c0] ;  /* 0x0004c000010c7983 */ /* 0x001ea20000300800 */
[----:B------:R-:W2:Y:S02]  /*63050*/  LDL.LU R13, [R1+0x4c4] ;  /* 0x0004c400010d7983 */ /* 0x000ea40000300800 */
[----:B----4-:R-:W4:Y:S02]  /*63060*/  LDL.LU R14, [R1+0x4c8] ;  /* 0x0004c800010e7983 */ /* 0x010f240000300800 */
[----:B------:R-:W4:Y:S01]  /*63070*/  LDL.LU R15, [R1+0x4cc] ;  /* 0x0004cc00010f7983 */ /* 0x000f220000300800 */
[----:B------:R-:W2:Y:S01]  /*63080*/  LDL.LU R4, [R1+0x6e0] ;  /* 0x0006e00001047983 */ /* 0x000ea20000300800 */
[----:B------:R-:W2:Y:S02]  /*63090*/  LDL.LU R5, [R1+0x6e4] ;  /* 0x0006e40001057983 */ /* 0x000ea40000300800 */
[----:B------:R-:W2:Y:S02]  /*630a0*/  LDL.LU R6, [R1+0x6e8] ;  /* 0x0006e80001067983 */ /* 0x000ea40000300800 */
[----:B------:R-:W2:Y:S01]  /*630b0*/  LDL.LU R7, [R1+0x6ec] ;  /* 0x0006ec0001077983 */ /* 0x000ea20000300800 */
[----:B------:R-:W-:Y:S01]  /*630c0*/  STL.64 [R1+0x4bb0], R22 ;  /* 0x004bb01601007387 */ /* 0x000fe20000100a00 */
[----:B------:R0:W-:Y:S03]  /*630d0*/  STL.64 [R1+0x4ba8], R20 ;  /* 0x004ba81401007387 */ /* 0x0001e60000100a00 */
[----:B0-----:R-:W2:Y:S04]  /*630e0*/  LDL.64 R20, [R1+0x150] ;  /* 0x0001500001147983 */ /* 0x001ea80000100a00 */
[----:B--2---:R0:W-:Y:S04]  /*630f0*/  STL.64 [R1+0x4bc0], R20 ;  /* 0x004bc01401007387 */ /* 0x0041e80000100a00 */
[----:B0-----:R-:W2:Y:S01]  /*63100*/  LDL.64 R20, [R1+0x160] ;  /* 0x0001600001147983 */ /* 0x001ea20000100a00 */
[C---:B---3--:R-:W-:Y:S03]  /*63110*/  HMMA.16816.F32.BF16 R8, R16.reuse, R24, R8 ;  /* 0x000000181008723c */ /* 0x048fe60000041808 */
[----:B--2---:R0:W-:Y:S04]  /*63120*/  STL.64 [R1+0x4bd8], R20 ;  /* 0x004bd81401007387 */ /* 0x0041e80000100a00 */
[----:B0-----:R-:W2:Y:S11]  /*63130*/  LDL.64 R20, [R1+0x50] ;  /* 0x0000500001147983 */ /* 0x001eb60000100a00 */
[----:B------:R-:W-:Y:S05]  /*63140*/  @!UPT UIADD3 URZ, URZ, URZ, URZ ;  /* 0x0000003f3f3ff290 */ /* 0x000fea000fffe03f */
[----:B------:R0:W-:Y:S02]  /*63150*/  STL.64 [R1+0xd0], R8 ;  /* 0x0000d00801007387 */ /* 0x0001e40000100a00 */
[----:B------:R-:W-:Y:S01]  /*63160*/  STL.64 [R1+0xd8], R10 ;  /* 0x0000d80a01007387 */ /* 0x000fe20000100a00 */
[----:B0-----:R-:W3:Y:S01]  /*63170*/  LDL.LU.64 R8, [R1+0x4bf8] ;  /* 0x004bf80001087983 */ /* 0x001ee20000300a00 */
[----:B------:R-:W-:Y:S02]  /*63180*/  STL.64 [R1+0x4ad8], R26 ;  /* 0x004ad81a01007387 */ /* 0x000fe40000100a00 */
[----:B------:R0:W-:Y:S02]  /*63190*/  STL.64 [R1+0x4ad0], R24 ;  /* 0x004ad01801007387 */ /* 0x0001e40000100a00 */
[----:B0-----:R-:W2:Y:S04]  /*631a0*/  LDL.64 R24, [R1+0x140] ;  /* 0x0001400001187983 */ /* 0x001ea80000100a00 */
[----:B--2---:R0:W-:Y:S04]  /*631b0*/  STL.64 [R1+0x4bb8], R24 ;  /* 0x004bb81801007387 */ /* 0x0041e80000100a00 */
[----:B0-----:R-:W2:Y:S01]  /*631c0*/  LDL.LU R24, [R1+0xd00] ;  /* 0x000d000001187983 */ /* 0x001ea20000300800 */
[----:B------:R-:W2:Y:S02]  /*631d0*/  LDL.LU R25, [R1+0xd04] ;  /* 0x000d040001197983 */ /* 0x000ea40000300800 */
[----:B------:R-:W2:Y:S02]  /*631e0*/  LDL.LU R26, [R1+0xd08] ;  /* 0x000d0800011a7983 */ /* 0x000ea40000300800 */
[----:B------:R-:W2:Y:S01]  /*631f0*/  LDL.LU R27, [R1+0xd0c] ;  /* 0x000d0c00011b7983 */ /* 0x000ea20000300800 */
[----:B---3--:R-:W-:Y:S01]  /*63200*/  HMMA.16816.F32.BF16 R4, R16, R8, R4 ;  /* 0x000000081004723c */ /* 0x008fe20000041804 */
[----:B--2---:R-:W-:Y:S01]  /*63210*/  STL.64 [R1+0x4bd0], R26 ;  /* 0x004bd01a01007387 */ /* 0x004fe20000100a00 */
[----:B------:R0:W-:Y:S03]  /*63220*/  STL.64 [R1+0x4bc8], R24 ;  /* 0x004bc81801007387 */ /* 0x0001e60000100a00 */
[----:B0-----:R-:W2:Y:S01]  /*63230*/  LDL.LU R24, [R1+0xd10] ;  /* 0x000d100001187983 */ /* 0x001ea20000300800 */
[----:B------:R-:W2:Y:S02]  /*63240*/  LDL.LU R25, [R1+0xd14] ;  /* 0x000d140001197983 */ /* 0x000ea40000300800 */
[----:B------:R-:W3:Y:S02]  /*63250*/  LDL.LU R26, [R1+0xd18] ;  /* 0x000d1800011a7983 */ /* 0x000ee40000300800 */
[----:B------:R-:W3:Y:S01]  /*63260*/  LDL.LU R27, [R1+0xd1c] ;  /* 0x000d1c00011b7983 */ /* 0x000ee20000300800 */
[----:B------:R-:W0:Y:S04]  /*63270*/  S2R R10, SR_TID.X ;  /* 0x00000000000a7919 */ /* 0x000e280000002100 */
[----:B---3--:R-:W-:Y:S01]  /*63280*/  STL.64 [R1+0x4be8], R26 ;  /* 0x004be81a01007387 */ /* 0x008fe20000100a00 */
[----:B--2---:R1:W-:Y:S03]  /*63290*/  STL.64 [R1+0x4be0], R24 ;  /* 0x004be01801007387 */ /* 0x0043e60000100a00 */
[----:B-1----:R-:W2:Y:S01]  /*632a0*/  LDL.LU R24, [R1+0xd20] ;  /* 0x000d200001187983 */ /* 0x002ea20000300800 */
[----:B------:R-:W2:Y:S02]  /*632b0*/  LDL.LU R25, [R1+0xd24] ;  /* 0x000d240001197983 */ /* 0x000ea40000300800 */
[----:B------:R-:W2:Y:S02]  /*632c0*/  LDL.LU R26, [R1+0xd28] ;  /* 0x000d2800011a7983 */ /* 0x000ea40000300800 */
[----:B------:R-:W2:Y:S01]  /*632d0*/  LDL.LU R27, [R1+0xd2c] ;  /* 0x000d2c00011b7983 */ /* 0x000ea20000300800 */
[----:B------:R1:W-:Y:S01]  /*632e0*/  STL.64 [R1+0xc0], R4 ;  /* 0x0000c00401007387 */ /* 0x0003e20000100a00 */
[----:B------:R3:W-:Y:S03]  /*632f0*/  STL.64 [R1+0xc8], R6 ;  /* 0x0000c80601007387 */ /* 0x0007e60000100a00 */
[----:B-1----:R-:W4:Y:S01]  /*63300*/  LDL.LU.64 R4, [R1+0x4bf0] ;  /* 0x004bf00001047983 */ /* 0x002f220000300a00 */
[C---:B0-----:R-:W-:Y:S01]  /*63310*/  LOP3.LUT R11, R10.reuse, 0x7, RZ, 0xc0, !PT ;  /* 0x000000070a0b7812 */ /* 0x041fe200078ec0ff */
[----:B------:R-:W-:-:S04]  /*63320*/  IMAD.SHL.U32 R3, R10, 0x2, RZ ;  /* 0x000000020a037824 */ /* 0x000fc800078e00ff */
[----:B------:R-:W-:Y:S02]  /*63330*/  IMAD R11, R11, 0x110, RZ ;  /* 0x000001100b0b7824 */ /* 0x000fe400078e02ff */
[----:B------:R-:W-:-:S03]  /*63340*/  IMAD.SHL.U32 R10, R10, 0x80, RZ ;  /* 0x000000800a0a7824 */ /* 0x000fc600078e00ff */
[----:B------:R-:W-:-:S04]  /*63350*/  LOP3.LUT R11, R11, 0x10, R3, 0x78, !PT ;  /* 0x000000100b0b7812 */ /* 0x000fc800078e7803 */
[----:B------:R-:W-:-:S04]  /*63360*/  LOP3.LUT R11, R11, 0x800, R10, 0xf8, !PT ;  /* 0x000008000b0b7812 */ /* 0x000fc800078ef80a */
[----:B------:R-:W-:Y:S01]  /*63370*/  LOP3.LUT R11, R11, 0x40, RZ, 0x3c, !PT ;  /* 0x000000400b0b7812 */ /* 0x000fe200078e3cff */
[----:B---3--:R-:W-:Y:S02]  /*63380*/  IMAD.MOV.U32 R6, RZ, RZ, R20 ;  /* 0x000000ffff067224 */ /* 0x008fe400078e0014 */
[----:B------:R-:W-:Y:S01]  /*63390*/  IMAD.MOV.U32 R3, RZ, RZ, R21 ;  /* 0x000000ffff037224 */ /* 0x000fe200078e0015 */
[C---:B----4-:R-:W-:Y:S01]  /*633a0*/  HMMA.16816.F32.BF16 R12, R16.reuse, R4, R12 ;  /* 0x00000004100c723c */ /* 0x050fe2000004180c */
[----:B------:R-:W-:Y:S11]  /*633b0*/  STL [R1+0x4ac8], R5 ;  /* 0x004ac80501007387 */ /* 0x000ff60000100800 */
[----:B------:R-:W-:Y:S11]  /*633c0*/  @!UPT UIADD3 URZ, URZ, URZ, URZ ;  /* 0x0000003f3f3ff290 */ /* 0x000ff6000fffe03f */
[----:B------:R-:W-:Y:S01]  /*633d0*/  STL.64 [R1+0xb0], R12 ;  /* 0x0000b00c01007387 */ /* 0x000fe20000100a00 */
[----:B------:R-:W-:Y:S02]  /*633e0*/  STL.64 [R1+0xb8], R14 ;  /* 0x0000b80e01007387 */ /* 0x000fe40000100a00 */
[----:B------:R-:W0:Y:S01]  /*633f0*/  LDSM.16.MT88.4 R12, [R11+0x12000] ;  /* 0x012000000b0c783b */ /* 0x000e220000004200 */
[C---:B--2---:R-:W-:Y:S01]  /*63400*/  HMMA.16816.F32.BF16 R24, R16.reuse, R20, R24 ;  /* 0x000000141018723c */ /* 0x044fe20000041818 */
[----:B0-----:R-:W-:Y:S02]  /*63410*/  STL.64 [R1+0x49e8], R14 ;  /* 0x0049e80e01007387 */ /* 0x001fe40000100a00 */
[----:B------:R0:W-:Y:S02]  /*63420*/  STL.64 [R1+0x49e0], R12 ;  /* 0x0049e00c01007387 */ /* 0x0001e40000100a00 */
[----:B0-----:R-:W2:Y:S01]  /*63430*/  LDL.LU R12, [R1+0xcf0] ;  /* 0x000cf000010c7983 */ /* 0x001ea20000300800 */
[----:B------:R-:W2:Y:S02]  /*63440*/  LDL.LU R13, [R1+0xcf4] ;  /* 0x000cf400010d7983 */ /* 0x000ea40000300800 */
[----:B------:R-:W2:Y:S02]  /*63450*/  LDL.LU R14, [R1+0xcf8] ;  /* 0x000cf800010e7983 */ /* 0x000ea40000300800 */
[----:B------:R-:W2:Y:S11]  /*63460*/  LDL.LU R15, [R1+0xcfc] ;  /* 0x000cfc00010f7983 */ /* 0x000eb60000300800 */
[----:B------:R-:W-:Y:S02]  /*63470*/  @!UPT UIADD3 URZ, URZ, URZ, URZ ;  /* 0x0000003f3f3ff290 */ /* 0x000fe4000fffe03f */
[----:B------:R-:W-:Y:S01]  /*63480*/  STL.64 [R1+0x360], R24 ;  /* 0x0003601801007387 */ /* 0x000fe20000100a00 */
[----:B------:R0:W-:Y:S03]  /*63490*/  STL.64 [R1+0x368], R26 ;  /* 0x0003681a01007387 */ /* 0x0001e60000100a00 */
[----:B0-----:R-:W3:Y:S01]  /*634a0*/  LDL.LU.64 R26, [R1+0x4be8] ;  /* 0x004be800011a7983 */ /* 0x001ee20000300a00 */
[----:B------:R-:W3:Y:S02]  /*634b0*/  LDL.LU.64 R24, [R1+0x4be0] ;  /* 0x004be00001187983 */ /* 0x000ee40000300a00 */
[----:B------:R-:W3:Y:S02]  /*634c0*/  LDL.LU.64 R20, [R1+0x4bd8] ;  /* 0x004bd80001147983 */ /* 0x000ee40000300a00 */
[----:B------:R-:W-:Y:S01]  /*634d0*/  STL [R1+0x4aa4], R3 ;  /* 0x004aa40301007387 */ /* 0x000fe20000100800 */
[----:B------:R-:W-:Y:S01]  /*634e0*/  STL [R1+0x4aa0], R6 ;  /* 0x004aa00601007387 */ /* 0x000fe20000100800 */
        /* <DEDUP_REMOVED lines=9> */
[----:B------:R-:W-:Y:S01]  /*63580*/  STL [R1+0x4aac], R7 ;  /* 0x004aac0701007387 */ /* 0x000fe20000100800 */
[----:B------:R-:W-:Y:S01]  /*63590*/  STL [R1+0x4aa8], R10 ;  /* 0x004aa80a01007387 */ /* 0x000fe20000100800 */
[C---:B---3--:R-:W-:Y:S11]  /*635a0*/  HMMA.16816.F32.BF16 R24, R16.reuse, R20, R24 ;  /* 0x000000141018723c */ /* 0x048ff60000041818 */
[----:B------:R-:W-:Y:S11]  /*635b0*/  @!UPT UIADD3 URZ, URZ, URZ, URZ ;  /* 0x0000003f3f3ff290 */ /* 0x000ff6000fffe03f */
[----:B------:R-:W-:Y:S01]  /*635c0*/  @!UPT UIADD3 URZ, URZ, URZ, URZ ;  /* 0x0000003f3f3ff290 */ /* 0x000fe2000fffe03f */
[----:B------:R0:W-:Y:S01]  /*635d0*/  STL.64 [R1+0x3b0], R24 ;  /* 0x0003b01801007387 */ /* 0x0001e20000100a00 */
[----:B------:R-:W-:Y:S03]  /*635e0*/  STL.64 [R1+0x3b8], R26 ;  /* 0x0003b81a01007387 */ /* 0x000fe60000100a00 */
[----:B0-----:R-:W2:Y:S01]  /*635f0*/  LDL.LU.64 R24, [R1+0x4bb8] ;  /* 0x004bb80001187983 */ /* 0x001ea20000300a00 */
[----:B------:R-:W3:Y:S02]  /*63600*/  LDL.LU.64 R22, [R1+0x4bb0] ;  /* 0x004bb00001167983 */ /* 0x000ee40000300a00 */
[----:B------:R-:W-:Y:S02]  /*63610*/  IMAD.MOV.U32 R11, RZ, RZ, R21 ;  /* 0x000000ffff0b7224 */ /* 0x000fe400078e0015 */
[----:B------:R-:W-:Y:S02]  /*63620*/  IMAD.MOV.U32 R28, RZ, RZ, R20 ;  /* 0x000000ffff1c7224 */ /* 0x000fe400078e0014 */
[----:B------:R-:W4:Y:S01]  /*63630*/  LDL.LU.64 R20, [R1+0x4ba8] ;  /* 0x004ba80001147983 */ /* 0x000f220000300a00 */
[----:B------:R-:W-:Y:S02]  /*63640*/  STL [R1+0x4ab4], R11 ;  /* 0x004ab40b01007387 */ /* 0x000fe40000100800 */
[----:B------:R2:W-:Y:S02]  /*63650*/  STL.64 [R1+0x4b88], R8 ;  /* 0x004b880801007387 */ /* 0x0005e40000100a00 */
[----:B------:R-:W-:Y:S01]  /*63660*/  STL [R1+0x4ab0], R28 ;  /* 0x004ab01c01007387 */ /* 0x000fe20000100800 */
[----:B--2---:R-:W-:Y:S01]  /*63670*/  HMMA.16816.F32.BF16 R8, R16, R24, R12 ;  /* 0x000000181008723c */ /* 0x004fe2000004180c */
[----:B------:R-:W-:-:S02]  /*63680*/  IMAD.MOV.U32 R6, RZ, RZ, R24 ;  /* 0x000000ffff067224 */ /* 0x000fc400078e0018 */
[----:B------:R-:W-:-:S04]  /*63690*/  IMAD.MOV.U32 R29, RZ, RZ, R25 ;  /* 0x000000ffff1d7224 */ /* 0x000fc800078e0019 */
[----:B---3--:R-:W-:Y:S02]  /*636a0*/  IMAD.MOV.U32 R24, RZ, RZ, R23 ;  /* 0x000000ffff187224 */ /* 0x008fe400078e0017 */
[----:B------:R-:W-:Y:S11]  /*636b0*/  IMAD.MOV.U32 R25, RZ, RZ, R22 ;  /* 0x000000ffff197224 */ /* 0x000ff600078e0016 */
[----:B------:R-:W-:Y:S03]  /*636c0*/  @!UPT UIADD3 URZ, URZ, URZ, URZ ;  /* 0x0000003f3f3ff290 */ /* 0x000fe6000fffe03f */
[----:B------:R-:W-:Y:S01]  /*636d0*/  STL.64 [R1+0x410], R8 ;  /* 0x0004100801007387 */ /* 0x000fe20000100a00 */
[----:B------:R-:W-:Y:S02]  /*636e0*/  STL.64 [R1+0x418], R10 ;  /* 0x0004180a01007387 */ /* 0x000fe40000100a00 */
[----:B------:R4:W-:Y:S02]  /*636f0*/  STL.64 [R1+0x4af0], R24 ;  /* 0x004af01801007387 */ /* 0x0009e40000100a00 */
[----:B------:R-:W2:Y:S01]  /*63700*/  LDL.LU R12, [R1+0x5e0] ;  /* 0x0005e000010c7983 */ /* 0x000ea20000300800 */
[----:B------:R-:W2:Y:S01]  /*63710*/  LDL.LU R13, [R1+0x5e4] ;  /* 0x0005e400010d7983 */ /* 0x000ea20000300800 */
[----:B------:R-:W3:Y:S02]  /*63720*/  LDL.LU R14, [R1+0x5e8] ;  /* 0x0005e800010e7983 */ /* 0x000ee40000300800 */
[----:B------:R-:W3:Y:S02]  /*63730*/  LDL.LU R15, [R1+0x5ec] ;  /* 0x0005ec00010f7983 */ /* 0x000ee40000300800 */
[----:B----4-:R-:W-:-:S02]  /*63740*/  IMAD.MOV.U32 R24, RZ, RZ, R21 ;  /* 0x000000ffff187224 */ /* 0x010fc400078e0015 */
[----:B------:R-:W-:-:S05]  /*63750*/  IMAD.MOV.U32 R25, RZ, RZ, R20 ;  /* 0x000000ffff197224 */ /* 0x000fca00078e0014 */
[----:B------:R-:W-:Y:S04]  /*63760*/  STL.64 [R1+0x4b08], R24 ;  /* 0x004b081801007387 */ /* 0x000fe80000100a00 */
[----:B---3--:R-:W-:Y:S01]  /*63770*/  STL.64 [R1+0x4ae8], R14 ;  /* 0x004ae80e01007387 */ /* 0x008fe20000100a00 */
[----:B--2---:R0:W-:Y:S03]  /*63780*/  STL.64 [R1+0x4ae0], R12 ;  /* 0x004ae00c01007387 */ /* 0x0041e60000100a00 */
[----:B0-----:R-:W2:Y:S01]  /*63790*/  LDL.LU R12, [R1+0x600] ;  /* 0x00060000010c7983 */ /* 0x001ea20000300800 */
[----:B------:R-:W2:Y:S02]  /*637a0*/  LDL.LU R13, [R1+0x604] ;  /* 0x00060400010d7983 */ /* 0x000ea40000300800 */
[----:B------:R-:W3:Y:S02]  /*637b0*/  LDL.LU R14, [R1+0x608] ;  /* 0x00060800010e7983 */ /* 0x000ee40000300800 */
[----:B------:R-:W3:Y:S01]  /*637c0*/  LDL.LU R15, [R1+0x60c] ;  /* 0x00060c00010f7983 */ /* 0x000ee20000300800 */
[----:B------:R-:W4:Y:S01]  /*637d0*/  LDL.64 R20, [R1+0xf0] ;  /* 0x0000f00001147983 */ /* 0x000f220000100a00 */
[----:B------:R-:W-:-:S02]  /*637e0*/  IMAD.MOV.U32 R24, RZ, RZ, R2 ;  /* 0x000000ffff187224 */ /* 0x000fc400078e0002 */
[----:B------:R-:W-:Y:S01]  /*637f0*/  IMAD.MOV.U32 R25, RZ, RZ, R0 ;  /* 0x000000ffff197224 */ /* 0x000fe200078e0000 */
[----:B----4-:R-:W-:Y:S04]  /*63800*/  STL.64 [R1+0x4b50], R20 ;  /* 0x004b501401007387 */ /* 0x010fe80000100a00 */
[----:B------:R0:W-:Y:S02]  /*63810*/  STL.64 [R1+0x4b30], R24 ;  /* 0x004b301801007387 */ /* 0x0001e40000100a00 */
[----:B0-----:R-:W4:Y:S01]  /*63820*/  LDL.LU R24, [R1+0x620] ;  /* 0x0006200001187983 */ /* 0x001f220000300800 */
[----:B------:R-:W4:Y:S02]  /*63830*/  LDL.LU R25, [R1+0x624] ;  /* 0x0006240001197983 */ /* 0x000f240000300800 */
[----:B------:R-:W2:Y:S02]  /*63840*/  LDL.LU R26, [R1+0x628] ;  /* 0x00062800011a7983 */ /* 0x000ea40000300800 */
[----:B------:R-:W2:Y:S01]  /*63850*/  LDL.LU R27, [R1+0x62c] ;  /* 0x00062c00011b7983 */ /* 0x000ea20000300800 */
[----:B------:R-:W2:Y:S04]  /*63860*/  LDL.64 R20, [R1+0x100] ;  /* 0x0001000001147983 */ /* 0x000ea80000100a00 */
[----:B--2---:R0:W-:Y:S04]  /*63870*/  STL.64 [R1+0x4b68], R20 ;  /* 0x004b681401007387 */ /* 0x0041e80000100a00 */
[----:B0-----:R-:W2:Y:S04]  /*63880*/  LDL.64 R20, [R1+0x110] ;  /* 0x0001100001147983 */ /* 0x001ea80000100a00 */
        /* <DEDUP_REMOVED lines=20> */
[----:B----4-:R-:W-:Y:S01]  /*639d0*/  STL.64 [R1+0x4b60], R26 ;  /* 0x004b601a01007387 */ /* 0x010fe20000100a00 */
[----:B------:R0:W-:Y:S03]  /*639e0*/  STL.64 [R1+0x4b58], R24 ;  /* 0x004b581801007387 */ /* 0x0001e60000100a00 */
[----:B0-----:R-:W4:Y:S01]  /*639f0*/  LDL.LU R24, [R1+0xcb0] ;  /* 0x000cb00001187983 */ /* 0x001f220000300800 */
[----:B------:R-:W4:Y:S02]  /*63a00*/  LDL.LU R25, [R1+0xcb4] ;  /* 0x000cb40001197983 */ /* 0x000f240000300800 */
[----:B------:R-:W2:Y:S02]  /*63a10*/  LDL.LU R26, [R1+0xcb8] ;  /* 0x000cb800011a7983 */ /* 0x000ea40000300800 */
[----:B------:R-:W2:Y:S02]  /*63a20*/  LDL.LU R27, [R1+0xcbc] ;  /* 0x000cbc00011b7983 */ /* 0x000ea40000300800 */
[----:B--2---:R-:W-:Y:S01]  /*63a30*/  STL.64 [R1+0x4b78], R26 ;  /* 0x004b781a01007387 */ /* 0x004fe20000100a00 */
[----:B----4-:R0:W-:Y:S03]  /*63a40*/  STL.64 [R1+0x4b70], R24 ;  /* 0x004b701801007387 */ /* 0x0101e60000100a00 */
        /* <DEDUP_REMOVED lines=17> */
[----:B------:R-:W3:Y:S02]  /*63b60*/  LDL.LU R14, [R1+0x548] ;  /* 0x00054800010e7983 */ /* 0x000ee40000300800 */
[----:B------:R-:W3:Y:S01]  /*63b70*/  LDL.LU R15, [R1+0x54c] ;  /* 0x00054c00010f7983 */ /* 0x000ee20000300800 */
[----:B------:R-:W-:Y:S01]  /*63b80*/  STL [R1+0x4abc], R29 ;  /* 0x004abc1d01007387 */ /* 0x000fe20000100800 */
[----:B------:R-:W-:Y:S08]  /*63b90*/  STL [R1+0x4ab8], R6 ;  /* 0x004ab80601007387 */ /* 0x000ff00000100800 */
[----:B------:R0:W-:Y:S02]  /*63ba0*/  STL.64 [R1+0x430], R20 ;  /* 0x0004301401007387 */ /* 0x0001e40000100a00 */
[----:B------:R-:W-:Y:S01]  /*63bb0*/  STL.64 [R1+0x438], R22 ;  /* 0x0004381601007387 */ /* 0x000fe20000100a00 */
[----:B0-----:R-:W4:Y:S01]  /*63bc0*/  LDL.LU.64 R20, [R1+0x4ba0] ;  /* 0x004ba00001147983 */ /* 0x001f220000300a00 */
[----:B------:R-:W4:Y:S02]  /*63bd0*/  LDL.LU.64 R10, [R1+0x4b98] ;  /* 0x004b9800010a7983 */ /* 0x000f240000300a00 */
[----:B------:R-:W4:Y:S02]  /*63be0*/  LDL.LU.64 R8, [R1+0x4b90] ;  /* 0x004b900001087983 */ /* 0x000f240000300a00 */
[----:B------:R-:W-:Y:S01]  /*63bf0*/  STL [R1+0x4ac4], R0 ;  /* 0x004ac40001007387 */ /* 0x000fe20000100800 */
[----:B------:R-:W-:Y:S01]  /*63c00*/  STL [R1+0x4ac0], R2 ;  /* 0x004ac00201007387 */ /* 0x000fe20000100800 */
[C---:B----4-:R-:W-:Y:S01]  /*63c10*/  HMMA.16816.F32.BF16 R8, R16.reuse, R20, R8 ;  /* 0x000000141008723c */ /* 0x050fe20000041808 */
[----:B------:R-:W-:Y:S11]  /*63c20*/  IMAD.MOV.U32 R3, RZ, RZ, R21 ;  /* 0x000000ffff037224 */ /* 0x000ff600078e0015 */
[----:B------:R-:W-:Y:S11]  /*63c30*/  @!UPT UIADD3 URZ, URZ, URZ, URZ ;  /* 0x0000003f3f3ff290 */ /* 0x000ff6000fffe03f */
[----:B------:R0:W-:Y:S01]  /*63c40*/  STL.64 [R1+0x450], R8 ;  /* 0x0004500801007387 */ /* 0x0001e20000100a00 */
[----:B------:R1:W-:Y:S03]  /*63c50*/  STL.64 [R1+0x458], R10 ;  /* 0x0004580a01007387 */ /* 0x0003e60000100a00 */
[----:B0-----:R-:W4:Y:S01]  /*63c60*/  LDL.LU.64 R8, [R1+0x4b88] ;  /* 0x004b880001087983 */ /* 0x001f220000300a00 */
[----:B-1----:R-:W-:Y:S02]  /*63c70*/  IMAD.MOV.U32 R10, RZ, RZ, R20 ;  /* 0x000000ffff0a7224 */ /* 0x002fe400078e0014 */
[----:B------:R-:W2:Y:S02]  /*63c80*/  LDL.LU.64 R20, [R1+0x4b80] ;  /* 0x004b800001147983 */ /* 0x000ea40000300a00 */
        /* <DEDUP_REMOVED lines=28> */
[----:B------:R-:W3:Y:S01]  /*63e50*/  LDL.LU.64 R24, [R1+0x4b30] ;  /* 0x004b300001187983 */ /* 0x000ee20000300a00 */
[----:B------:R-:W-:-:S02]  /*63e60*/  IMAD.MOV.U32 R6, RZ, RZ, R20 ;  /* 0x000000ffff067224 */ /* 0x000fc400078e0014 */
[----:B------:R-:W-:Y:S11]  /*63e70*/  IMAD.MOV.U32 R11, RZ, RZ, R21 ;  /* 0x000000ffff0b7224 */ /* 0x000ff600078e0015 */
[----:B------:R-:W-:Y:S08]  /*63e80*/  @!UPT UIADD3 URZ, URZ, URZ, URZ ;  /* 0x0000003f3f3ff290 */ /* 0x000ff0000fffe03f */
[----:B------:R0:W-:Y:S01]  /*63e90*/  STL.64 [R1+0x4b0], R16 ;  /* 0x0004b01001007387 */ /* 0x0001e20000100a00 */
[----:B------:R1:W-:Y:S02]  /*63ea0*/  STL.64 [R1+0x4b8], R18 ;  /* 0x0004b81201007387 */ /* 0x0003e40000100a00 */
[----:B------:R-:W3:Y:S02]  /*63eb0*/  LDL.LU.64 R22, [R1+0x4b28] ;  /* 0x004b280001167983 */ /* 0x000ee40000300a00 */
[----:B------:R-:W3:Y:S01]  /*63ec0*/  LDL.LU.64 R20, [R1+0x4b20] ;  /* 0x004b200001147983 */ /* 0x000ee20000300a00 */
        /* <DEDUP_REMOVED lines=19> */
[----:B------:R-:W4:Y:S01]  /*64000*/  LDL.LU.64 R14, [R1+0x4ae8] ;  /* 0x004ae800010e7983 */ /* 0x000f220000300a00 */
[----:B------:R-:W4:Y:S11]  /*64010*/  LDL.LU.64 R12, [R1+0x4ae0] ;  /* 0x004ae000010c7983 */ /* 0x000f360000300a00 */
[----:B------:R-:W-:Y:S09]  /*64020*/  @!UPT UIADD3 URZ, URZ, URZ, URZ ;  /* 0x0000003f3f3ff290 */ /* 0x000ff2000fffe03f */
[----:B------:R-:W-:Y:S01]  /*64030*/  STL.64 [R1+0x570], R24 ;  /* 0x0005701801007387 */ /* 0x000fe20000100a00 */
[----:B------:R0:W-:Y:S03]  /*64040*/  STL.64 [R1+0x578], R26 ;  /* 0x0005781a01007387 */ /* 0x0001e60000100a00 */
[----:B0-----:R-:W3:Y:S01]  /*64050*/  LDL.LU.64 R26, [R1+0x4ad8] ;  /* 0x004ad800011a7983 */ /* 0x001ee20000300a00 */
[----:B------:R-:W2:Y:S02]  /*64060*/  LDL.LU.64 R24, [R1+0x4ad0] ;  /* 0x004ad00001187983 */ /* 0x000ea40000300a00 */
[C---:B--2---:R-:W-:Y:S01]  /*64070*/  HMMA.16816.F32.BF16 R16, R20.reuse, R24, R16 ;  /* 0x000000181410723c */ /* 0x044fe20000041810 */
[----:B---3--:R-:W-:Y:S01]  /*64080*/  STL.64 [R1+0x49b0], R26 ;  /* 0x0049b01a01007387 */ /* 0x008fe20000100a00 */
[----:B------:R0:W-:Y:S11]  /*64090*/  STL.64 [R1+0x49a8], R24 ;  /* 0x0049a81801007387 */ /* 0x0001f60000100a00 */
[----:B------:R-:W-:Y:S10]  /*640a0*/  @!UPT UIADD3 URZ, URZ, URZ, URZ ;  /* 0x0000003f3f3ff290 */ /* 0x000ff4000fffe03f */
[----:B------:R-:W-:Y:S01]  /*640b0*/  STL.64 [R1+0x580], R16 ;  /* 0x0005801001007387 */ /* 0x000fe20000100a00 */
[----:B------:R4:W-:Y:S02]  /*640c0*/  STL.64 [R1+0x588], R18 ;  /* 0x0005881201007387 */ /* 0x0009e40000100a00 */
[----:B0-----:R-:W2:Y:S02]  /*640d0*/  LDL.LU R24, [R1+0x5d0] ;  /* 0x0005d00001187983 */ /* 0x001ea40000300800 */
[----:B------:R-:W2:Y:S01]  /*640e0*/  LDL.LU R25, [R1+0x5d4] ;  /* 0x0005d40001197983 */ /* 0x000ea20000300800 */
[----:B------:R-:W2:Y:S01]  /*640f0*/  LDL.LU R26, [R1+0x5d8] ;  /* 0x0005d800011a7983 */ /* 0x000ea20000300800 */
[----:B------:R-:W2:Y:S01]  /*64100*/  LDL.LU R27, [R1+0x5dc] ;  /* 0x0005dc00011b7983 */ /* 0x000ea20000300800 */
[----:B----4-:R-:W-:Y:S02]  /*64110*/  HMMA.16816.F32.BF16 R16, R20, R8, R12 ;  /* 0x000000081410723c */ /* 0x010fe4000004180c */
[----:B------:R-:W3:Y:S11]  /*64120*/  LDL.LU R12, [R1+0x630] ;  /* 0x00063000010c7983 */ /* 0x000ef60000300800 */
[----:B------:R-:W-:Y:S10]  /*64130*/  @!UPT UIADD3 URZ, URZ, URZ, URZ ;  /* 0x0000003f3f3ff290 */ /* 0x000ff4000fffe03f */
[----:B------:R-:W-:Y:S01]  /*64140*/  STL.64 [R1+0x590], R16 ;  /* 0x0005901001007387 */ /* 0x000fe20000100a00 */
[----:B------:R0:W-:Y:S02]  /*64150*/  STL.64 [R1+0x598], R18 ;  /* 0x0005981201007387 */ /* 0x0001e40000100a00 */
[----:B------:R-:W3:Y:S02]  /*64160*/  LDL.LU R13, [R1+0x634] ;  /* 0x00063400010d7983 */ /* 0x000ee40000300800 */
[----:B------:R-:W4:Y:S01]  /*64170*/  LDL.LU R14, [R1+0x638] ;  /* 0x00063800010e7983 */ /* 0x000f220000300800 */
[----:B------:R-:W4:Y:S04]  /*64180*/  LDL.LU R15, [R1+0x63c] ;  /* 0x00063c00010f7983 */ /* 0x000f280000300800 */
[----:B0-----:R-:W0:Y:S04]  /*64190*/  S2R R18, SR_TID.X ;  /* 0x0000000000127919 */ /* 0x001e280000002100 */
[----:B----4-:R-:W-:Y:S01]  /*641a0*/  STL.64 [R1+0x49f8], R14 ;  /* 0x0049f80e01007387 */ /* 0x010fe20000100a00 */
[----:B---3--:R1:W-:Y:S02]  /*641b0*/  STL.64 [R1+0x49f0], R12 ;  /* 0x0049f00c01007387 */ /* 0x0083e40000100a00 */
[----:B-1----:R-:W-:-:S02]  /*641c0*/  IMAD.MOV.U32 R12, RZ, RZ, R5 ;  /* 0x000000ffff0c7224 */ /* 0x002fc400078e0005 */
[----:B------:R-:W2:Y:S01]  /*641d0*/  LDL.LU R5, [R1+0x4ac8] ;  /* 0x004ac80001057983 */ /* 0x000ea20000300800 */
[C---:B0-----:R-:W-:Y:S01]  /*641e0*/  LOP3.LUT R19, R18.reuse, 0x7, RZ, 0xc0, !PT ;  /* 0x0000000712137812 */ /* 0x041fe200078ec0ff */
[----:B------:R-:W-:-:S04]  /*641f0*/  IMAD.SHL.U32 R17, R18, 0x2, RZ ;  /* 0x0000000212117824 */ /* 0x000fc800078e00ff */
[----:B------:R-:W-:Y:S02]  /*64200*/  IMAD R19, R19, 0x110, RZ ;  /* 0x0000011013137824 */ /* 0x000fe400078e02ff */
[----:B------:R-:W-:-:S03]  /*64210*/  IMAD.SHL.U32 R18, R18, 0x80, RZ ;  /* 0x0000008012127824 */ /* 0x000fc600078e00ff */
[----:B------:R-:W-:-:S04]  /*64220*/  LOP3.LUT R19, R19, 0x10, R17, 0x78, !PT ;  /* 0x0000001013137812 */ /* 0x000fc800078e7811 */
[----:B------:R-:W-:-:S04]  /*64230*/  LOP3.LUT R19, R19, 0x800, R18, 0xf8, !PT ;  /* 0x0000080013137812 */ /* 0x000fc800078ef812 */
[----:B------:R-:W-:Y:S01]  /*64240*/  LOP3.LUT R19, R19, 0x40, RZ, 0x3c, !PT ;  /* 0x0000004013137812 */ /* 0x000fe200078e3cff */
[----:B------:R-:W-:Y:S02]  /*64250*/  IMAD.MOV.U32 R13, RZ, RZ, R0 ;  /* 0x000000ffff0d7224 */ /* 0x000fe400078e0000 */
[----:B------:R-:W3:Y:S04]  /*64260*/  LDL.LU R0, [R1+0x4ac4] ;  /* 0x004ac40001007983 */ /* 0x000ee80000300800 */
[----:B------:R-:W0:Y:S01]  /*64270*/  LDSM.16.MT88.4 R16, [R19+0x12080] ;  /* 0x012080001310783b */ /* 0x000e220000004200 */
[----:B------:R2:W-:Y:S02]  /*64280*/  STL.64 [R1+0x4a08], R12 ;  /* 0x004a080c01007387 */ /* 0x0005e40000100a00 */
[----:B------:R-:W-:Y:S01]  /*64290*/  STL.64 [R1+0x49c0], R8 ;  /* 0x0049c00801007387 */ /* 0x000fe20000100a00 */
[----:B--2---:R-:W-:Y:S01]  /*642a0*/  HMMA.16816.F32.BF16 R12, R20, R4, R24 ;  /* 0x00000004140c723c */ /* 0x004fe20000041818 */
[----:B------:R-:W-:Y:S11]  /*642b0*/  STL.64 [R1+0x49d8], R4 ;  /* 0x0049d80401007387 */ /* 0x000ff60000100a00 */
[----:B------:R-:W-:Y:S11]  /*642c0*/  @!UPT UIADD3 URZ, URZ, URZ, URZ ;  /* 0x0000003f3f3ff290 */ /* 0x000ff6000fffe03f */
[----:B------:R1:W-:Y:S01]  /*642d0*/  STL.64 [R1+0x5a0], R12 ;  /* 0x0005a00c01007387 */ /* 0x0003e20000100a00 */
[----:B------:R-:W-:Y:S02]  /*642e0*/  STL.64 [R1+0x5a8], R14 ;  /* 0x0005a80e01007387 */ /* 0x000fe40000100a00 */
[----:B-1----:R-:W-:Y:S02]  /*642f0*/  IMAD.MOV.U32 R12, RZ, RZ, R2 ;  /* 0x000000ffff0c7224 */ /* 0x002fe400078e0002 */
[----:B------:R-:W-:Y:S01]  /*64300*/  IMAD.MOV.U32 R13, RZ, RZ, R29 ;  /* 0x000000ffff0d7224 */ /* 0x000fe200078e001d */
[----:B------:R-:W2:Y:S01]  /*64310*/  LDL.LU R2, [R1+0x4ac0] ;  /* 0x004ac00001027983 */ /* 0x000ea20000300800 */
[----:B------:R-:W4:Y:S03]  /*64320*/  LDL.LU R29, [R1+0x4abc] ;  /* 0x004abc00011d7983 */ /* 0x000f260000300800 */
[----:B------:R1:W-:Y:S01]  /*64330*/  STL.64 [R1+0x4a20], R12 ;  /* 0x004a200c01007387 */ /* 0x0003e20000100a00 */
[----:B0-----:R-:W-:Y:S02]  /*64340*/  STL.64 [R1+0x48e8], R18 ;  /* 0x0048e81201007387 */ /* 0x001fe40000100a00 */
[----:B------:R0:W-:Y:S02]  /*64350*/  STL.64 [R1+0x48e0], R16 ;  /* 0x0048e01001007387 */ /* 0x0001e40000100a00 */
[----:B-1----:R-:W-:-:S02]  /*64360*/  IMAD.MOV.U32 R12, RZ, RZ, R28 ;  /* 0x000000ffff0c7224 */ /* 0x002fc400078e001c */
[----:B0-----:R-:W-:Y:S02]  /*64370*/  IMAD.MOV.U32 R16, RZ, RZ, R6 ;  /* 0x000000ffff107224 */ /* 0x001fe400078e0006 */
[----:B------:R-:W-:Y:S01]  /*64380*/  IMAD.MOV.U32 R17, RZ, RZ, R11 ;  /* 0x000000ffff117224 */ /* 0x000fe200078e000b */
[----:B------:R-:W2:Y:S01]  /*64390*/  LDL.LU R6, [R1+0x4ab8] ;  /* 0x004ab80001067983 */ /* 0x000ea20000300800 */
[----:B------:R-:W3:Y:S02]  /*643a0*/  LDL.LU R11, [R1+0x4ab4] ;  /* 0x004ab400010b7983 */ /* 0x000ee40000300800 */
[----:B------:R-:W3:Y:S02]  /*643b0*/  LDL.LU R28, [R1+0x4ab0] ;  /* 0x004ab000011c7983 */ /* 0x000ee40000300800 */
[----:B------:R-:W-:Y:S02]  /*643c0*/  IMAD.MOV.U32 R13, RZ, RZ, R7 ;  /* 0x000000ffff0d7224 */ /* 0x000fe400078e0007 */
[----:B------:R-:W3:Y:S03]  /*643d0*/  LDL.LU R7, [R1+0x4aac] ;  /* 0x004aac0001077983 */ /* 0x000ee60000300800 */
[----:B------:R-:W-:Y:S02]  /*643e0*/  STL.64 [R1+0x4a38], R12 ;  /* 0x004a380c01007387 */ /* 0x000fe40000100a00 */
[----:B------:R0:W-:Y:S02]  /*643f0*/  STL.64 [R1+0x4a00], R16 ;  /* 0x004a001001007387 */ /* 0x0001e40000100a00 */
[----:B0-----:R-:W3:Y:S01]  /*64400*/  LDL.LU R16, [R1+0x640] ;  /* 0x0006400001107983 */ /* 0x001ee20000300800 */
[----:B------:R-:W3:Y:S02]  /*64410*/  LDL.LU R17, [R1+0x644] ;  /* 0x0006440001117983 */ /* 0x000ee40000300800 */
[----:B------:R-:W3:Y:S02]  /*64420*/  LDL.LU R18, [R1+0x648] ;  /* 0x0006480001127983 */ /* 0x000ee40000300800 */
[----:B------:R-:W3:Y:S02]  /*64430*/  LDL.LU R19, [R1+0x64c] ;  /* 0x00064c0001137983 */ /* 0x000ee40000300800 */
[----:B------:R-:W-:-:S02]  /*64440*/  IMAD.MOV.U32 R12, RZ, RZ, R10 ;  /* 0x000000ffff0c7224 */ /* 0x000fc400078e000a */
[----:B------:R-:W-:Y:S01]  /*64450*/  IMAD.MOV.U32 R13, RZ, RZ, R3 ;  /* 0x000000ffff0d7224 */ /* 0x000fe200078e0003 */
[----:B------:R-:W3:Y:S01]  /*64460*/  LDL.LU R10, [R1+0x4aa8] ;  /* 0x004aa800010a7983 */ /* 0x000ee20000300800 */
[----:B------:R-:W3:Y:S02]  /*64470*/  LDL.LU R3, [R1+0x4aa4] ;  /* 0x004aa40001037983 */ /* 0x000ee40000300800 */
[----:B----4-:R-:W-:Y:S02]  /*64480*/  IMAD.MOV.U32 R25, RZ, RZ, R29 ;  /* 0x000000ffff197224 */ /* 0x010fe400078e001d */
[----:B--2---:R-:W-:Y:S02]  /*64490*/  IMAD.MOV.U32 R24, RZ, RZ, R6 ;  /* 0x000000ffff187224 */ /* 0x004fe400078e0006 */
[----:B---3--:R-:W-:Y:S02]  /*644a0*/  IMAD.MOV.U32 R5, RZ, RZ, R11 ;  /* 0x000000ffff057224 */ /* 0x008fe400078e000b */
[----:B------:R-:W-:Y:S01]  /*644b0*/  IMAD.MOV.U32 R4, RZ, RZ, R28 ;  /* 0x000000ffff047224 */ /* 0x000fe200078e001c */
[----:B------:R-:W2:Y:S01]  /*644c0*/  LDL.LU R6, [R1+0x4aa0] ;  /* 0x004aa00001067983 */ /* 0x000ea20000300800 */
[----:B------:R0:W-:Y:S03]  /*644d0*/  STL.64 [R1+0x4a68], R24 ;  /* 0x004a681801007387 */ /* 0x0001e60000100a00 */
[----:B------:R1:W-:Y:S04]  /*644e0*/  STL.64 [R1+0x4a70], R4 ;  /* 0x004a700401007387 */ /* 0x0003e80000100a00 */
[----:B0-----:R-:W3:Y:S01]  /*644f0*/  LDL.LU R24, [R1+0xad0] ;  /* 0x000ad00001187983 */ /* 0x001ee20000300800 */
[----:B------:R-:W3:Y:S02]  /*64500*/  LDL.LU R25, [R1+0xad4] ;  /* 0x000ad40001197983 */ /* 0x000ee40000300800 */
[----:B------:R-:W4:Y:S02]  /*64510*/  LDL.LU R26, [R1+0xad8] ;  /* 0x000ad800011a7983 */ /* 0x000f240000300800 */
[----:B------:R-:W4:Y:S02]  /*64520*/  LDL.LU R27, [R1+0xadc] ;  /* 0x000adc00011b7983 */ /* 0x000f240000300800 */
[----:B-1----:R-:W-:-:S02]  /*64530*/  IMAD.MOV.U32 R5, RZ, RZ, R7 ;  /* 0x000000ffff057224 */ /* 0x002fc400078e0007 */
[----:B------:R-:W-:Y:S01]  /*64540*/  IMAD.MOV.U32 R4, RZ, RZ, R10 ;  /* 0x000000ffff047224 */ /* 0x000fe200078e000a */
[----:B----4-:R-:W-:Y:S01]  /*64550*/  STL.64 [R1+0x4a80], R26 ;  /* 0x004a801a01007387 */ /* 0x010fe20000100a00 */
[----:B---3--:R0:W-:Y:S03]  /*64560*/  STL.64 [R1+0x4a78], R24 ;  /* 0x004a781801007387 */ /* 0x0081e60000100a00 */
[----:B------:R-:W-:Y:S01]  /*64570*/  STL.64 [R1+0x4a88], R4 ;  /* 0x004a880401007387 */ /* 0x000fe20000100a00 */
[----:B0-----:R-:W3:Y:S01]  /*64580*/  LDL.LU R24, [R1+0xae0] ;  /* 0x000ae00001187983 */ /* 0x001ee20000300800 */
[----:B------:R-:W3:Y:S02]  /*64590*/  LDL.LU R25, [R1+0xae4] ;  /* 0x000ae40001197983 */ /* 0x000ee40000300800 */
[----:B------:R-:W4:Y:S02]  /*645a0*/  LDL.LU R26, [R1+0xae8] ;  /* 0x000ae800011a7983 */ /* 0x000f240000300800 */
[----:B------:R-:W4:Y:S02]  /*645b0*/  LDL.LU R27, [R1+0xaec] ;  /* 0x000aec00011b7983 */ /* 0x000f240000300800 */
        /* <DEDUP_REMOVED lines=10> */
[----:B------:R-:W-:Y:S01]  /*64660*/  STL.64 [R1+0x4a50], R12 ;  /* 0x004a500c01007387 */ /* 0x000fe20000100a00 */
[----:B------:R-:W-:Y:S02]  /*64670*/  STL.64 [R1+0x4a18], R18 ;  /* 0x004a181201007387 */ /* 0x000fe40000100a00 */
[----:B------:R0:W-:Y:S02]  /*64680*/  STL.64 [R1+0x4a10], R16 ;  /* 0x004a101001007387 */ /* 0x0001e40000100a00 */
        /* <DEDUP_REMOVED lines=12> */
[C---:B---3--:R-:W-:Y:S01]  /*64750*/  HMMA.16816.F32.BF16 R4, R20.reuse, R4, R24 ;  /* 0x000000041404723c */ /* 0x048fe20000041818 */
        /* <DEDUP_REMOVED lines=12> */
[----:B------:R-:W3:Y:S01]  /*64820*/  LDL.LU.64 R26, [R1+0x4a98] ;  /* 0x004a9800011a7983 */ /* 0x000ee20000300a00 */
[----:B------:R-:W3:Y:S02]  /*64830*/  LDL.LU.64 R24, [R1+0x4a90] ;  /* 0x004a900001187983 */ /* 0x000ee40000300a00 */
[----:B------:R0:W-:Y:S02]  /*64840*/  STL.64 [R1+0x5b0], R4 ;  /* 0x0005b00401007387 */ /* 0x0001e40000100a00 */
[----:B------:R3:W-:Y:S01]  /*64850*/  STL.64 [R1+0x5b8], R6 ;  /* 0x0005b80601007387 */ /* 0x0007e20000100a00 */
        /* <DEDUP_REMOVED lines=9> */
[----:B------:R-:W4:Y:S11]  /*648f0*/  LDL.LU.64 R24, [R1+0x4a68] ;  /* 0x004a680001187983 */ /* 0x000f360000300a00 */
[----:B------:R-:W-:Y:S10]  /*64900*/  @!UPT UIADD3 URZ, URZ, URZ, URZ ;  /* 0x0000003f3f3ff290 */ /* 0x000ff4000fffe03f */
[----:B------:R-:W-:Y:S01]  /*64910*/  STL.64 [R1+0x5d0], R4 ;  /* 0x0005d00401007387 */ /* 0x000fe20000100a00 */
[----:B------:R4:W-:Y:S02]  /*64920*/  STL.64 [R1+0x5d8], R6 ;  /* 0x0005d80601007387 */ /* 0x0009e40000100a00 */
[----:B----4-:R-:W-:Y:S01]  /*64930*/  HMMA.16816.F32.BF16 R4, R20, R24, R8 ;  /* 0x000000181404723c */ /* 0x010fe20000041808 */
[----:B------:R-:W3:Y:S11]  /*64940*/  LDL.LU R8, [R1+0x6d0] ;  /* 0x0006d00001087983 */ /* 0x000ef60000300800 */
[----:B------:R-:W-:Y:S11]  /*64950*/  @!UPT UIADD3 URZ, URZ, URZ, URZ ;  /* 0x0000003f3f3ff290 */ /* 0x000ff6000fffe03f */
[----:B------:R0:W-:Y:S01]  /*64960*/  STL.64 [R1+0x5e0], R4 ;  /* 0x0005e00401007387 */ /* 0x0001e20000100a00 */
[----:B------:R1:W-:Y:S02]  /*64970*/  STL.64 [R1+0x5e8], R6 ;  /* 0x0005e80601007387 */ /* 0x0003e40000100a00 */
[----:B------:R-:W3:Y:S02]  /*64980*/  LDL.LU R9, [R1+0x6d4] ;  /* 0x0006d40001097983 */ /* 0x000ee40000300800 */
[----:B------:R-:W4:Y:S01]  /*64990*/  LDL.LU R10, [R1+0x6d8] ;  /* 0x0006d800010a7983 */ /* 0x000f220000300800 */
[----:B------:R-:W4:Y:S04]  /*649a0*/  LDL.LU R11, [R1+0x6dc] ;  /* 0x0006dc00010b7983 */ /* 0x000f280000300800 */
[----:B0-----:R-:W2:Y:S01]  /*649b0*/  LDL.LU R4, [R1+0x650] ;  /* 0x0006500001047983 */ /* 0x001ea20000300800 */
[----:B------:R-:W2:Y:S02]  /*649c0*/  LDL.LU R5, [R1+0x654] ;  /* 0x0006540001057983 */ /* 0x000ea40000300800 */
[----:B-1----:R-:W2:Y:S02]  /*649d0*/  LDL.LU R6, [R1+0x658] ;  /* 0x0006580001067983 */ /* 0x002ea40000300800 */
[----:B------:R-:W2:Y:S02]  /*649e0*/  LDL.LU R7, [R1+0x65c] ;  /* 0x00065c0001077983 */ /* 0x000ea40000300800 */
[----:B------:R-:W-:-:S02]  /*649f0*/  IMAD.MOV.U32 R12, RZ, RZ, R2 ;  /* 0x000000ffff0c7224 */ /* 0x000fc400078e0002 */
[----:B------:R-:W-:Y:S01]  /*64a00*/  IMAD.MOV.U32 R13, RZ, RZ, R0 ;  /* 0x000000ffff0d7224 */ /* 0x000fe200078e0000 */
[----:B----4-:R-:W-:Y:S01]  /*64a10*/  STL.64 [R1+0x49d0], R10 ;  /* 0x0049d00a01007387 */ /* 0x010fe20000100a00 */
[----:B---3--:R0:W-:Y:S02]  /*64a20*/  STL.64 [R1+0x49c8], R8 ;  /* 0x0049c80801007387 */ /* 0x0081e40000100a00 */
[----:B------:R-:W3:Y:S03]  /*64a30*/  LDL.64 R24, [R1] ;  /* 0x0000000001187983 */ /* 0x000ee60000100a00 */
[C---:B--2---:R-:W-:Y:S01]  /*64a40*/  HMMA.16816.F32.BF16 R12, R20.reuse, R12, R16 ;  /* 0x0000000c140c723c */ /* 0x044fe20000041810 */
[----:B0-----:R-:W2:Y:S04]  /*64a50*/  LDL.64 R8, [R1+0x20] ;  /* 0x0000200001087983 */ /* 0x001ea80000100a00 */
[----:B---3--:R0:W-:Y:S04]  /*64a60*/  STL.64 [R1+0x49b8], R24 ;  /* 0x0049b81801007387 */ /* 0x0081e80000100a00 */
[----:B0-----:R-:W3:Y:S01]  /*64a70*/  LDL.64 R24, [R1+0x10] ;  /* 0x0000100001187983 */ /* 0x001ee20000100a00 */
[----:B------:R-:W4:Y:S02]  /*64a80*/  LDL.LU.64 R18, [R1+0x4a60] ;  /* 0x004a600001127983 */ /* 0x000f240000300a00 */
[----:B------:R-:W4:Y:S11]  /*64a90*/  LDL.LU.64 R16, [R1+0x4a58] ;  /* 0x004a580001107983 */ /* 0x000f360000300a00 */
        /* <DEDUP_REMOVED lines=31> */
[----:B----4-:R-:W-:Y:S01]  /*64c90*/  HMMA.16816.F32.BF16 R20, R20, R16, R12 ;  /* 0x000000101414723c */ /* 0x010fe2000004180c */
[----:B------:R-:W2:Y:S01]  /*64ca0*/  LDL.LU.64 R14, [R1+0x49e8] ;  /* 0x0049e800010e7983 */ /* 0x000ea20000300a00 */
[----:B------:R-:W2:Y:S11]  /*64cb0*/  LDL.LU.64 R12, [R1+0x49e0] ;  /* 0x0049e000010c7983 */ /* 0x000eb60000300a00 */
[----:B------:R-:W-:Y:S10]  /*64cc0*/  @!UPT UIADD3 URZ, URZ, URZ, URZ ;  /* 0x0000003f3f3ff290 */ /* 0x000ff4000fffe03f */
[----:B------:R0:W-:Y:S01]  /*64cd0*/  STL.64 [R1+0x630], R20 ;  /* 0x0006301401007387 */ /* 0x0001e20000100a00 */
[----:B------:R1:W-:Y:S03]  /*64ce0*/  STL.64 [R1+0x638], R22 ;  /* 0x0006381601007387 */ /* 0x0003e60000100a00 */
[----:B0-----:R-:W4:Y:S01]  /*64cf0*/  LDL.LU R20, [R1+0x6a0] ;  /* 0x0006a00001147983 */ /* 0x001f220000300800 */
[----:B------:R-:W4:Y:S02]  /*64d00*/  LDL.LU R21, [R1+0x6a4] ;  /* 0x0006a40001157983 */ /* 0x000f240000300800 */
[----:B-1----:R-:W2:Y:S02]  /*64d10*/  LDL.LU R22, [R1+0x6a8] ;  /* 0x0006a80001167983 */ /* 0x002ea40000300800 */
[----:B------:R-:W2:Y:S02]  /*64d20*/  LDL.LU R23, [R1+0x6ac] ;  /* 0x0006ac0001177983 */ /* 0x000ea40000300800 */
[----:B--2---:R-:W-:Y:S01]  /*64d30*/  STL.64 [R1+0x4990], R22 ;  /* 0x0049901601007387 */ /* 0x004fe20000100a00 */
[----:B----4-:R0:W-:Y:S03]  /*64d40*/  STL.64 [R1+0x4988], R20 ;  /* 0x0049881401007387 */ /* 0x0101e60000100a00 */
[----:B0-----:R-:W2:Y:S01]  /*64d50*/  LDL.LU R20, [R1+0x690] ;  /* 0x0006900001147983 */ /* 0x001ea20000300800 */
[----:B------:R-:W2:Y:S02]  /*64d60*/  LDL.LU R21, [R1+0x694] ;  /* 0x0006940001157983 */ /* 0x000ea40000300800 */
[----:B------:R-:W4:Y:S02]  /*64d70*/  LDL.LU R22, [R1+0x698] ;  /* 0x0006980001167983 */ /* 0x000f240000300800 */
[----:B------:R-:W4:Y:S01]  /*64d80*/  LDL.LU R23, [R1+0x69c] ;  /* 0x00069c0001177983 */ /* 0x000f220000300800 */
[----:B------:R-:W-:Y:S01]  /*64d90*/  HMMA.16816.F32.BF16 R4, R12, R8, R4 ;  /* 0x000000080c04723c */ /* 0x000fe20000041804 */
[----:B------:R-:W-:Y:S01]  /*64da0*/  IMAD.MOV.U32 R0, RZ, RZ, R9 ;  /* 0x000000ffff007224 */ /* 0x000fe200078e0009 */
[----:B----4-:R-:W-:Y:S01]  /*64db0*/  STL.64 [R1+0x49a0], R22 ;  /* 0x0049a01601007387 */ /* 0x010fe20000100a00 */
[----:B--2---:R0:W-:Y:S03]  /*64dc0*/  STL.64 [R1+0x4998], R20 ;  /* 0x0049981401007387 */ /* 0x0041e60000100a00 */
[----:B0-----:R-:W2:Y:S01]  /*64dd0*/  LDL.LU R20, [R1+0x680] ;  /* 0x0006800001147983 */ /* 0x001ea20000300800 */
[----:B------:R-:W2:Y:S02]  /*64de0*/  LDL.LU R21, [R1+0x684] ;  /* 0x0006840001157983 */ /* 0x000ea40000300800 */
[----:B------:R-:W2:Y:S02]  /*64df0*/  LDL.LU R22, [R1+0x688] ;  /* 0x0006880001167983 */ /* 0x000ea40000300800 */
[----:B------:R-:W2:Y:S01]  /*64e00*/  LDL.LU R23, [R1+0x68c] ;  /* 0x00068c0001177983 */ /* 0x000ea20000300800 */
[----:B------:R0:W-:Y:S04]  /*64e10*/  STL.64 [R1+0x48f8], R16 ;  /* 0x0048f81001007387 */ /* 0x0001e80000100a00 */
[----:B0-----:R-:W4:Y:S01]  /*64e20*/  LDL.LU R16, [R1+0x6c0] ;  /* 0x0006c00001107983 */ /* 0x001f220000300800 */
[----:B------:R-:W4:Y:S02]  /*64e30*/  LDL.LU R17, [R1+0x6c4] ;  /* 0x0006c40001117983 */ /* 0x000f240000300800 */
[----:B------:R-:W4:Y:S02]  /*64e40*/  LDL.LU R18, [R1+0x6c8] ;  /* 0x0006c80001127983 */ /* 0x000f240000300800 */
[----:B------:R-:W4:Y:S02]  /*64e50*/  LDL.LU R19, [R1+0x6cc] ;  /* 0x0006cc0001137983 */ /* 0x000f240000300800 */
[----:B------:R0:W-:Y:S01]  /*64e60*/  STL.64 [R1+0x650], R4 ;  /* 0x0006500401007387 */ /* 0x0001e20000100a00 */
[----:B------:R1:W-:Y:S03]  /*64e70*/  STL.64 [R1+0x658], R6 ;  /* 0x0006580601007387 */ /* 0x0003e60000100a00 */
[----:B0-----:R-:W2:Y:S01]  /*64e80*/  LDL.LU.64 R4, [R1+0x49d8] ;  /* 0x0049d80001047983 */ /* 0x001ea20000300a00 */
[----:B-1----:R-:W-:-:S02]  /*64e90*/  IMAD.MOV.U32 R7, RZ, RZ, R8 ;  /* 0x000000ffff077224 */ /* 0x002fc400078e0008 */
[----:B------:R-:W3:Y:S02]  /*64ea0*/  LDL.LU.64 R10, [R1+0x49d0] ;  /* 0x0049d000010a7983 */ /* 0x000ee40000300a00 */
[----:B------:R-:W3:Y:S02]  /*64eb0*/  LDL.LU.64 R8, [R1+0x49c8] ;  /* 0x0049c80001087983 */ /* 0x000ee40000300a00 */
[C---:B---3--:R-:W-:Y:S11]  /*64ec0*/  HMMA.16816.F32.BF16 R8, R12.reuse, R24, R8 ;  /* 0x000000180c08723c */ /* 0x048ff60000041808 */
[----:B------:R-:W-:Y:S11]  /*64ed0*/  @!UPT UIADD3 URZ, URZ, URZ, URZ ;  /* 0x0000003f3f3ff290 */ /* 0x000ff6000fffe03f */
[----:B------:R-:W-:Y:S01]  /*64ee0*/  @!UPT UIADD3 URZ, URZ, URZ, URZ ;  /* 0x0000003f3f3ff290 */ /* 0x000fe2000fffe03f */
[----:B------:R0:W-:Y:S01]  /*64ef0*/  STL.64 [R1+0x660], R8 ;  /* 0x0006600801007387 */ /* 0x0001e20000100a00 */
[----:B------:R1:W-:Y:S03]  /*64f00*/  STL.64 [R1+0x668], R10 ;  /* 0x0006680a01007387 */ /* 0x0003e60000100a00 */
[----:B0-----:R-:W3:Y:S01]  /*64f10*/  LDL.LU.64 R8, [R1+0x49c0] ;  /* 0x0049c00001087983 */ /* 0x001ee20000300a00 */
[----:B-1----:R-:W-:Y:S02]  /*64f20*/  IMAD.MOV.U32 R11, RZ, RZ, R24 ;  /* 0x000000ffff0b7224 */ /* 0x002fe400078e0018 */
[----:B------:R-:W-:Y:S02]  /*64f30*/  IMAD.MOV.U32 R10, RZ, RZ, R25 ;  /* 0x000000ffff0a7224 */ /* 0x000fe400078e0019 */
[----:B------:R-:W4:Y:S02]  /*64f40*/  LDL.LU.64 R24, [R1+0x49b8] ;  /* 0x0049b80001187983 */ /* 0x000f240000300a00 */
[C---:B----4-:R-:W-:Y:S11]  /*64f50*/  HMMA.16816.F32.BF16 R16, R12.reuse, R24, R16 ;  /* 0x000000180c10723c */ /* 0x050ff60000041810 */
[----:B------:R-:W-:Y:S11]  /*64f60*/  @!UPT UIADD3 URZ, URZ, URZ, URZ ;  /* 0x0000003f3f3ff290 */ /* 0x000ff6000fffe03f */
[----:B------:R-:W-:Y:S01]  /*64f70*/  @!UPT UIADD3 URZ, URZ, URZ, URZ ;  /* 0x0000003f3f3ff290 */ /* 0x000fe2000fffe03f */
[----:B------:R0:W-:Y:S01]  /*64f80*/  STL.64 [R1+0x670], R16 ;  /* 0x0006701001007387 */ /* 0x0001e20000100a00 */
[----:B------:R-:W-:Y:S02]  /*64f90*/  STL.64 [R1+0x678], R18 ;  /* 0x0006781201007387 */ /* 0x000fe40000100a00 */
[----:B------:R-:W4:Y:S02]  /*64fa0*/  LDL.LU.64 R26, [R1+0x49b0] ;  /* 0x0049b000011a7983 */ /* 0x000f240000300a00 */
[----:B0-----:R-:W-:Y:S02]  /*64fb0*/  IMAD.MOV.U32 R17, RZ, RZ, R24 ;  /* 0x000000ffff117224 */ /* 0x001fe400078e0018 */
[----:B------:R-:W-:Y:S02]  /*64fc0*/  IMAD.MOV.U32 R16, RZ, RZ, R25 ;  /* 0x000000ffff107224 */ /* 0x000fe400078e0019 */
[----:B------:R-:W2:Y:S03]  /*64fd0*/  LDL.LU.64 R24, [R1+0x49a8] ;  /* 0x0049a80001187983 */ /* 0x000ea60000300a00 */
[----:B------:R0:W-:Y:S02]  /*64fe0*/  STL.64 [R1+0x4978], R16 ;  /* 0x0049781001007387 */ /* 0x0001e40000100a00 */
[----:B0-----:R-:W3:Y:S01]  /*64ff0*/  LDL.64 R16, [R1+0x50] ;  /* 0x0000500001107983 */ /* 0x001ee20000100a00 */
[C---:B--2---:R-:W-:Y:S11]  /*65000*/  HMMA.16816.F32.BF16 R20, R12.reuse, R24, R20 ;  /* 0x000000180c14723c */ /* 0x044ff60000041814 */
[----:B------:R-:W-:Y:S11]  /*65010*/  @!UPT UIADD3 URZ, URZ, URZ, URZ ;  /* 0x0000003f3f3ff290 */ /* 0x000ff6000fffe03f */
[----:B------:R-:W-:Y:S01]  /*65020*/  @!UPT UIADD3 URZ, URZ, URZ, URZ ;  /* 0x0000003f3f3ff290 */ /* 0x000fe2000fffe03f */
[----:B------:R-:W-:Y:S01]  /*65030*/  STL.64 [R1+0x680], R20 ;  /* 0x0006801401007387 */ /* 0x000fe20000100a00 */
[----:B------:R0:W-:Y:S03]  /*65040*/  STL.64 [R1+0x688], R22 ;  /* 0x0006881601007387 */ /* 0x0001e60000100a00 */
[----:B0-----:R-:W3:Y:S01]  /*65050*/  LDL.LU.64 R22, [R1+0x49a0] ;  /* 0x0049a00001167983 */ /* 0x001ee20000300a00 */
[----:B------:R-:W3:Y:S02]  /*65060*/  LDL.LU.64 R20, [R1+0x4998] ;  /* 0x0049980001147983 */ /* 0x000ee40000300a00 */
[----:B----4-:R-:W-:Y:S02]  /*65070*/  STL.64 [R1+0x4898], R26 ;  /* 0x0048981a01007387 */ /* 0x010fe40000100a00 */
[----:B------:R0:W-:Y:S02]  /*65080*/  STL.64 [R1+0x4890], R24 ;  /* 0x0048901801007387 */ /* 0x0001e40000100a00 */
[----:B0-----:R-:W2:Y:S01]  /*65090*/  LDL.64 R24, [R1+0x160] ;  /* 0x0001600001187983 */ /* 0x001ea20000100a00 */
[----:B---3--:R-:W-:Y:S03]  /*650a0*/  HMMA.16816.F32.BF16 R20, R12, R8, R20 ;  /* 0x000000080c14723c */ /* 0x008fe60000041814 */
[----:B--2---:R0:W-:Y:S04]  /*650b0*/  STL.64 [R1+0x4980], R24 ;  /* 0x0049801801007387 */ /* 0x0041e80000100a00 */
[----:B0-----:R-:W2:Y:S01]  /*650c0*/  LDL.LU R24, [R1+0xc90] ;  /* 0x000c900001187983 */ /* 0x001ea20000300800 */
[----:B------:R-:W2:Y:S02]  /*650d0*/  LDL.LU R25, [R1+0xc94] ;  /* 0x000c940001197983 */ /* 0x000ea40000300800 */
[----:B------:R-:W2:Y:S02]  /*650e0*/  LDL.LU R26, [R1+0xc98] ;  /* 0x000c9800011a7983 */ /* 0x000ea40000300800 */
[----:B------:R-:W2:Y:S11]  /*650f0*/  LDL.LU R27, [R1+0xc9c] ;  /* 0x000c9c00011b7983 */ /* 0x000eb60000300800 */
[----:B------:R-:W-:Y:S01]  /*65100*/  STL.64 [R1+0x690], R20 ;  /* 0x0006901401007387 */ /* 0x000fe20000100a00 */
[----:B------:R0:W-:Y:S03]  /*65110*/  STL.64 [R1+0x698], R22 ;  /* 0x0006981601007387 */ /* 0x0001e60000100a00 */
[----:B0-----:R-:W3:Y:S01]  /*65120*/  LDL.LU.64 R22, [R1+0x4990] ;  /* 0x0049900001167983 */ /* 0x001ee20000300a00 */
[----:B------:R-:W3:Y:S03]  /*65130*/  LDL.LU.64 R20, [R1+0x4988] ;  /* 0x0049880001147983 */ /* 0x000ee60000300a00 */
[----:B------:R-:W0:Y:S01]  /*65140*/  S2R R3, SR_TID.X ;  /* 0x0000000000037919 */ /* 0x000e220000002100 */
[----:B------:R-:W-:Y:S02]  /*65150*/  STL.64 [R1+0x4900], R8 ;  /* 0x0049000801007387 */ /* 0x000fe40000100a00 */
        /* <DEDUP_REMOVED lines=9> */
[C---:B---3--:R-:W-:Y:S11]  /*651f0*/  HMMA.16816.F32.BF16 R20, R12.reuse, R4, R20 ;  /* 0x000000040c14723c */ /* 0x048ff60000041814 */
[----:B------:R-:W-:Y:S11]  /*65200*/  @!UPT UIADD3 URZ, URZ, URZ, URZ ;  /* 0x0000003f3f3ff290 */ /* 0x000ff6000fffe03f */
[----:B------:R-:W-:Y:S01]  /*65210*/  @!UPT UIADD3 URZ, URZ, URZ, URZ ;  /* 0x0000003f3f3ff290 */ /* 0x000fe2000fffe03f */
[----:B------:R-:W-:Y:S01]  /*65220*/  STL.64 [R1+0x6a0], R20 ;  /* 0x0006a01401007387 */ /* 0x000fe20000100a00 */
[----:B------:R-:W-:Y:S02]  /*65230*/  STL.64 [R1+0x6a8], R22 ;  /* 0x0006a81601007387 */ /* 0x000fe40000100a00 */
[----:B------:R-:W0:Y:S01]  /*65240*/  LDSM.16.MT88.4 R20, [R2+0x12000] ;  /* 0x012000000214783b */ /* 0x000e220000004200 */
[----:B--2---:R-:W-:Y:S01]  /*65250*/  HMMA.16816.F32.BF16 R24, R12, R16, R24 ;  /* 0x000000100c18723c */ /* 0x004fe20000041818 */
[----:B------:R-:W-:Y:S04]  /*65260*/  STL [R1+0x4868], R2 ;  /* 0x0048680201007387 */ /* 0x000fe80000100800 */
[----:B0-----:R-:W-:Y:S01]  /*65270*/  STL.64 [R1+0x4778], R22 ;  /* 0x0047781601007387 */ /* 0x001fe20000100a00 */
[----:B------:R0:W-:Y:S03]  /*65280*/  STL.64 [R1+0x4770], R20 ;  /* 0x0047701401007387 */ /* 0x0001e60000100a00 */
[----:B0-----:R-:W2:Y:S01]  /*65290*/  LDL.LU R20, [R1+0xc80] ;  /* 0x000c800001147983 */ /* 0x001ea20000300800 */
[----:B------:R-:W2:Y:S02]  /*652a0*/  LDL.LU R21, [R1+0xc84] ;  /* 0x000c840001157983 */ /* 0x000ea40000300800 */
[----:B------:R-:W2:Y:S02]  /*652b0*/  LDL.LU R22, [R1+0xc88] ;  /* 0x000c880001167983 */ /* 0x000ea40000300800 */
[----:B------:R-:W2:Y:S09]  /*652c0*/  LDL.LU R23, [R1+0xc8c] ;  /* 0x000c8c0001177983 */ /* 0x000eb20000300800 */
[----:B------:R0:W-:Y:S01]  /*652d0*/  STL.64 [R1+0x6c0], R24 ;  /* 0x0006c01801007387 */ /* 0x0001e20000100a00 */
[----:B------:R-:W-:Y:S03]  /*652e0*/  STL.64 [R1+0x6c8], R26 ;  /* 0x0006c81a01007387 */ /* 0x000fe60000100a00 */
[----:B0-----:R-:W2:Y:S01]  /*652f0*/  LDL.LU.64 R24, [R1+0x4980] ;  /* 0x0049800001187983 */ /* 0x001ea20000300a00 */
[----:B------:R-:W-:-:S02]  /*65300*/  IMAD.MOV.U32 R3, RZ, RZ, R17 ;  /* 0x000000ffff037224 */ /* 0x000fc400078e0011 */
[----:B------:R-:W-:Y:S02]  /*65310*/  IMAD.MOV.U32 R6, RZ, RZ, R16 ;  /* 0x000000ffff067224 */ /* 0x000fe400078e0010 */
[----:B------:R-:W3:Y:S01]  /*65320*/  LDL.LU.64 R16, [R1+0x4978] ;  /* 0x0049780001107983 */ /* 0x000ee20000300a00 */
[----:B------:R-:W-:Y:S02]  /*65330*/  STL [R1+0x4870], R3 ;  /* 0x0048700301007387 */ /* 0x000fe40000100800 */
[----:B------:R-:W-:Y:S01]  /*65340*/  STL [R1+0x486c], R6 ;  /* 0x00486c0601007387 */ /* 0x000fe20000100800 */
[----:B--2---:R-:W-:Y:S11]  /*65350*/  HMMA.16816.F32.BF16 R20, R12, R24, R20 ;  /* 0x000000180c14723c */ /* 0x004ff60000041814 */
[----:B------:R-:W-:Y:S11]  /*65360*/  @!UPT UIADD3 URZ, URZ, URZ, URZ ;  /* 0x0000003f3f3ff290 */ /* 0x000ff6000fffe03f */
[----:B------:R-:W-:Y:S01]  /*65370*/  @!UPT UIADD3 URZ, URZ, URZ, URZ ;  /* 0x0000003f3f3ff290 */ /* 0x000fe2000fffe03f */
[----:B------:R0:W-:Y:S01]  /*65380*/  STL.64 [R1+0x6d0], R20 ;  /* 0x0006d01401007387 */ /* 0x0001e20000100a00 */
[----:B------:R1:W-:Y:S03]  /*65390*/  STL.64 [R1+0x6d8], R22 ;  /* 0x0006d81601007387 */ /* 0x0003e60000100a00 */
[----:B0-----:R-:W2:Y:S01]  /*653a0*/  LDL.LU R20, [R1+0x8d0] ;  /* 0x0008d00001147983 */ /* 0x001ea20000300800 */
[----:B------:R-:W2:Y:S02]  /*653b0*/  LDL.LU R21, [R1+0x8d4] ;  /* 0x0008d40001157983 */ /* 0x000ea40000300800 */
[----:B-1----:R-:W4:Y:S02]  /*653c0*/  LDL.LU R22, [R1+0x8d8] ;  /* 0x0008d80001167983 */ /* 0x002f240000300800 */
[----:B------:R-:W4:Y:S02]  /*653d0*/  LDL.LU R23, [R1+0x8dc] ;  /* 0x0008dc0001177983 */ /* 0x000f240000300800 */
[----:B------:R-:W-:-:S02]  /*653e0*/  IMAD.MOV.U32 R29, RZ, RZ, R24 ;  /* 0x000000ffff1d7224 */ /* 0x000fc400078e0018 */
[----:B------:R-:W-:Y:S02]  /*653f0*/  IMAD.MOV.U32 R28, RZ, RZ, R25 ;  /* 0x000000ffff1c7224 */ /* 0x000fe400078e0019 */
[----:B---3--:R-:W-:Y:S02]  /*65400*/  IMAD.MOV.U32 R24, RZ, RZ, R17 ;  /* 0x000000ffff187224 */ /* 0x008fe400078e0011 */
[----:B------:R-:W-:Y:S01]  /*65410*/  IMAD.MOV.U32 R25, RZ, RZ, R16 ;  /* 0x000000ffff197224 */ /* 0x000fe200078e0010 */
[----:B----4-:R-:W-:Y:S01]  /*65420*/  STL.64 [R1+0x48a8], R22 ;  /* 0x0048a81601007387 */ /* 0x010fe20000100a00 */
[----:B--2---:R0:W-:Y:S03]  /*65430*/  STL.64 [R1+0x48a0], R20 ;  /* 0x0048a01401007387 */ /* 0x0041e60000100a00 */
[----:B------:R1:W-:Y:S01]  /*65440*/  STL.64 [R1+0x48b0], R24 ;  /* 0x0048b01801007387 */ /* 0x0003e20000100a00 */
        /* <DEDUP_REMOVED lines=13> */
[----:B---3--:R-:W-:Y:S01]  /*65520*/  STL.64 [R1+0x48d8], R22 ;  /* 0x0048d81601007387 */ /* 0x008fe20000100a00 */
[----:B--2---:R-:W-:Y:S02]  /*65530*/  STL.64 [R1+0x48d0], R20 ;  /* 0x0048d01401007387 */ /* 0x004fe40000100a00 */
[----:B------:R-:W2:Y:S02]  /*65540*/  LDL.LU R8, [R1+0xc10] ;  /* 0x000c100001087983 */ /* 0x000ea40000300800 */
[----:B------:R-:W2:Y:S01]  /*65550*/  LDL.LU R9, [R1+0xc14] ;  /* 0x000c140001097983 */ /* 0x000ea20000300800 */
[----:B------:R-:W3:Y:S01]  /*65560*/  LDL.LU R10, [R1+0xc18] ;  /* 0x000c1800010a7983 */ /* 0x000ee20000300800 */
[----:B------:R-:W3:Y:S03]  /*65570*/  LDL.LU R11, [R1+0xc1c] ;  /* 0x000c1c00010b7983 */ /* 0x000ee60000300800 */
[----:B---3--:R-:W-:Y:S01]  /*65580*/  STL.64 [R1+0x4910], R10 ;  /* 0x0049100a01007387 */ /* 0x008fe20000100a00 */
[----:B--2---:R0:W-:Y:S03]  /*65590*/  STL.64 [R1+0x4908], R8 ;  /* 0x0049080801007387 */ /* 0x0041e60000100a00 */
[----:B0-----:R-:W2:Y:S04]  /*655a0*/  LDL.64 R8, [R1+0x100] ;  /* 0x0001000001087983 */ /* 0x001ea80000100a00 */
[----:B--2---:R0:W-:Y:S04]  /*655b0*/  STL.64 [R1+0x4920], R8 ;  /* 0x0049200801007387 */ /* 0x0041e80000100a00 */
[----:B0-----:R-:W2:Y:S04]  /*655c0*/  LDL.64 R8, [R1+0x110] ;  /* 0x0001100001087983 */ /* 0x001ea80000100a00 */
[----:B--2---:R0:W-:Y:S04]  /*655d0*/  STL.64 [R1+0x4938], R8 ;  /* 0x0049380801007387 */ /* 0x0041e80000100a00 */
[----:B0-----:R-:W2:Y:S04]  /*655e0*/  LDL.64 R8, [R1+0x120] ;  /* 0x0001200001087983 */ /* 0x001ea80000100a00 */
[----:B--2---:R-:W-:Y:S01]  /*655f0*/  STL.64 [R1+0x4950], R8 ;  /* 0x0049500801007387 */ /* 0x004fe20000100a00 */
[----:B------:R-:W2:Y:S02]  /*65600*/  LDL.64 R16, [R1+0xf0] ;  /* 0x0000f00001107983 */ /* 0x000ea40000100a00 */
[----:B------:R-:W-:Y:S01]  /*65610*/  IMAD.MOV.U32 R24, RZ, RZ, R7 ;  /* 0x000000ffff187224 */ /* 0x000fe200078e0007 */
[----:B--2---:R0:W-:Y:S04]  /*65620*/  STL.64 [R1+0x4918], R16 ;  /* 0x0049181001007387 */ /* 0x0041e80000100a00 */
[----:B0-----:R-:W2:Y:S01]  /*65630*/  LDL.LU R16, [R1+0xc20] ;  /* 0x000c200001107983 */ /* 0x001ea20000300800 */
[----:B------:R-:W2:Y:S02]  /*65640*/  LDL.LU R17, [R1+0xc24] ;  /* 0x000c240001117983 */ /* 0x000ea40000300800 */
[----:B------:R-:W3:Y:S02]  /*65650*/  LDL.LU R18, [R1+0xc28] ;  /* 0x000c280001127983 */ /* 0x000ee40000300800 */
[----:B------:R-:W3:Y:S01]  /*65660*/  LDL.LU R19, [R1+0xc2c] ;  /* 0x000c2c0001137983 */ /* 0x000ee20000300800 */
[----:B------:R-:W4:Y:S01]  /*65670*/  LDL.LU R4, [R1+0xc70] ;  /* 0x000c700001047983 */ /* 0x000f220000300800 */
[----:B------:R-:W4:Y:S02]  /*65680*/  LDL.LU R5, [R1+0xc74] ;  /* 0x000c740001057983 */ /* 0x000f240000300800 */
[----:B------:R-:W4:Y:S02]  /*65690*/  LDL.LU R6, [R1+0xc78] ;  /* 0x000c780001067983 */ /* 0x000f240000300800 */
[----:B------:R-:W4:Y:S01]  /*656a0*/  LDL.LU R7, [R1+0xc7c] ;  /* 0x000c7c0001077983 */ /* 0x000f220000300800 */
[----:B------:R-:W2:Y:S04]  /*656b0*/  LDL.64 R8, [R1+0x130] ;  /* 0x0001300001087983 */ /* 0x000ea80000100a00 */
[----:B--2---:R0:W-:Y:S04]  /*656c0*/  STL.64 [R1+0x4968], R8 ;  /* 0x0049680801007387 */ /* 0x0041e80000100a00 */
[----:B0-----:R-:W2:Y:S04]  /*656d0*/  LDL.64 R8, [R1+0x140] ;  /* 0x0001400001087983 */ /* 0x001ea80000100a00 */
[----:B--2---:R0:W-:Y:S04]  /*656e0*/  STL.64 [R1+0x4970], R8 ;  /* 0x0049700801007387 */ /* 0x0041e80000100a00 */
[----:B0-----:R-:W4:Y:S01]  /*656f0*/  LDL.64 R8, [R1+0x150] ;  /* 0x0001500001087983 */ /* 0x001f220000100a00 */
[----:B---3--:R-:W-:Y:S02]  /*65700*/  STL.64 [R1+0x4930], R18 ;  /* 0x0049301201007387 */ /* 0x008fe40000100a00 */
[----:B------:R0:W-:Y:S02]  /*65710*/  STL.64 [R1+0x4928], R16 ;  /* 0x0049281001007387 */ /* 0x0001e40000100a00 */
        /* <DEDUP_REMOVED lines=10> */
[----:B----4-:R-:W-:Y:S01]  /*657c0*/  HMMA.16816.F32.BF16 R4, R12, R8, R4 ;  /* 0x000000080c04723c */ /* 0x010fe20000041804 */
        /* <DEDUP_REMOVED lines=8> */
[----:B------:R0:W-:Y:S04]  /*65850*/  STL.64 [R1+0x48f0], R24 ;  /* 0x0048f01801007387 */ /* 0x0001e80000100a00 */
        /* <DEDUP_REMOVED lines=9> */
[----:B------:R-:W-:Y:S02]  /*658f0*/  STL [R1+0x4874], R29 ;  /* 0x0048741d01007387 */ /* 0x000fe40000100800 */
[----:B------:R-:W-:Y:S02]  /*65900*/  STL.64 [R1+0x6e0], R4 ;  /* 0x0006e00401007387 */ /* 0x000fe40000100a00 */
[----:B------:R0:W-:Y:S02]  /*65910*/  STL.64 [R1+0x6e8], R6 ;  /* 0x0006e80601007387 */ /* 0x0001e40000100a00 */
[----:B0-----:R-:W-:-:S02]  /*65920*/  IMAD.MOV.U32 R7, RZ, RZ, R8 ;  /* 0x000000ffff077224 */ /* 0x001fc400078e0008 */
[----:B------:R-:W2:Y:S01]  /*65930*/  LDL.LU.64 R8, [R1+0x4970] ;  /* 0x0049700001087983 */ /* 0x000ea20000300a00 */
[----:B------:R-:W-:Y:S02]  /*65940*/  STL [R1+0x4880], R0 ;  /* 0x0048800001007387 */ /* 0x000fe40000100800 */
[----:B------:R0:W-:Y:S02]  /*65950*/  STL [R1+0x487c], R7 ;  /* 0x00487c0701007387 */ /* 0x0001e40000100800 */
[----:B------:R-:W2:Y:S01]  /*65960*/  LDL.LU R4, [R1+0xc60] ;  /* 0x000c600001047983 */ /* 0x000ea20000300800 */
[----:B------:R-:W2:Y:S01]  /*65970*/  LDL.LU R5, [R1+0xc64] ;  /* 0x000c640001057983 */ /* 0x000ea20000300800 */
[----:B------:R-:W2:Y:S03]  /*65980*/  LDL.LU R6, [R1+0xc68] ;  /* 0x000c680001067983 */ /* 0x000ea60000300800 */
[----:B0-----:R-:W2:Y:S02]  /*65990*/  LDL.LU R7, [R1+0xc6c] ;  /* 0x000c6c0001077983 */ /* 0x001ea40000300800 */
[C---:B--2---:R-:W-:Y:S11]  /*659a0*/  HMMA.16816.F32.BF16 R4, R12.reuse, R8, R4 ;  /* 0x000000080c04723c */ /* 0x044ff60000041804 */
[----:B------:R-:W-:Y:S11]  /*659b0*/  @!UPT UIADD3 URZ, URZ, URZ, URZ ;  /* 0x0000003f3f3ff290 */ /* 0x000ff6000fffe03f */
[----:B------:R-:W-:Y:S01]  /*659c0*/  @!UPT UIADD3 URZ, URZ, URZ, URZ ;  /* 0x0000003f3f3ff290 */ /* 0x000fe2000fffe03f */
[----:B------:R0:W-:Y:S01]  /*659d0*/  STL.64 [R1+0x6f0], R4 ;  /* 0x0006f00401007387 */ /* 0x0001e20000100a00 */
[----:B------:R1:W-:Y:S02]  /*659e0*/  STL.64 [R1+0x6f8], R6 ;  /* 0x0006f80601007387 */ /* 0x0003e40000100a00 */
[----:B0-----:R-:W-:Y:S02]  /*659f0*/  IMAD.MOV.U32 R4, RZ, RZ, R8 ;  /* 0x000000ffff047224 */ /* 0x001fe400078e0008 */
[----:B------:R-:W-:Y:S02]  /*65a00*/  IMAD.MOV.U32 R5, RZ, RZ, R9 ;  /* 0x000000ffff057224 */ /* 0x000fe400078e0009 */
[----:B------:R-:W2:Y:S01]  /*65a10*/  LDL.LU.64 R8, [R1+0x4968] ;  /* 0x0049680001087983 */ /* 0x000ea20000300a00 */
[----:B------:R-:W-:Y:S01]  /*65a20*/  STL [R1+0x4884], R4 ;  /* 0x0048840401007387 */ /* 0x000fe20000100800 */
[----:B--2---:R-:W-:Y:S01]  /*65a30*/  HMMA.16816.F32.BF16 R16, R12, R8, R16 ;  /* 0x000000080c10723c */ /* 0x004fe20000041810 */
[----:B-1----:R-:W-:-:S02]  /*65a40*/  IMAD.MOV.U32 R6, RZ, RZ, R8 ;  /* 0x000000ffff067224 */ /* 0x002fc400078e0008 */
        /* <DEDUP_REMOVED lines=29> */
[----:B------:R0:W-:Y:S01]  /*65c20*/  STL.64 [R1+0x730], R16 ;  /* 0x0007301001007387 */ /* 0x0001e20000100a00 */
[----:B------:R-:W-:Y:S03]  /*65c30*/  STL.64 [R1+0x738], R18 ;  /* 0x0007381201007387 */ /* 0x000fe60000100a00 */
[----:B0-----:R-:W2:Y:S01]  /*65c40*/  LDL.LU.64 R16, [R1+0x4918] ;  /* 0x0049180001107983 */ /* 0x001ea20000300a00 */
[----:B------:R-:W2:Y:S02]  /*65c50*/  LDL.LU.64 R10, [R1+0x4910] ;  /* 0x00491000010a7983 */ /* 0x000ea40000300a00 */
[----:B------:R-:W2:Y:S02]  /*65c60*/  LDL.LU.64 R8, [R1+0x4908] ;  /* 0x0049080001087983 */ /* 0x000ea40000300a00 */
[C---:B--2---:R-:W-:Y:S11]  /*65c70*/  HMMA.16816.F32.BF16 R8, R12.reuse, R16, R8 ;  /* 0x000000100c08723c */ /* 0x044ff60000041808 */
[----:B------:R-:W-:Y:S11]  /*65c80*/  @!UPT UIADD3 URZ, URZ, URZ, URZ ;  /* 0x0000003f3f3ff290 */ /* 0x000ff6000fffe03f */
[----:B------:R-:W-:Y:S01]  /*65c90*/  @!UPT UIADD3 URZ, URZ, URZ, URZ ;  /* 0x0000003f3f3ff290 */ /* 0x000fe2000fffe03f */
[----:B------:R0:W-:Y:S01]  /*65ca0*/  STL.64 [R1+0x750], R8 ;  /* 0x0007500801007387 */ /* 0x0001e20000100a00 */
[----:B------:R1:W-:Y:S03]  /*65cb0*/  STL.64 [R1+0x758], R10 ;  /* 0x0007580a01007387 */ /* 0x0003e60000100a00 */
[----:B0-----:R-:W2:Y:S01]  /*65cc0*/  LDL.LU.64 R8, [R1+0x4900] ;  /* 0x0049000001087983 */ /* 0x001ea20000300a00 */
[----:B-1----:R-:W-:Y:S02]  /*65cd0*/  IMAD.MOV.U32 R11, RZ, RZ, R16 ;  /* 0x000000ffff0b7224 */ /* 0x002fe400078e0010 */
[----:B------:R-:W-:Y:S02]  /*65ce0*/  IMAD.MOV.U32 R10, RZ, RZ, R17 ;  /* 0x000000ffff0a7224 */ /* 0x000fe400078e0011 */
[----:B------:R-:W3:Y:S02]  /*65cf0*/  LDL.LU.64 R16, [R1+0x48f8] ;  /* 0x0048f80001107983 */ /* 0x000ee40000300a00 */
[----:B---3--:R-:W-:Y:S02]  /*65d00*/  HMMA.16816.F32.BF16 R12, R12, R16, R24 ;  /* 0x000000100c0c723c */ /* 0x008fe40000041818 */
[----:B------:R-:W4:Y:S01]  /*65d10*/  LDL.LU.64 R24, [R1+0x48f0] ;  /* 0x0048f00001187983 */ /* 0x000f220000300a00 */
[----:B------:R-:W4:Y:S02]  /*65d20*/  LDL.LU.64 R18, [R1+0x48e8] ;  /* 0x0048e80001127983 */ /* 0x000f240000300a00 */
[----:B------:R-:W4:Y:S11]  /*65d30*/  LDL.LU.64 R16, [R1+0x48e0] ;  /* 0x0048e00001107983 */ /* 0x000f360000300a00 */
[----:B------:R-:W-:Y:S07]  /*65d40*/  @!UPT UIADD3 URZ, URZ, URZ, URZ ;  /* 0x0000003f3f3ff290 */ /* 0x000fee000fffe03f */
[----:B------:R0:W-:Y:S01]  /*65d50*/  STL.64 [R1+0x740], R12 ;  /* 0x0007400c01007387 */ /* 0x0001e20000100a00 */
[----:B------:R1:W-:Y:S03]  /*65d60*/  STL.64 [R1+0x748], R14 ;  /* 0x0007480e01007387 */ /* 0x0003e60000100a00 */
[----:B0-----:R-:W2:Y:S01]  /*65d70*/  LDL.LU R12, [R1+0x8c0] ;  /* 0x0008c000010c7983 */ /* 0x001ea20000300800 */
[----:B------:R-:W2:Y:S02]  /*65d80*/  LDL.LU R13, [R1+0x8c4] ;  /* 0x0008c400010d7983 */ /* 0x000ea40000300800 */
[----:B-1----:R-:W2:Y:S02]  /*65d90*/  LDL.LU R14, [R1+0x8c8] ;  /* 0x0008c800010e7983 */ /* 0x002ea40000300800 */
[----:B------:R-:W2:Y:S01]  /*65da0*/  LDL.LU R15, [R1+0x8cc] ;  /* 0x0008cc00010f7983 */ /* 0x000ea20000300800 */
[C---:B----4-:R-:W-:Y:S01]  /*65db0*/  HMMA.16816.F32.BF16 R24, R16.reuse, R24, R20 ;  /* 0x000000181018723c */ /* 0x050fe20000041814 */
        /* <DEDUP_REMOVED lines=19> */
[----:B0-----:R-:W4:Y:S01]  /*65ef0*/  LDL.LU.64 R26, [R1+0x4898] ;  /* 0x00489800011a7983 */ /* 0x001f220000300a00 */
[----:B------:R-:W3:Y:S02]  /*65f00*/  LDL.LU.64 R24, [R1+0x4890] ;  /* 0x0048900001187983 */ /* 0x000ee40000300a00 */
[C---:B---3--:R-:W-:Y:S11]  /*65f10*/  HMMA.16816.F32.BF16 R20, R16.reuse, R24, R20 ;  /* 0x000000181014723c */ /* 0x048ff60000041814 */
[----:B------:R-:W-:Y:S11]  /*65f20*/  @!UPT UIADD3 URZ, URZ, URZ, URZ ;  /* 0x0000003f3f3ff290 */ /* 0x000ff6000fffe03f */
[----:B------:R-:W-:Y:S01]  /*65f30*/  @!UPT UIADD3 URZ, URZ, URZ, URZ ;  /* 0x0000003f3f3ff290 */ /* 0x000fe2000fffe03f */
[----:B------:R0:W-:Y:S01]  /*65f40*/  STL.64 [R1+0x790], R20 ;  /* 0x0007901401007387 */ /* 0x0001e20000100a00 */
[----:B------:R1:W-:Y:S03]  /*65f50*/  STL.64 [R1+0x798], R22 ;  /* 0x0007981601007387 */ /* 0x0003e60000100a00 */
[----:B0-----:R-:W3:Y:S01]  /*65f60*/  LDL.LU R20, [R1+0x6b0] ;  /* 0x0006b00001147983 */ /* 0x001ee20000300800 */
[----:B------:R-:W3:Y:S02]  /*65f70*/  LDL.LU R21, [R1+0x6b4] ;  /* 0x0006b40001157983 */ /* 0x000ee40000300800 */
[----:B-1----:R-:W3:Y:S02]  /*65f80*/  LDL.LU R22, [R1+0x6b8] ;  /* 0x0006b80001167983 */ /* 0x002ee40000300800 */
[----:B------:R-:W3:Y:S01]  /*65f90*/  LDL.LU R23, [R1+0x6bc] ;  /* 0x0006bc0001177983 */ /* 0x000ee20000300800 */
[----:B--2---:R-:W-:Y:S01]  /*65fa0*/  HMMA.16816.F32.BF16 R12, R16, R8, R12 ;  /* 0x00000008100c723c */ /* 0x004fe2000004180c */
[----:B---3--:R-:W-:Y:S01]  /*65fb0*/  STL.64 [R1+0x4788], R22 ;  /* 0x0047881601007387 */ /* 0x008fe20000100a00 */
[----:B------:R0:W-:Y:S02]  /*65fc0*/  STL.64 [R1+0x4780], R20 ;  /* 0x0047801401007387 */ /* 0x0001e40000100a00 */
[----:B0-----:R-:W-:-:S02]  /*65fd0*/  IMAD.MOV.U32 R20, RZ, RZ, R11 ;  /* 0x000000ffff147224 */ /* 0x001fc400078e000b */
[----:B------:R-:W-:Y:S01]  /*65fe0*/  IMAD.MOV.U32 R21, RZ, RZ, R10 ;  /* 0x000000ffff157224 */ /* 0x000fe200078e000a */
[----:B------:R-:W2:Y:S01]  /*65ff0*/  LDL.LU R11, [R1+0x488c] ;  /* 0x00488c00010b7983 */ /* 0x000ea20000300800 */
[----:B------:R-:W2:Y:S03]  /*66000*/  LDL.LU R10, [R1+0x4888] ;  /* 0x00488800010a7983 */ /* 0x000ea60000300800 */
[----:B------:R0:W-:Y:S01]  /*66010*/  STL.64 [R1+0x4798], R20 ;  /* 0x0047981401007387 */ /* 0x0001e20000100a00 */
[----:B----4-:R-:W-:Y:S02]  /*66020*/  STL.64 [R1+0x4758], R26 ;  /* 0x0047581a01007387 */ /* 0x010fe40000100a00 */
[----:B------:R-:W-:Y:S02]  /*66030*/  STL.64 [R1+0x4750], R24 ;  /* 0x0047501801007387 */ /* 0x000fe40000100a00 */
[----:B0-----:R-:W-:-:S02]  /*66040*/  IMAD.MOV.U32 R20, RZ, RZ, R4 ;  /* 0x000000ffff147224 */ /* 0x001fc400078e0004 */
[----:B------:R-:W-:Y:S01]  /*66050*/  IMAD.MOV.U32 R21, RZ, RZ, R0 ;  /* 0x000000ffff157224 */ /* 0x000fe200078e0000 */
[----:B------:R-:W3:Y:S04]  /*66060*/  LDL.LU R4, [R1+0x4884] ;  /* 0x0048840001047983 */ /* 0x000ee80000300800 */
[----:B------:R-:W-:Y:S02]  /*66070*/  STL.64 [R1+0x7a0], R12 ;  /* 0x0007a00c01007387 */ /* 0x000fe40000100a00 */
[----:B------:R-:W-:Y:S02]  /*66080*/  STL.64 [R1+0x7a8], R14 ;  /* 0x0007a80e01007387 */ /* 0x000fe40000100a00 */
[----:B------:R-:W4:Y:S01]  /*66090*/  LDL.LU R0, [R1+0x4880] ;  /* 0x0048800001007983 */ /* 0x000f220000300800 */
[----:B------:R0:W-:Y:S02]  /*660a0*/  STL.64 [R1+0x47b0], R20 ;  /* 0x0047b01401007387 */ /* 0x0001e40000100a00 */
[----:B0-----:R-:W-:-:S02]  /*660b0*/  IMAD.MOV.U32 R20, RZ, RZ, R7 ;  /* 0x000000ffff147224 */ /* 0x001fc400078e0007 */
[----:B------:R-:W-:Y:S01]  /*660c0*/  IMAD.MOV.U32 R21, RZ, RZ, R28 ;  /* 0x000000ffff157224 */ /* 0x000fe200078e001c */
[----:B------:R-:W3:Y:S01]  /*660d0*/  LDL.LU R7, [R1+0x487c] ;  /* 0x00487c0001077983 */ /* 0x000ee20000300800 */
[----:B------:R-:W3:Y:S03]  /*660e0*/  LDL.LU R28, [R1+0x4878] ;  /* 0x00487800011c7983 */ /* 0x000ee60000300800 */
[----:B------:R-:W-:Y:S04]  /*660f0*/  STL.64 [R1+0x47c8], R20 ;  /* 0x0047c81401007387 */ /* 0x000fe80000100a00 */
[----:B--2---:R-:W-:Y:S01]  /*66100*/  STL.64 [R1+0x4748], R10 ;  /* 0x0047480a01007387 */ /* 0x004fe20000100a00 */
[----:B------:R0:W-:Y:S03]  /*66110*/  STL.64 [R1+0x4740], R8 ;  /* 0x0047400801007387 */ /* 0x0001e60000100a00 */
[----:B0-----:R-:W2:Y:S01]  /*66120*/  LDL.LU.64 R8, [R1+0x20] ;  /* 0x0000200001087983 */ /* 0x001ea20000300a00 */
        /* <DEDUP_REMOVED lines=15> */
[----:B------:R-:W2:Y:S02]  /*66220*/  LDL.LU R11, [R1+0xa0c] ;  /* 0x000a0c00010b7983 */ /* 0x000ea40000300800 */
[----:B------:R-:W-:-:S02]  /*66230*/  IMAD.MOV.U32 R20, RZ, RZ, R6 ;  /* 0x000000ffff147224 */ /* 0x000fc400078e0006 */
[----:B------:R-:W-:Y:S01]  /*66240*/  IMAD.MOV.U32 R21, RZ, RZ, R2 ;  /* 0x000000ffff157224 */ /* 0x000fe200078e0002 */
[----:B------:R-:W3:Y:S01]  /*66250*/  LDL.LU R6, [R1+0x486c] ;  /* 0x00486c0001067983 */ /* 0x000ee20000300800 */
[----:B------:R-:W3:Y:S03]  /*66260*/  LDL.LU R2, [R1+0x4868] ;  /* 0x0048680001027983 */ /* 0x000ee60000300800 */
        /* <DEDUP_REMOVED lines=8> */
[----:B------:R-:W-:Y:S01]  /*662f0*/  IMAD.MOV.U32 R21, RZ, RZ, R5 ;  /* 0x000000ffff157224 */ /* 0x000fe200078e0005 */
[----:B------:R-:W3:Y:S01]  /*66300*/  LDL.LU R4, [R1+0x4864] ;  /* 0x0048640001047983 */ /* 0x000ee20000300800 */
[----:B------:R-:W3:Y:S03]  /*66310*/  LDL.LU R5, [R1+0x4860] ;  /* 0x0048600001057983 */ /* 0x000ee60000300800 */
[----:B------:R0:W-:Y:S02]  /*66320*/  STL.64 [R1+0x4810], R20 ;  /* 0x0048101401007387 */ /* 0x0001e40000100a00 */
[----:B0-----:R-:W-:Y:S02]  /*66330*/  IMAD.MOV.U32 R20, RZ, RZ, R7 ;  /* 0x000000ffff147224 */ /* 0x001fe400078e0007 */
[----:B----4-:R-:W-:Y:S01]  /*66340*/  IMAD.MOV.U32 R21, RZ, RZ, R0 ;  /* 0x000000ffff157224 */ /* 0x010fe200078e0000 */
[----:B------:R-:W4:Y:S01]  /*66350*/  LDL.LU R7, [R1+0x485c] ;  /* 0x00485c0001077983 */ /* 0x000f220000300800 */
        /* <DEDUP_REMOVED lines=11> */
[----:B------:R-:W3:Y:S02]  /*66410*/  LDL.LU R13, [R1+0x8b4] ;  /* 0x0008b400010d7983 */ /* 0x000ee40000300800 */
[----:B------:R-:W3:Y:S02]  /*66420*/  LDL.LU R14, [R1+0x8b8] ;  /* 0x0008b800010e7983 */ /* 0x000ee40000300800 */
[----:B------:R-:W3:Y:S01]  /*66430*/  LDL.LU R15, [R1+0x8bc] ;  /* 0x0008bc00010f7983 */ /* 0x000ee20000300800 */
[----:B------:R-:W-:Y:S04]  /*66440*/  STL.64 [R1+0x4840], R20 ;  /* 0x0048401401007387 */ /* 0x000fe80000100a00 */
        /* <DEDUP_REMOVED lines=24> */
[----:B---3--:R-:W-:Y:S01]  /*665d0*/  HMMA.16816.F32.BF16 R12, R16, R4, R12 ;  /* 0x00000004100c723c */ /* 0x008fe2000004180c */
[----:B------:R-:W-:Y:S01]  /*665e0*/  IMAD.MOV.U32 R20, RZ, RZ, R6 ;  /* 0x000000ffff147224 */ /* 0x000fe200078e0006 */
[----:B--2---:R-:W-:Y:S01]  /*665f0*/  STL.64 [R1+0x4850], R10 ;  /* 0x0048500a01007387 */ /* 0x004fe20000100a00 */
[----:B------:R0:W-:Y:S03]  /*66600*/  STL.64 [R1+0x4848], R8 ;  /* 0x0048480801007387 */ /* 0x0001e60000100a00 */
[----:B0-----:R-:W2:Y:S01]  /*66610*/  LDL.LU R8, [R1+0xa70] ;  /* 0x000a700001087983 */ /* 0x001ea20000300800 */
[----:B------:R-:W2:Y:S02]  /*66620*/  LDL.LU R9, [R1+0xa74] ;  /* 0x000a740001097983 */ /* 0x000ea40000300800 */
[----:B------:R-:W2:Y:S02]  /*66630*/  LDL.LU R10, [R1+0xa78] ;  /* 0x000a7800010a7983 */ /* 0x000ea40000300800 */
[----:B------:R-:W2:Y:S01]  /*66640*/  LDL.LU R11, [R1+0xa7c] ;  /* 0x000a7c00010b7983 */ /* 0x000ea20000300800 */
[----:B----4-:R-:W-:Y:S01]  /*66650*/  STL [R1+0x4768], R7 ;  /* 0x0047680701007387 */ /* 0x010fe20000100800 */
[----:B------:R0:W-:Y:S10]  /*66660*/  STL.64 [R1+0x4760], R4 ;  /* 0x0047600401007387 */ /* 0x0001f40000100a00 */
[----:B------:R-:W-:Y:S02]  /*66670*/  STL.64 [R1+0x7b0], R12 ;  /* 0x0007b00c01007387 */ /* 0x000fe40000100a00 */
[----:B------:R-:W-:Y:S02]  /*66680*/  STL.64 [R1+0x7b8], R14 ;  /* 0x0007b80e01007387 */ /* 0x000fe40000100a00 */
[----:B------:R-:W1:Y:S01]  /*66690*/  LDSM.16.MT88.4 R12, [R2+0x12080] ;  /* 0x01208000020c783b */ /* 0x000e620000004200 */
[----:B------:R-:W-:-:S03]  /*666a0*/  IMAD.MOV.U32 R21, RZ, RZ, R3 ;  /* 0x000000ffff157224 */ /* 0x000fc600078e0003 */
        /* <DEDUP_REMOVED lines=8> */
[----:B-1----:R-:W-:Y:S01]  /*66730*/  STL.64 [R1+0x4670], R14 ;  /* 0x0046700e01007387 */ /* 0x002fe20000100a00 */
[----:B------:R0:W-:Y:S03]  /*66740*/  STL.64 [R1+0x4668], R12 ;  /* 0x0046680c01007387 */ /* 0x0001e60000100a00 */
[----:B0-----:R-:W3:Y:S01]  /*66750*/  LDL.LU.64 R12, [R1+0xe0] ;  /* 0x0000e000010c7983 */ /* 0x001ee20000300a00 */
[C---:B--2---:R-:W-:Y:S03]  /*66760*/  HMMA.16816.F32.BF16 R20, R16.reuse, R20, R8 ;  /* 0x000000141014723c */ /* 0x044fe60000041808 */
[----:B------:R-:W2:Y:S01]  /*66770*/  LDL.LU.64 R10, [R1+0x4850] ;  /* 0x00485000010a7983 */ /* 0x000ea20000300a00 */
[----:B------:R-:W2:Y:S11]  /*66780*/  LDL.LU.64 R8, [R1+0x4848] ;  /* 0x0048480001087983 */ /* 0x000eb60000300a00 */
[----:B------:R-:W-:Y:S08]  /*66790*/  @!UPT UIADD3 URZ, URZ, URZ, URZ ;  /* 0x0000003f3f3ff290 */ /* 0x000ff0000fffe03f */
        /* <DEDUP_REMOVED lines=56> */
[----:B------:R0:W-:Y:S03]  /*66b20*/  STL.64 [R1+0x8b8], R22 ;  /* 0x0008b81601007387 */ /* 0x0001e60000100a00 */
[----:B0-----:R-:W3:Y:S01]  /*66b30*/  LDL.LU.64 R22, [R1+0x4788] ;  /* 0x0047880001167983 */ /* 0x001ee20000300a00 */
[----:B------:R-:W3:Y:S02]  /*66b40*/  LDL.LU.64 R20, [R1+0x4780] ;  /* 0x0047800001147983 */ /* 0x000ee40000300a00 */
[----:B---3--:R-:W-:Y:S01]  /*66b50*/  HMMA.16816.F32.BF16 R16, R16, R12, R20 ;  /* 0x0000000c1010723c */ /* 0x008fe20000041814 */
[----:B------:R-:W2:Y:S01]  /*66b60*/  LDL.LU.64 R22, [R1+0x4778] ;  /* 0x0047780001167983 */ /* 0x000ea20000300a00 */
[----:B------:R-:W2:Y:S11]  /*66b70*/  LDL.LU.64 R20, [R1+0x4770] ;  /* 0x0047700001147983 */ /* 0x000eb60000300a00 */
[----:B------:R-:W-:Y:S10]  /*66b80*/  @!UPT UIADD3 URZ, URZ, URZ, URZ ;  /* 0x0000003f3f3ff290 */ /* 0x000ff4000fffe03f */
[----:B------:R0:W-:Y:S01]  /*66b90*/  STL.64 [R1+0x6b0], R16 ;  /* 0x0006b01001007387 */ /* 0x0001e20000100a00 */
[----:B------:R-:W-:Y:S03]  /*66ba0*/  STL.64 [R1+0x6b8], R18 ;  /* 0x0006b81201007387 */ /* 0x000fe60000100a00 */
[----:B0-----:R-:W3:Y:S01]  /*66bb0*/  LDL.LU.64 R16, [R1+0x10] ;  /* 0x0000100001107983 */ /* 0x001ee20000300a00 */
[----:B------:R0:W-:Y:S03]  /*66bc0*/  STL.64 [R1+0x4680], R12 ;  /* 0x0046800c01007387 */ /* 0x0001e60000100a00 */
[----:B0-----:R-:W3:Y:S01]  /*66bd0*/  LDL.LU R12, [R1+0x530] ;  /* 0x00053000010c7983 */ /* 0x001ee20000300800 */
[----:B------:R-:W3:Y:S02]  /*66be0*/  LDL.LU R13, [R1+0x534] ;  /* 0x00053400010d7983 */ /* 0x000ee40000300800 */
[----:B------:R-:W3:Y:S02]  /*66bf0*/  LDL.LU R14, [R1+0x538] ;  /* 0x00053800010e7983 */ /* 0x000ee40000300800 */
[----:B------:R-:W3:Y:S01]  /*66c00*/  LDL.LU R15, [R1+0x53c] ;  /* 0x00053c00010f7983 */ /* 0x000ee20000300800 */
[C---:B--2---:R-:W-:Y:S11]  /*66c10*/  HMMA.16816.F32.BF16 R4, R20.reuse, R8, R4 ;  /* 0x000000081404723c */ /* 0x044ff60000041804 */
[----:B------:R-:W-:Y:S11]  /*66c20*/  @!UPT UIADD3 URZ, URZ, URZ, URZ ;  /* 0x0000003f3f3ff290 */ /* 0x000ff6000fffe03f */
[----:B------:R-:W-:Y:S01]  /*66c30*/  @!UPT UIADD3 URZ, URZ, URZ, URZ ;  /* 0x0000003f3f3ff290 */ /* 0x000fe2000fffe03f */
[----:B------:R-:W-:Y:S01]  /*66c40*/  STL.64 [R1+0x8a0], R4 ;  /* 0x0008a00401007387 */ /* 0x000fe20000100a00 */
[----:B------:R0:W-:Y:S03]  /*66c50*/  STL.64 [R1+0x8a8], R6 ;  /* 0x0008a80601007387 */ /* 0x0001e60000100a00 */
[----:B0-----:R-:W2:Y:S01]  /*66c60*/  LDL.LU R7, [R1+0x4768] ;  /* 0x0047680001077983 */ /* 0x001ea20000300800 */
[----:B------:R-:W4:Y:S01]  /*66c70*/  LDL.LU.64 R4, [R1+0x4760] ;  /* 0x0047600001047983 */ /* 0x000f220000300a00 */
[----:B---3--:R-:W-:Y:S01]  /*66c80*/  HMMA.16816.F32.BF16 R12, R20, R16, R12 ;  /* 0x00000010140c723c */ /* 0x008fe2000004180c */
[----:B------:R-:W-:Y:S02]  /*66c90*/  IMAD.MOV.U32 R3, RZ, RZ, R8 ;  /* 0x000000ffff037224 */ /* 0x000fe400078e0008 */
[----:B------:R-:W-:Y:S01]  /*66ca0*/  IMAD.MOV.U32 R2, RZ, RZ, R9 ;  /* 0x000000ffff027224 */ /* 0x000fe200078e0009 */
[----:B------:R-:W3:Y:S01]  /*66cb0*/  LDL.LU R8, [R1+0x510] ;  /* 0x0005100001087983 */ /* 0x000ee20000300800 */
[----:B------:R-:W3:Y:S02]  /*66cc0*/  LDL.LU R9, [R1+0x514] ;  /* 0x0005140001097983 */ /* 0x000ee40000300800 */
[----:B------:R-:W-:-:S02]  /*66cd0*/  IMAD.MOV.U32 R6, RZ, RZ, R17 ;  /* 0x000000ffff067224 */ /* 0x000fc400078e0011 */
[----:B------:R-:W3:Y:S01]  /*66ce0*/  LDL.LU R10, [R1+0x518] ;  /* 0x00051800010a7983 */ /* 0x000ee20000300800 */
[----:B------:R-:W3:Y:S11]  /*66cf0*/  LDL.LU R11, [R1+0x51c] ;  /* 0x00051c00010b7983 */ /* 0x000ef60000300800 */
[----:B------:R-:W-:Y:S02]  /*66d00*/  @!UPT UIADD3 URZ, URZ, URZ, URZ ;  /* 0x0000003f3f3ff290 */ /* 0x000fe4000fffe03f */
[----:B------:R0:W-:Y:S01]  /*66d10*/  STL.64 [R1+0x890], R12 ;  /* 0x0008900c01007387 */ /* 0x0001e20000100a00 */
[----:B------:R-:W-:Y:S02]  /*66d20*/  STL.64 [R1+0x898], R14 ;  /* 0x0008980e01007387 */ /* 0x000fe40000100a00 */
[----:B0-----:R-:W-:Y:S01]  /*66d30*/  IMAD.MOV.U32 R12, RZ, RZ, R16 ;  /* 0x000000ffff0c7224 */ /* 0x001fe200078e0010 */
[----:B--2---:R-:W-:Y:S01]  /*66d40*/  STL.64 [R1+0x4738], R6 ;  /* 0x0047380601007387 */ /* 0x004fe20000100a00 */
[----:B----4-:R0:W-:Y:S03]  /*66d50*/  STL.64 [R1+0x4730], R4 ;  /* 0x0047300401007387 */ /* 0x0101e60000100a00 */
[----:B0-----:R-:W2:Y:S01]  /*66d60*/  LDL.LU R4, [R1+0x500] ;  /* 0x0005000001047983 */ /* 0x001ea20000300800 */
[----:B------:R-:W2:Y:S02]  /*66d70*/  LDL.LU R5, [R1+0x504] ;  /* 0x0005040001057983 */ /* 0x000ea40000300800 */
[----:B------:R-:W2:Y:S02]  /*66d80*/  LDL.LU R6, [R1+0x508] ;  /* 0x0005080001067983 */ /* 0x000ea40000300800 */
[----:B------:R-:W2:Y:S01]  /*66d90*/  LDL.LU R7, [R1+0x50c] ;  /* 0x00050c0001077983 */ /* 0x000ea20000300800 */
[----:B------:R-:W4:Y:S04]  /*66da0*/  LDL.LU.64 R16, [R1+0x50] ;  /* 0x0000500001107983 */ /* 0x000f280000300a00 */
[----:B----4-:R0:W-:Y:S04]  /*66db0*/  STL.64 [R1+0x4728], R16 ;  /* 0x0047281001007387 */ /* 0x0101e80000100a00 */
[----:B0-----:R-:W4:Y:S02]  /*66dc0*/  LDL.LU.64 R16, [R1] ;  /* 0x0000000001107983 */ /* 0x001f240000300a00 */
[----:B----4-:R-:W-:Y:S01]  /*66dd0*/  HMMA.16816.F32.BF16 R24, R20, R16, R24 ;  /* 0x000000101418723c */ /* 0x010fe20000041818 */
[----:B------:R-:W-:-:S02]  /*66de0*/  IMAD.MOV.U32 R14, RZ, RZ, R16 ;  /* 0x000000ffff0e7224 */ /* 0x000fc400078e0010 */
[----:B------:R-:W-:Y:S11]  /*66df0*/  IMAD.MOV.U32 R13, RZ, RZ, R17 ;  /* 0x000000ffff0d7224 */ /* 0x000ff600078e0011 */
[----:B------:R-:W-:Y:S09]  /*66e00*/  @!UPT UIADD3 URZ, URZ, URZ, URZ ;  /* 0x0000003f3f3ff290 */ /* 0x000ff2000fffe03f */
[----:B------:R-:W-:Y:S01]  /*66e10*/  STL.64 [R1+0x880], R24 ;  /* 0x0008801801007387 */ /* 0x000fe20000100a00 */
[----:B------:R0:W-:Y:S03]  /*66e20*/  STL.64 [R1+0x888], R26 ;  /* 0x0008881a01007387 */ /* 0x0001e60000100a00 */
[----:B0-----:R-:W4:Y:S01]  /*66e30*/  LDL.LU.64 R26, [R1+0x4758] ;  /* 0x00475800011a7983 */ /* 0x001f220000300a00 */
[----:B------:R-:W3:Y:S02]  /*66e40*/  LDL.LU.64 R24, [R1+0x4750] ;  /* 0x0047500001187983 */ /* 0x000ee40000300a00 */
[----:B------:R-:W2:Y:S02]  /*66e50*/  LDL.LU R16, [R1+0x4f0] ;  /* 0x0004f00001107983 */ /* 0x000ea40000300800 */
[----:B------:R-:W2:Y:S01]  /*66e60*/  LDL.LU R17, [R1+0x4f4] ;  /* 0x0004f40001117983 */ /* 0x000ea20000300800 */
[----:B------:R-:W2:Y:S01]  /*66e70*/  LDL.LU R18, [R1+0x4f8] ;  /* 0x0004f80001127983 */ /* 0x000ea20000300800 */
[----:B------:R-:W2:Y:S02]  /*66e80*/  LDL.LU R19, [R1+0x4fc] ;  /* 0x0004fc0001137983 */ /* 0x000ea40000300800 */
[----:B------:R-:W-:Y:S02]  /*66e90*/  STL [R1+0x4700], R14 ;  /* 0x0047000e01007387 */ /* 0x000fe40000100800 */
[----:B------:R0:W-:Y:S02]  /*66ea0*/  STL.64 [R1+0x46f8], R12 ;  /* 0x0046f80c01007387 */ /* 0x0001e40000100a00 */
[----:B0-----:R-:W2:Y:S01]  /*66eb0*/  LDL.LU R12, [R1+0xbf0] ;  /* 0x000bf000010c7983 */ /* 0x001ea20000300800 */
[----:B------:R-:W2:Y:S02]  /*66ec0*/  LDL.LU R13, [R1+0xbf4] ;  /* 0x000bf400010d7983 */ /* 0x000ea40000300800 */
[----:B------:R-:W2:Y:S02]  /*66ed0*/  LDL.LU R14, [R1+0xbf8] ;  /* 0x000bf800010e7983 */ /* 0x000ea40000300800 */
[----:B------:R-:W2:Y:S02]  /*66ee0*/  LDL.LU R15, [R1+0xbfc] ;  /* 0x000bfc00010f7983 */ /* 0x000ea40000300800 */
[----:B--2---:R-:W-:Y:S01]  /*66ef0*/  STL.64 [R1+0x4710], R14 ;  /* 0x0047100e01007387 */ /* 0x004fe20000100a00 */
[----:B------:R0:W-:Y:S03]  /*66f00*/  STL.64 [R1+0x4708], R12 ;  /* 0x0047080c01007387 */ /* 0x0001e60000100a00 */
[----:B0-----:R-:W2:Y:S01]  /*66f10*/  LDL.LU.64 R12, [R1+0x160] ;  /* 0x00016000010c7983 */ /* 0x001ea20000300a00 */
[C---:B---3--:R-:W-:Y:S03]  /*66f20*/  HMMA.16816.F32.BF16 R8, R20.reuse, R24, R8 ;  /* 0x000000181408723c */ /* 0x048fe60000041808 */
        /* <DEDUP_REMOVED lines=8> */
[----:B------:R-:W2:Y:S02]  /*66fb0*/  LDL.LU.64 R8, [R1+0x4740] ;  /* 0x0047400001087983 */ /* 0x000ea40000300a00 */
[----:B----4-:R-:W-:Y:S02]  /*66fc0*/  STL.64 [R1+0x4620], R26 ;  /* 0x0046201a01007387 */ /* 0x010fe40000100a00 */
[----:B------:R0:W-:Y:S02]  /*66fd0*/  STL.64 [R1+0x4618], R24 ;  /* 0x0046181801007387 */ /* 0x0001e40000100a00 */
[----:B0-----:R-:W4:Y:S01]  /*66fe0*/  LDL.LU.64 R24, [R1+0x140] ;  /* 0x0001400001187983 */ /* 0x001f220000300a00 */
[C---:B--2---:R-:W-:Y:S03]  /*66ff0*/  HMMA.16816.F32.BF16 R4, R20.reuse, R8, R4 ;  /* 0x000000081404723c */ /* 0x044fe60000041804 */
[----:B----4-:R0:W-:Y:S04]  /*67000*/  STL.64 [R1+0x4718], R24 ;  /* 0x0047181801007387 */ /* 0x0101e80000100a00 */
[----:B0-----:R-:W2:Y:S01]  /*67010*/  LDL.LU R24, [R1+0xc00] ;  /* 0x000c000001187983 */ /* 0x001ea20000300800 */
[----:B------:R-:W2:Y:S02]  /*67020*/  LDL.LU R25, [R1+0xc04] ;  /* 0x000c040001197983 */ /* 0x000ea40000300800 */
[----:B------:R-:W2:Y:S02]  /*67030*/  LDL.LU R26, [R1+0xc08] ;  /* 0x000c0800011a7983 */ /* 0x000ea40000300800 */
[----:B------:R-:W2:Y:S11]  /*67040*/  LDL.LU R27, [R1+0xc0c] ;  /* 0x000c0c00011b7983 */ /* 0x000eb60000300800 */
[----:B------:R-:W-:Y:S01]  /*67050*/  STL.64 [R1+0x860], R4 ;  /* 0x0008600401007387 */ /* 0x000fe20000100a00 */
[----:B------:R0:W-:Y:S03]  /*67060*/  STL.64 [R1+0x868], R6 ;  /* 0x0008680601007387 */ /* 0x0001e60000100a00 */
[----:B0-----:R-:W4:Y:S01]  /*67070*/  LDL.LU.64 R6, [R1+0x4738] ;  /* 0x0047380001067983 */ /* 0x001f220000300a00 */
[----:B------:R-:W2:Y:S02]  /*67080*/  LDL.LU.64 R4, [R1+0x4730] ;  /* 0x0047300001047983 */ /* 0x000ea40000300a00 */
[----:B---3--:R-:W-:Y:S02]  /*67090*/  STL.64 [R1+0x4610], R10 ;  /* 0x0046100a01007387 */ /* 0x008fe40000100a00 */
[----:B------:R0:W-:Y:S02]  /*670a0*/  STL.64 [R1+0x4608], R8 ;  /* 0x0046080801007387 */ /* 0x0001e40000100a00 */
[----:B0-----:R-:W3:Y:S01]  /*670b0*/  LDL.LU R8, [R1+0xbe0] ;  /* 0x000be00001087983 */ /* 0x001ee20000300800 */
[----:B------:R-:W3:Y:S02]  /*670c0*/  LDL.LU R9, [R1+0xbe4] ;  /* 0x000be40001097983 */ /* 0x000ee40000300800 */
[----:B------:R-:W3:Y:S02]  /*670d0*/  LDL.LU R10, [R1+0xbe8] ;  /* 0x000be800010a7983 */ /* 0x000ee40000300800 */
[----:B------:R-:W3:Y:S01]  /*670e0*/  LDL.LU R11, [R1+0xbec] ;  /* 0x000bec00010b7983 */ /* 0x000ee20000300800 */
[C---:B--2---:R-:W-:Y:S11]  /*670f0*/  HMMA.16816.F32.BF16 R16, R20.reuse, R4, R16 ;  /* 0x000000041410723c */ /* 0x044ff60000041810 */
[----:B------:R-:W-:Y:S11]  /*67100*/  @!UPT UIADD3 URZ, URZ, URZ, URZ ;  /* 0x0000003f3f3ff290 */ /* 0x000ff6000fffe03f */
[----:B------:R-:W-:Y:S01]  /*67110*/  @!UPT UIADD3 URZ, URZ, URZ, URZ ;  /* 0x0000003f3f3ff290 */ /* 0x000fe2000fffe03f */
[----:B------:R0:W-:Y:S01]  /*67120*/  STL.64 [R1+0x850], R16 ;  /* 0x0008501001007387 */ /* 0x0001e20000100a00 */
[----:B------:R-:W-:Y:S03]  /*67130*/  STL.64 [R1+0x858], R18 ;  /* 0x0008581201007387 */ /* 0x000fe60000100a00 */
[----:B0-----:R-:W2:Y:S01]  /*67140*/  LDL.LU.64 R16, [R1+0x4728] ;  /* 0x0047280001107983 */ /* 0x001ea20000300a00 */
[----:B----4-:R-:W-:Y:S02]  /*67150*/  STL [R1+0x4690], R7 ;  /* 0x0046900701007387 */ /* 0x010fe40000100800 */
[----:B------:R-:W-:Y:S01]  /*67160*/  STL.64 [R1+0x4688], R4 ;  /* 0x0046880401007387 */ /* 0x000fe20000100a00 */
[C---:B--2---:R-:W-:Y:S11]  /*67170*/  HMMA.16816.F32.BF16 R12, R20.reuse, R16, R12 ;  /* 0x00000010140c723c */ /* 0x044ff6000004180c */
[----:B------:R-:W-:Y:S11]  /*67180*/  @!UPT UIADD3 URZ, URZ, URZ, URZ ;  /* 0x0000003f3f3ff290 */ /* 0x000ff6000fffe03f */
[----:B------:R-:W-:Y:S01]  /*67190*/  @!UPT UIADD3 URZ, URZ, URZ, URZ ;  /* 0x0000003f3f3ff290 */ /* 0x000fe2000fffe03f */
[----:B------:R0:W-:Y:S01]  /*671a0*/  STL.64 [R1+0x840], R12 ;  /* 0x0008400c01007387 */ /* 0x0001e20000100a00 */
[----:B------:R-:W-:Y:S03]  /*671b0*/  STL.64 [R1+0x848], R14 ;  /* 0x0008480e01007387 */ /* 0x000fe60000100a00 */
[----:B0-----:R-:W2:Y:S01]  /*671c0*/  LDL.LU.64 R12, [R1+0x4720] ;  /* 0x00472000010c7983 */ /* 0x001ea20000300a00 */
[----:B------:R-:W-:Y:S02]  /*671d0*/  IMAD.MOV.U32 R5, RZ, RZ, R16 ;  /* 0x000000ffff057224 */ /* 0x000fe400078e0010 */
[----:B------:R-:W-:Y:S02]  /*671e0*/  IMAD.MOV.U32 R4, RZ, RZ, R17 ;  /* 0x000000ffff047224 */ /* 0x000fe400078e0011 */
[----:B------:R-:W0:Y:S01]  /*671f0*/  LDSM.16.MT88.4 R16, [R0+0x13000] ;  /* 0x013000000010783b */ /* 0x000e220000004200 */
[----:B------:R-:W-:Y:S03]  /*67200*/  STL [R1+0x45c8], R0 ;  /* 0x0045c80001007387 */ /* 0x000fe60000100800 */
[----:B0-----:R-:W-:Y:S01]  /*67210*/  STL.64 [R1+0x4500], R18 ;  /* 0x0045001201007387 */ /* 0x001fe20000100a00 */
[----:B------:R0:W-:Y:S03]  /*67220*/  STL.64 [R1+0x44f8], R16 ;  /* 0x0044f81001007387 */ /* 0x0001e60000100a00 */
[----:B0-----:R-:W4:Y:S01]  /*67230*/  LDL.64 R16, [R1+0x150] ;  /* 0x0001500001107983 */ /* 0x001f220000100a00 */
[----:B--2---:R-:W-:Y:S01]  /*67240*/  HMMA.16816.F32.BF16 R24, R20, R12, R24 ;  /* 0x0000000c1418723c */ /* 0x004fe20000041818 */
[----:B------:R-:W-:-:S02]  /*67250*/  IMAD.MOV.U32 R29, RZ, RZ, R12 ;  /* 0x000000ffff1d7224 */ /* 0x000fc400078e000c */
        /* <DEDUP_REMOVED lines=9> */
[----:B----4-:R-:W-:Y:S01]  /*672f0*/  IMAD.MOV.U32 R0, RZ, RZ, R17 ;  /* 0x000000ffff007224 */ /* 0x010fe200078e0011 */
[C---:B--2---:R-:W-:Y:S08]  /*67300*/  HMMA.16816.F32.BF16 R12, R20.reuse, R16, R12 ;  /* 0x00000010140c723c */ /* 0x044ff0000004180c */
[----:B---3--:R-:W-:Y:S11]  /*67310*/  HMMA.16816.F32.BF16 R8, R20, R24, R8 ;  /* 0x000000181408723c */ /* 0x008ff60000041808 */
[----:B------:R-:W-:Y:S04]  /*67320*/  @!UPT UIADD3 URZ, URZ, URZ, URZ ;  /* 0x0000003f3f3ff290 */ /* 0x000fe8000fffe03f */
[----:B------:R-:W-:Y:S01]  /*67330*/  STL.64 [R1+0x8d0], R12 ;  /* 0x0008d00c01007387 */ /* 0x000fe20000100a00 */
[----:B------:R0:W-:Y:S03]  /*67340*/  STL.64 [R1+0x8d8], R14 ;  /* 0x0008d80e01007387 */ /* 0x0001e60000100a00 */
[----:B0-----:R-:W2:Y:S01]  /*67350*/  LDL.LU R14, [R1+0x4700] ;  /* 0x00470000010e7983 */ /* 0x001ea20000300800 */
[----:B------:R-:W3:Y:S02]  /*67360*/  LDL.LU.64 R12, [R1+0x46f8] ;  /* 0x0046f800010c7983 */ /* 0x000ee40000300a00 */
[----:B------:R-:W-:Y:S02]  /*67370*/  STL [R1+0x45d4], R0 ;  /* 0x0045d40001007387 */ /* 0x000fe40000100800 */
[----:B------:R0:W-:Y:S01]  /*67380*/  STL.64 [R1+0x8e0], R8 ;  /* 0x0008e00801007387 */ /* 0x0001e20000100a00 */
[----:B------:R1:W-:Y:S04]  /*67390*/  STL.64 [R1+0x8e8], R10 ;  /* 0x0008e80a01007387 */ /* 0x0003e80000100a00 */
[----:B0-----:R-:W4:Y:S01]  /*673a0*/  LDL.LU R8, [R1+0x440] ;  /* 0x0004400001087983 */ /* 0x001f220000300800 */
[----:B------:R-:W4:Y:S02]  /*673b0*/  LDL.LU R9, [R1+0x444] ;  /* 0x0004440001097983 */ /* 0x000f240000300800 */
[----:B-1----:R-:W4:Y:S02]  /*673c0*/  LDL.LU R10, [R1+0x448] ;  /* 0x00044800010a7983 */ /* 0x002f240000300800 */
[----:B------:R-:W4:Y:S02]  /*673d0*/  LDL.LU R11, [R1+0x44c] ;  /* 0x00044c00010b7983 */ /* 0x000f240000300800 */
[----:B------:R-:W-:-:S02]  /*673e0*/  IMAD.MOV.U32 R28, RZ, RZ, R24 ;  /* 0x000000ffff1c7224 */ /* 0x000fc400078e0018 */
[----:B------:R-:W-:Y:S02]  /*673f0*/  IMAD.MOV.U32 R29, RZ, RZ, R25 ;  /* 0x000000ffff1d7224 */ /* 0x000fe400078e0019 */
[----:B--2---:R-:W-:Y:S02]  /*67400*/  IMAD.MOV.U32 R24, RZ, RZ, R14 ;  /* 0x000000ffff187224 */ /* 0x004fe400078e000e */
[----:B---3--:R-:W-:Y:S01]  /*67410*/  IMAD.MOV.U32 R25, RZ, RZ, R13 ;  /* 0x000000ffff197224 */ /* 0x008fe200078e000d */
[----:B----4-:R-:W-:Y:S01]  /*67420*/  STL.64 [R1+0x4630], R10 ;  /* 0x0046300a01007387 */ /* 0x010fe20000100a00 */
[----:B------:R0:W-:Y:S03]  /*67430*/  STL.64 [R1+0x4628], R8 ;  /* 0x0046280801007387 */ /* 0x0001e60000100a00 */
        /* <DEDUP_REMOVED lines=24> */
[----:B0-----:R-:W2:Y:S04]  /*675c0*/  LDL.LU.64 R4, [R1+0x100] ;  /* 0x0001000001047983 */ /* 0x001ea80000300a00 */
[----:B--2---:R0:W-:Y:S04]  /*675d0*/  STL.64 [R1+0x46b0], R4 ;  /* 0x0046b00401007387 */ /* 0x0041e80000100a00 */
[----:B0-----:R-:W2:Y:S04]  /*675e0*/  LDL.64 R4, [R1+0x110] ;  /* 0x0001100001047983 */ /* 0x001ea80000100a00 */
[----:B--2---:R0:W-:Y:S04]  /*675f0*/  STL.64 [R1+0x46c8], R4 ;  /* 0x0046c80401007387 */ /* 0x0041e80000100a00 */
[----:B0-----:R-:W2:Y:S04]  /*67600*/  LDL.LU.64 R4, [R1+0x120] ;  /* 0x0001200001047983 */ /* 0x001ea80000300a00 */
[----:B--2---:R0:W-:Y:S04]  /*67610*/  STL.64 [R1+0x46e0], R4 ;  /* 0x0046e00401007387 */ /* 0x0041e80000100a00 */
[----:B0-----:R-:W2:Y:S01]  /*67620*/  LDL.64 R4, [R1+0x130] ;  /* 0x0001300001047983 */ /* 0x001ea20000100a00 */
[----:B------:R-:W3:Y:S03]  /*67630*/  LDL.LU.64 R12, [R1+0xf0] ;  /* 0x0000f000010c7983 */ /* 0x000ee60000300a00 */
[----:B---3--:R0:W-:Y:S04]  /*67640*/  STL.64 [R1+0x46a8], R12 ;  /* 0x0046a80c01007387 */ /* 0x0081e80000100a00 */
        /* <DEDUP_REMOVED lines=21> */
[----:B------:R-:W3:Y:S02]  /*677a0*/  LDL.LU R15, [R1+0xbdc] ;  /* 0x000bdc00010f7983 */ /* 0x000ee40000300800 */
[----:B------:R-:W-:-:S02]  /*677b0*/  IMAD.MOV.U32 R24, RZ, RZ, R3 ;  /* 0x000000ffff187224 */ /* 0x000fc400078e0003 */
[----:B------:R-:W-:-:S05]  /*677c0*/  IMAD.MOV.U32 R25, RZ, RZ, R2 ;  /* 0x000000ffff197224 */ /* 0x000fca00078e0002 */
[----:B------:R0:W-:Y:S04]  /*677d0*/  STL.64 [R1+0x4678], R24 ;  /* 0x0046781801007387 */ /* 0x0001e80000100a00 */
        /* <DEDUP_REMOVED lines=8> */
[----:B------:R0:W-:Y:S01]  /*67860*/  STL.64 [R1+0x4600], R16 ;  /* 0x0046001001007387 */ /* 0x0001e20000100a00 */
[----:B--2---:R-:W-:-:S03]  /*67870*/  IMAD.MOV.U32 R0, RZ, RZ, R5 ;  /* 0x000000ffff007224 */ /* 0x004fc600078e0005 */
[----:B0-----:R-:W2:Y:S01]  /*67880*/  LDL.LU R16, [R1+0x420] ;  /* 0x0004200001107983 */ /* 0x001ea20000300800 */
[----:B------:R-:W2:Y:S02]  /*67890*/  LDL.LU R17, [R1+0x424] ;  /* 0x0004240001117983 */ /* 0x000ea40000300800 */
[----:B------:R-:W2:Y:S02]  /*678a0*/  LDL.LU R18, [R1+0x428] ;  /* 0x0004280001127983 */ /* 0x000ea40000300800 */
[----:B------:R-:W2:Y:S01]  /*678b0*/  LDL.LU R19, [R1+0x42c] ;  /* 0x00042c0001137983 */ /* 0x000ea20000300800 */
[----:B------:R-:W-:Y:S01]  /*678c0*/  STL [R1+0x45dc], R29 ;  /* 0x0045dc1d01007387 */ /* 0x000fe20000100800 */
[----:B------:R-:W-:Y:S01]  /*678d0*/  STL [R1+0x45d8], R28 ;  /* 0x0045d81c01007387 */ /* 0x000fe20000100800 */
        /* <DEDUP_REMOVED lines=20> */
[C---:B---3--:R-:W-:Y:S01]  /*67a20*/  HMMA.16816.F32.BF16 R12, R20.reuse, R4, R12 ;  /* 0x00000004140c723c */ /* 0x048fe2000004180c */
[----:B------:R-:W-:Y:S11]  /*67a30*/  IMAD.MOV.U32 R0, RZ, RZ, R5 ;  /* 0x000000ffff007224 */ /* 0x000ff600078e0005 */
[----:B------:R-:W-:Y:S11]  /*67a40*/  @!UPT UIADD3 URZ, URZ, URZ, URZ ;  /* 0x0000003f3f3ff290 */ /* 0x000ff6000fffe03f */
        /* <DEDUP_REMOVED lines=10> */
[----:B------:R0:W-:Y:S01]  /*67af0*/  STL.64 [R1+0x9b0], R12 ;  /* 0x0009b00c01007387 */ /* 0x0001e20000100a00 */
[----:B------:R-:W-:Y:S03]  /*67b00*/  STL.64 [R1+0x9b8], R14 ;  /* 0x0009b80e01007387 */ /* 0x000fe60000100a00 */
[----:B0-----:R-:W3:Y:S01]  /*67b10*/  LDL.LU.64 R12, [R1+0x46a8] ;  /* 0x0046a800010c7983 */ /* 0x001ee20000300a00 */
[----:B------:R-:W3:Y:S02]  /*67b20*/  LDL.LU.64 R6, [R1+0x46a0] ;  /* 0x0046a00001067983 */ /* 0x000ee40000300a00 */
[----:B------:R-:W3:Y:S02]  /*67b30*/  LDL.LU.64 R4, [R1+0x4698] ;  /* 0x0046980001047983 */ /* 0x000ee40000300a00 */
[C---:B---3--:R-:W-:Y:S01]  /*67b40*/  HMMA.16816.F32.BF16 R4, R20.reuse, R12, R4 ;  /* 0x0000000c1404723c */ /* 0x048fe20000041804 */
[----:B------:R-:W-:Y:S11]  /*67b50*/  IMAD.MOV.U32 R0, RZ, RZ, R13 ;  /* 0x000000ffff007224 */ /* 0x000ff600078e000d */
[----:B------:R-:W-:Y:S11]  /*67b60*/  @!UPT UIADD3 URZ, URZ, URZ, URZ ;  /* 0x0000003f3f3ff290 */ /* 0x000ff6000fffe03f */
[----:B------:R-:W-:Y:S01]  /*67b70*/  STL.64 [R1+0x9d0], R4 ;  /* 0x0009d00401007387 */ /* 0x000fe20000100a00 */
[----:B------:R0:W-:Y:S03]  /*67b80*/  STL.64 [R1+0x9d8], R6 ;  /* 0x0009d80601007387 */ /* 0x0001e60000100a00 */
[----:B0-----:R-:W3:Y:S01]  /*67b90*/  LDL.LU R7, [R1+0x4690] ;  /* 0x0046900001077983 */ /* 0x001ee20000300800 */
[----:B------:R-:W2:Y:S02]  /*67ba0*/  LDL.LU.64 R4, [R1+0x4688] ;  /* 0x0046880001047983 */ /* 0x000ea40000300a00 */
[----:B------:R-:W-:Y:S02]  /*67bb0*/  IMAD.MOV.U32 R6, RZ, RZ, R12 ;  /* 0x000000ffff067224 */ /* 0x000fe400078e000c */
[----:B------:R-:W4:Y:S02]  /*67bc0*/  LDL.LU.64 R12, [R1+0x4680] ;  /* 0x00468000010c7983 */ /* 0x000f240000300a00 */
[----:B----4-:R-:W-:Y:S02]  /*67bd0*/  HMMA.16816.F32.BF16 R20, R20, R12, R24 ;  /* 0x0000000c1414723c */ /* 0x010fe40000041818 */
[----:B------:R-:W4:Y:S01]  /*67be0*/  LDL.LU.64 R24, [R1+0x4678] ;  /* 0x0046780001187983 */ /* 0x000f220000300a00 */
[----:B------:R-:W-:-:S02]  /*67bf0*/  IMAD.MOV.U32 R2, RZ, RZ, R12 ;  /* 0x000000ffff027224 */ /* 0x000fc400078e000c */
[----:B------:R-:W-:Y:S11]  /*67c00*/  IMAD.MOV.U32 R3, RZ, RZ, R13 ;  /* 0x000000ffff037224 */ /* 0x000ff600078e000d */
[----:B------:R-:W-:Y:S07]  /*67c10*/  @!UPT UIADD3 URZ, URZ, URZ, URZ ;  /* 0x0000003f3f3ff290 */ /* 0x000fee000fffe03f */
[----:B------:R0:W-:Y:S01]  /*67c20*/  STL.64 [R1+0x9a0], R20 ;  /* 0x0009a01401007387 */ /* 0x0001e20000100a00 */
[----:B------:R1:W-:Y:S02]  /*67c30*/  STL.64 [R1+0x9a8], R22 ;  /* 0x0009a81601007387 */ /* 0x0003e40000100a00 */
[----:B------:R-:W4:Y:S02]  /*67c40*/  LDL.LU.64 R14, [R1+0x4670] ;  /* 0x00467000010e7983 */ /* 0x000f240000300a00 */
[----:B------:R-:W4:Y:S01]  /*67c50*/  LDL.LU.64 R12, [R1+0x4668] ;  /* 0x00466800010c7983 */ /* 0x000f220000300a00 */
        /* <DEDUP_REMOVED lines=24> */
[----:B0-----:R-:W2:Y:S01]  /*67de0*/  LDL.LU.64 R26, [R1+0x4620] ;  /* 0x00462000011a7983 */ /* 0x001ea20000300a00 */
[----:B------:R-:W4:Y:S02]  /*67df0*/  LDL.LU.64 R24, [R1+0x4618] ;  /* 0x0046180001187983 */ /* 0x000f240000300a00 */
[C---:B----4-:R-:W-:Y:S11]  /*67e00*/  HMMA.16816.F32.BF16 R8, R12.reuse, R24, R8 ;  /* 0x000000180c08723c */ /* 0x050ff60000041808 */
[----:B------:R-:W-:Y:S11]  /*67e10*/  @!UPT UIADD3 URZ, URZ, URZ, URZ ;  /* 0x0000003f3f3ff290 */ /* 0x000ff6000fffe03f */
[----:B------:R-:W-:Y:S01]  /*67e20*/  @!UPT UIADD3 URZ, URZ, URZ, URZ ;  /* 0x0000003f3f3ff290 */ /* 0x000fe2000fffe03f */
[----:B------:R-:W-:Y:S01]  /*67e30*/  STL.64 [R1+0x960], R8 ;  /* 0x0009600801007387 */ /* 0x000fe20000100a00 */
[----:B------:R0:W-:Y:S03]  /*67e40*/  STL.64 [R1+0x968], R10 ;  /* 0x0009680a01007387 */ /* 0x0001e60000100a00 */
[----:B0-----:R-:W4:Y:S01]  /*67e50*/  LDL.LU.64 R10, [R1+0x4610] ;  /* 0x00461000010a7983 */ /* 0x001f220000300a00 */
[----:B------:R-:W2:Y:S02]  /*67e60*/  LDL.LU.64 R8, [R1+0x4608] ;  /* 0x0046080001087983 */ /* 0x000ea40000300a00 */
[C---:B--2---:R-:W-:Y:S11]  /*67e70*/  HMMA.16816.F32.BF16 R16, R12.reuse, R8, R16 ;  /* 0x000000080c10723c */ /* 0x044ff60000041810 */
[----:B------:R-:W-:Y:S11]  /*67e80*/  @!UPT UIADD3 URZ, URZ, URZ, URZ ;  /* 0x0000003f3f3ff290 */ /* 0x000ff6000fffe03f */
[----:B------:R-:W-:Y:S02]  /*67e90*/  @!UPT UIADD3 URZ, URZ, URZ, URZ ;  /* 0x0000003f3f3ff290 */ /* 0x000fe4000fffe03f */
[----:B------:R-:W-:Y:S02]  /*67ea0*/  IMAD.MOV.U32 R24, RZ, RZ, R16 ;  /* 0x000000ffff187224 */ /* 0x000fe400078e0010 */
[----:B------:R-:W-:Y:S01]  /*67eb0*/  IMAD.MOV.U32 R25, RZ, RZ, R17 ;  /* 0x000000ffff197224 */ /* 0x000fe200078e0011 */
[----:B------:R-:W-:Y:S01]  /*67ec0*/  STL.64 [R1+0x958], R18 ;  /* 0x0009581201007387 */ /* 0x000fe20000100a00 */
[----:B------:R-:W2:Y:S02]  /*67ed0*/  LDL.LU.64 R16, [R1+0x4600] ;  /* 0x0046000001107983 */ /* 0x000ea40000300a00 */
[----:B------:R-:W-:Y:S01]  /*67ee0*/  STL.64 [R1+0x44c0], R26 ;  /* 0x0044c01a01007387 */ /* 0x000fe20000100a00 */
[----:B------:R0:W-:Y:S04]  /*67ef0*/  STL.64 [R1+0x44b8], R24 ;  /* 0x0044b81801007387 */ /* 0x0001e80000100a00 */
[----:B0-----:R-:W3:Y:S01]  /*67f00*/  LDL.LU R24, [R1+0x400] ;  /* 0x0004000001187983 */ /* 0x001ee20000300800 */
[----:B------:R-:W3:Y:S02]  /*67f10*/  LDL.LU R25, [R1+0x404] ;  /* 0x0004040001197983 */ /* 0x000ee40000300800 */
[----:B------:R-:W3:Y:S02]  /*67f20*/  LDL.LU R26, [R1+0x408] ;  /* 0x00040800011a7983 */ /* 0x000ee40000300800 */
[----:B------:R-:W3:Y:S01]  /*67f30*/  LDL.LU R27, [R1+0x40c] ;  /* 0x00040c00011b7983 */ /* 0x000ee20000300800 */
[C---:B--2---:R-:W-:Y:S08]  /*67f40*/  HMMA.16816.F32.BF16 R16, R12.reuse, R16, R20 ;  /* 0x000000100c10723c */ /* 0x044ff00000041814 */
[----:B---3--:R-:W-:Y:S11]  /*67f50*/  HMMA.16816.F32.BF16 R24, R12, R4, R24 ;  /* 0x000000040c18723c */ /* 0x008ff60000041818 */
[----:B------:R-:W-:Y:S05]  /*67f60*/  @!UPT UIADD3 URZ, URZ, URZ, URZ ;  /* 0x0000003f3f3ff290 */ /* 0x000fea000fffe03f */
[----:B------:R-:W-:Y:S02]  /*67f70*/  IMAD.MOV.U32 R8, RZ, RZ, R16 ;  /* 0x000000ffff087224 */ /* 0x000fe400078e0010 */
[----:B------:R-:W-:-:S05]  /*67f80*/  IMAD.MOV.U32 R9, RZ, RZ, R17 ;  /* 0x000000ffff097224 */ /* 0x000fca00078e0011 */
[----:B------:R-:W-:Y:S01]  /*67f90*/  STL.64 [R1+0x940], R24 ;  /* 0x0009401801007387 */ /* 0x000fe20000100a00 */
[----:B------:R-:W-:Y:S02]  /*67fa0*/  STL.64 [R1+0x948], R26 ;  /* 0x0009481a01007387 */ /* 0x000fe40000100a00 */
[----:B------:R-:W2:Y:S02]  /*67fb0*/  LDL.LU R16, [R1+0x210] ;  /* 0x0002100001107983 */ /* 0x000ea40000300800 */
[----:B------:R-:W2:Y:S02]  /*67fc0*/  LDL.LU R17, [R1+0x214] ;  /* 0x0002140001117983 */ /* 0x000ea40000300800 */
[----:B------:R-:W-:Y:S02]  /*67fd0*/  IMAD.MOV.U32 R5, RZ, RZ, R18 ;  /* 0x000000ffff057224 */ /* 0x000fe400078e0012 */
[----:B------:R-:W-:Y:S02]  /*67fe0*/  IMAD.MOV.U32 R4, RZ, RZ, R19 ;  /* 0x000000ffff047224 */ /* 0x000fe400078e0013 */
[----:B----4-:R-:W-:-:S02]  /*67ff0*/  IMAD.MOV.U32 R18, RZ, RZ, R10 ;  /* 0x000000ffff127224 */ /* 0x010fc400078e000a */
[----:B------:R-:W-:Y:S01]  /*68000*/  IMAD.MOV.U32 R19, RZ, RZ, R11 ;  /* 0x000000ffff137224 */ /* 0x000fe200078e000b */
[----:B------:R-:W3:Y:S01]  /*68010*/  LDL.LU R10, [R1+0x45f8] ;  /* 0x0045f800010a7983 */ /* 0x000ee20000300800 */
[----:B------:R-:W3:Y:S03]  /*68020*/  LDL.LU R11, [R1+0x45f4] ;  /* 0x0045f400010b7983 */ /* 0x000ee60000300800 */
[----:B------:R-:W-:Y:S04]  /*68030*/  STL.64 [R1+0x4510], R18 ;  /* 0x0045101201007387 */ /* 0x000fe80000100a00 */
[----:B--2---:R0:W-:Y:S02]  /*68040*/  STL.64 [R1+0x4508], R16 ;  /* 0x0045081001007387 */ /* 0x0041e40000100a00 */
[----:B0-----:R-:W-:-:S02]  /*68050*/  IMAD.MOV.U32 R16, RZ, RZ, R6 ;  /* 0x000000ffff107224 */ /* 0x001fc400078e0006 */
[----:B------:R-:W-:Y:S01]  /*68060*/  IMAD.MOV.U32 R17, RZ, RZ, R0 ;  /* 0x000000ffff117224 */ /* 0x000fe200078e0000 */
[----:B------:R-:W2:Y:S01]  /*68070*/  LDL.LU R6, [R1+0x45f0] ;  /* 0x0045f00001067983 */ /* 0x000ea20000300800 */
[----:B------:R-:W4:Y:S03]  /*68080*/  LDL.LU R0, [R1+0x45ec] ;  /* 0x0045ec0001007983 */ /* 0x000f260000300800 */
[----:B------:R-:W-:Y:S01]  /*68090*/  STL.64 [R1+0x4520], R16 ;  /* 0x0045201001007387 */ /* 0x000fe20000100a00 */
[----:B------:R-:W2:Y:S03]  /*680a0*/  LDL.64 R26, [R1+0x8] ;  /* 0x00000800011a7983 */ /* 0x000ea60000100a00 */
[----:B--2---:R0:W-:Y:S04]  /*680b0*/  STL.64 [R1+0x44c8], R26 ;  /* 0x0044c81a01007387 */ /* 0x0041e80000100a00 */
[----:B0-----:R-:W2:Y:S01]  /*680c0*/  LDL.64 R26, [R1+0x18] ;  /* 0x00001800011a7983 */ /* 0x001ea20000100a00 */
[----:B------:R-:W-:-:S02]  /*680d0*/  IMAD.MOV.U32 R16, RZ, RZ, R28 ;  /* 0x000000ffff107224 */ /* 0x000fc400078e001c */
[----:B------:R-:W-:Y:S01]  /*680e0*/  IMAD.MOV.U32 R17, RZ, RZ, R29 ;  /* 0x000000ffff117224 */ /* 0x000fe200078e001d */
[----:B--2---:R-:W-:Y:S01]  /*680f0*/  STL.64 [R1+0x44d8], R26 ;  /* 0x0044d81a01007387 */ /* 0x004fe20000100a00 */
[----:B---3--:R-:W-:Y:S02]  /*68100*/  STL.64 [R1+0x44a0], R10 ;  /* 0x0044a00a01007387 */ /* 0x008fe40000100a00 */
[----:B------:R-:W-:Y:S02]  /*68110*/  STL.64 [R1+0x4498], R8 ;  /* 0x0044980801007387 */ /* 0x000fe40000100a00 */
[----:B------:R0:W-:Y:S01]  /*68120*/  STL [R1+0x4054], R4 ;  /* 0x0040540401007387 */ /* 0x0001e20000100800 */
[----:B------:R1:W-:Y:S01]  /*68130*/  STL [R1+0x4050], R5 ;  /* 0x0040500501007387 */ /* 0x0003e20000100800 */
[----:B------:R2:W-:Y:S03]  /*68140*/  STL.64 [R1+0x44d0], R6 ;  /* 0x0044d00601007387 */ /* 0x0005e60000100a00 */
[----:B0-----:R-:W3:Y:S01]  /*68150*/  LDL.LU R4, [R1+0x1f0] ;  /* 0x0001f00001047983 */ /* 0x001ee20000300800 */
[----:B-1----:R-:W3:Y:S03]  /*68160*/  LDL.LU R5, [R1+0x1f4] ;  /* 0x0001f40001057983 */ /* 0x002ee60000300800 */
[----:B--2---:R-:W2:Y:S01]  /*68170*/  LDL.LU R6, [R1+0x1f8] ;  /* 0x0001f80001067983 */ /* 0x004ea20000300800 */
[----:B------:R-:W2:Y:S02]  /*68180*/  LDL.LU R7, [R1+0x1fc] ;  /* 0x0001fc0001077983 */ /* 0x000ea40000300800 */
[----:B------:R-:W2:Y:S02]  /*68190*/  LDL.LU R28, [R1+0x45e8] ;  /* 0x0045e800011c7983 */ /* 0x000ea40000300800 */
[----:B------:R-:W2:Y:S01]  /*681a0*/  LDL.LU R29, [R1+0x45e4] ;  /* 0x0045e400011d7983 */ /* 0x000ea20000300800 */
[----:B------:R0:W-:Y:S01]  /*681b0*/  STL.64 [R1+0x4538], R16 ;  /* 0x0045381001007387 */ /* 0x0001e20000100a00 */
[----:B------:R-:W2:Y:S02]  /*681c0*/  LDL.LU R8, [R1+0x110] ;  /* 0x0001100001087983 */ /* 0x000ea40000300800 */
[----:B----4-:R-:W-:-:S02]  /*681d0*/  IMAD.MOV.U32 R9, RZ, RZ, R0 ;  /* 0x000000ffff097224 */ /* 0x010fc400078e0000 */
[----:B------:R-:W4:Y:S04]  /*681e0*/  LDL.LU R0, [R1+0x45e0] ;  /* 0x0045e00001007983 */ /* 0x000f280000300800 */
[----:B--2---:R1:W-:Y:S01]  /*681f0*/  STL.64 [R1+0x4540], R8 ;  /* 0x0045400801007387 */ /* 0x0043e20000100a00 */
[----:B0-----:R-:W2:Y:S02]  /*68200*/  LDL.LU R16, [R1+0x370] ;  /* 0x0003700001107983 */ /* 0x001ea40000300800 */
[----:B------:R-:W2:Y:S02]  /*68210*/  LDL.LU R17, [R1+0x374] ;  /* 0x0003740001117983 */ /* 0x000ea40000300800 */
[----:B------:R-:W2:Y:S01]  /*68220*/  LDL.LU R18, [R1+0x378] ;  /* 0x0003780001127983 */ /* 0x000ea20000300800 */
[----:B------:R-:W2:Y:S01]  /*68230*/  LDL.LU R19, [R1+0x37c] ;  /* 0x00037c0001137983 */ /* 0x000ea20000300800 */
[----:B-1----:R-:W-:-:S02]  /*68240*/  IMAD.MOV.U32 R8, RZ, RZ, R29 ;  /* 0x000000ffff087224 */ /* 0x002fc400078e001d */
[----:B------:R-:W-:Y:S01]  /*68250*/  IMAD.MOV.U32 R9, RZ, RZ, R28 ;  /* 0x000000ffff097224 */ /* 0x000fe200078e001c */
[----:B--2---:R-:W-:Y:S01]  /*68260*/  STL.64 [R1+0x4550], R18 ;  /* 0x0045501201007387 */ /* 0x004fe20000100a00 */
[----:B------:R0:W-:Y:S02]  /*68270*/  STL.64 [R1+0x4548], R16 ;  /* 0x0045481001007387 */ /* 0x0001e40000100a00 */
[----:B------:R-:W2:Y:S02]  /*68280*/  LDL.LU R29, [R1+0x45dc] ;  /* 0x0045dc00011d7983 */ /* 0x000ea40000300800 */
[----:B------:R-:W2:Y:S01]  /*68290*/  LDL.LU R28, [R1+0x45d8] ;  /* 0x0045d800011c7983 */ /* 0x000ea20000300800 */
[----:B------:R4:W-:Y:S04]  /*682a0*/  STL.64 [R1+0x4558], R8 ;  /* 0x0045580801007387 */ /* 0x0009e80000100a00 */
[----:B0-----:R-:W2:Y:S01]  /*682b0*/  LDL.LU R16, [R1+0x390] ;  /* 0x0003900001107983 */ /* 0x001ea20000300800 */
[----:B------:R-:W2:Y:S02]  /*682c0*/  LDL.LU R17, [R1+0x394] ;  /* 0x0003940001117983 */ /* 0x000ea40000300800 */
[----:B------:R-:W2:Y:S02]  /*682d0*/  LDL.LU R18, [R1+0x398] ;  /* 0x0003980001127983 */ /* 0x000ea40000300800 */
[----:B------:R-:W2:Y:S02]  /*682e0*/  LDL.LU R19, [R1+0x39c] ;  /* 0x00039c0001137983 */ /* 0x000ea40000300800 */
[----:B----4-:R-:W-:Y:S01]  /*682f0*/  IMAD.MOV.U32 R9, RZ, RZ, R0 ;  /* 0x000000ffff097224 */ /* 0x010fe200078e0000 */
[----:B--2---:R-:W-:Y:S01]  /*68300*/  STL.64 [R1+0x4568], R18 ;  /* 0x0045681201007387 */ /* 0x004fe20000100a00 */
[----:B------:R-:W-:Y:S02]  /*68310*/  STL.64 [R1+0x4560], R16 ;  /* 0x0045601001007387 */ /* 0x000fe40000100a00 */
[----:B------:R-:W2:Y:S02]  /*68320*/  LDL.LU R8, [R1+0x130] ;  /* 0x0001300001087983 */ /* 0x000ea40000300800 */
[----:B------:R-:W4:Y:S01]  /*68330*/  LDL.LU R0, [R1+0x45d4] ;  /* 0x0045d40001007983 */ /* 0x000f220000300800 */
[----:B--2---:R0:W-:Y:S02]  /*68340*/  STL.64 [R1+0x4570], R8 ;  /* 0x0045700801007387 */ /* 0x0041e40000100a00 */
[----:B0-----:R-:W-:-:S02]  /*68350*/  IMAD.MOV.U32 R8, RZ, RZ, R28 ;  /* 0x000000ffff087224 */ /* 0x001fc400078e001c */
[----:B------:R-:W-:Y:S01]  /*68360*/  IMAD.MOV.U32 R9, RZ, RZ, R29 ;  /* 0x000000ffff097224 */ /* 0x000fe200078e001d */
[----:B------:R-:W2:Y:S01]  /*68370*/  LDL.LU R28, [R1+0x45d0] ;  /* 0x0045d000011c7983 */ /* 0x000ea20000300800 */
[----:B------:R-:W2:Y:S03]  /*68380*/  LDL.LU R29, [R1+0x45cc] ;  /* 0x0045cc00011d7983 */ /* 0x000ea60000300800 */
[----:B------:R0:W-:Y:S01]  /*68390*/  STL.64 [R1+0x4588], R8 ;  /* 0x0045880801007387 */ /* 0x0001e20000100a00 */
[----:B------:R-:W2:Y:S02]  /*683a0*/  LDL.LU R16, [R1+0x3a0] ;  /* 0x0003a00001107983 */ /* 0x000ea40000300800 */
[----:B------:R-:W2:Y:S02]  /*683b0*/  LDL.LU R17, [R1+0x3a4] ;  /* 0x0003a40001117983 */ /* 0x000ea40000300800 */
[----:B------:R-:W2:Y:S01]  /*683c0*/  LDL.LU R18, [R1+0x3a8] ;  /* 0x0003a80001127983 */ /* 0x000ea20000300800 */
[----:B------:R-:W2:Y:S04]  /*683d0*/  LDL.LU R19, [R1+0x3ac] ;  /* 0x0003ac0001137983 */ /* 0x000ea80000300800 */
[----:B0-----:R-:W2:Y:S01]  /*683e0*/  LDL.LU R8, [R1+0x150] ;  /* 0x0001500001087983 */ /* 0x001ea20000300800 */
[----:B----4-:R-:W-:-:S02]  /*683f0*/  IMAD.MOV.U32 R9, RZ, RZ, R0 ;  /* 0x000000ffff097224 */ /* 0x010fc400078e0000 */
[----:B------:R-:W4:Y:S03]  /*68400*/  LDL.LU R0, [R1+0x45c8] ;  /* 0x0045c80001007983 */ /* 0x000f260000300800 */
[----:B--2---:R-:W-:Y:S01]  /*68410*/  STL.64 [R1+0x45a0], R8 ;  /* 0x0045a00801007387 */ /* 0x004fe20000100a00 */
[----:B------:R-:W-:Y:S02]  /*68420*/  STL.64 [R1+0x4580], R18 ;  /* 0x0045801201007387 */ /* 0x000fe40000100a00 */
[----:B------:R0:W-:Y:S01]  /*68430*/  STL.64 [R1+0x4578], R16 ;  /* 0x0045781001007387 */ /* 0x0001e20000100a00 */
[----:B----4-:R-:W1:Y:S04]  /*68440*/  LDSM.16.MT88.4 R20, [R0+0x13080] ;  /* 0x013080000014783b */ /* 0x010e680000004200 */
[----:B0-----:R-:W2:Y:S01]  /*68450*/  LDL.LU R16, [R1+0x3c0] ;  /* 0x0003c00001107983 */ /* 0x001ea20000300800 */
[----:B------:R-:W2:Y:S02]  /*68460*/  LDL.LU R17, [R1+0x3c4] ;  /* 0x0003c40001117983 */ /* 0x000ea40000300800 */
[----:B------:R-:W4:Y:S02]  /*68470*/  LDL.LU R18, [R1+0x3c8] ;  /* 0x0003c80001127983 */ /* 0x000f240000300800 */
[----:B------:R-:W4:Y:S02]  /*68480*/  LDL.LU R19, [R1+0x3cc] ;  /* 0x0003cc0001137983 */ /* 0x000f240000300800 */
[----:B------:R-:W-:-:S02]  /*68490*/  IMAD.MOV.U32 R8, RZ, RZ, R29 ;  /* 0x000000ffff087224 */ /* 0x000fc400078e001d */
[----:B------:R-:W-:Y:S01]  /*684a0*/  IMAD.MOV.U32 R9, RZ, RZ, R28 ;  /* 0x000000ffff097224 */ /* 0x000fe200078e001c */
[----:B------:R-:W3:Y:S01]  /*684b0*/  LDL.LU R29, [R1+0x45c4] ;  /* 0x0045c400011d7983 */ /* 0x000ee20000300800 */
[----:B------:R-:W3:Y:S03]  /*684c0*/  LDL.LU R28, [R1+0x45c0] ;  /* 0x0045c000011c7983 */ /* 0x000ee60000300800 */
[----:B----4-:R-:W-:Y:S01]  /*684d0*/  STL.64 [R1+0x4598], R18 ;  /* 0x0045981201007387 */ /* 0x010fe20000100a00 */
[----:B--2---:R0:W-:Y:S03]  /*684e0*/  STL.64 [R1+0x4590], R16 ;  /* 0x0045901001007387 */ /* 0x0041e60000100a00 */
        /* <DEDUP_REMOVED lines=10> */
[----:B------:R-:W-:Y:S01]  /*68590*/  STL.64 [R1+0x44e8], R6 ;  /* 0x0044e80601007387 */ /* 0x000fe20000100a00 */
[----:B---3--:R-:W-:Y:S02]  /*685a0*/  STL.64 [R1+0x44e0], R4 ;  /* 0x0044e00401007387 */ /* 0x008fe40000100a00 */
[----:B------:R-:W3:Y:S02]  /*685b0*/  LDL R26, [R1+0x28] ;  /* 0x00002800011a7983 */ /* 0x000ee40000100800 */
[----:B------:R-:W3:Y:S02]  /*685c0*/  LDL R27, [R1+0x2c] ;  /* 0x00002c00011b7983 */ /* 0x000ee40000100800 */
[----:B---3--:R0:W-:Y:S01]  /*685d0*/  STL.64 [R1+0x4518], R26 ;  /* 0x0045181a01007387 */ /* 0x0081e20000100a00 */
[----:B------:R-:W3:Y:S02]  /*685e0*/  LDL.LU R24, [R1+0x340] ;  /* 0x0003400001187983 */ /* 0x000ee40000300800 */
[----:B------:R-:W3:Y:S01]  /*685f0*/  LDL.LU R25, [R1+0x344] ;  /* 0x0003440001197983 */ /* 0x000ee20000300800 */
[----:B0-----:R-:W4:Y:S01]  /*68600*/  LDL.LU R26, [R1+0x348] ;  /* 0x00034800011a7983 */ /* 0x001f220000300800 */
[----:B------:R-:W4:Y:S01]  /*68610*/  LDL.LU R27, [R1+0x34c] ;  /* 0x00034c00011b7983 */ /* 0x000f220000300800 */
[----:B--2---:R-:W-:Y:S02]  /*68620*/  HMMA.16816.F32.BF16 R8, R12, R8, R16 ;  /* 0x000000080c08723c */ /* 0x004fe40000041810 */
[----:B----4-:R-:W-:Y:S01]  /*68630*/  STL.64 [R1+0x4530], R26 ;  /* 0x0045301a01007387 */ /* 0x010fe20000100a00 */
[----:B---3--:R0:W-:Y:S03]  /*68640*/  STL.64 [R1+0x4528], R24 ;  /* 0x0045281801007387 */ /* 0x0081e60000100a00 */
[----:B0-----:R-:W2:Y:S01]  /*68650*/  LDL.LU R24, [R1+0x350] ;  /* 0x0003500001187983 */ /* 0x001ea20000300800 */
[----:B------:R-:W2:Y:S02]  /*68660*/  LDL.LU R25, [R1+0x354] ;  /* 0x0003540001197983 */ /* 0x000ea40000300800 */
[----:B------:R-:W2:Y:S02]  /*68670*/  LDL.LU R26, [R1+0x358] ;  /* 0x00035800011a7983 */ /* 0x000ea40000300800 */
[----:B------:R-:W2:Y:S01]  /*68680*/  LDL.LU R27, [R1+0x35c] ;  /* 0x00035c00011b7983 */ /* 0x000ea20000300800 */
[----:B------:R-:W3:Y:S01]  /*68690*/  LDL.LU R4, [R1+0x200] ;  /* 0x0002000001047983 */ /* 0x000ee20000300800 */
[----:B------:R-:W3:Y:S02]  /*686a0*/  LDL.LU R5, [R1+0x204] ;  /* 0x0002040001057983 */ /* 0x000ee40000300800 */
[----:B------:R-:W3:Y:S02]  /*686b0*/  LDL.LU R6, [R1+0x208] ;  /* 0x0002080001067983 */ /* 0x000ee40000300800 */
[----:B------:R-:W3:Y:S01]  /*686c0*/  LDL.LU R7, [R1+0x20c] ;  /* 0x00020c0001077983 */ /* 0x000ee20000300800 */
[----:B-1----:R-:W-:Y:S01]  /*686d0*/  STL.64 [R1+0x43e0], R22 ;  /* 0x0043e01601007387 */ /* 0x002fe20000100a00 */
[----:B------:R0:W-:Y:S02]  /*686e0*/  STL.64 [R1+0x43d8], R20 ;  /* 0x0043d81401007387 */ /* 0x0001e40000100a00 */
[----:B0-----:R-:W-:-:S02]  /*686f0*/  IMAD.MOV.U32 R20, RZ, RZ, R2 ;  /* 0x000000ffff147224 */ /* 0x001fc400078e0002 */
[----:B------:R-:W-:Y:S01]  /*68700*/  IMAD.MOV.U32 R21, RZ, RZ, R3 ;  /* 0x000000ffff157224 */ /* 0x000fe200078e0003 */
[----:B------:R-:W4:Y:S01]  /*68710*/  LDL.LU R2, [R1+0x45bc] ;  /* 0x0045bc0001027983 */ /* 0x000f220000300800 */
[----:B------:R-:W2:Y:S02]  /*68720*/  LDL.LU R3, [R1+0x45b8] ;  /* 0x0045b80001037983 */ /* 0x000ea40000300800 */
[----:B------:R-:W2:Y:S02]  /*68730*/  LDL R22, [R1+0xe8] ;  /* 0x0000e80001167983 */ /* 0x000ea40000100800 */
[----:B------:R-:W2:Y:S01]  /*68740*/  LDL R23, [R1+0xec] ;  /* 0x0000ec0001177983 */ /* 0x000ea20000100800 */
[----:B------:R-:W-:Y:S01]  /*68750*/  STL [R1+0x3df0], R0 ;  /* 0x003df00001007387 */ /* 0x000fe20000100800 */
        /* <DEDUP_REMOVED lines=38> */
[----:B0-----:R-:W3:Y:S01]  /*689c0*/  LDL.LU R8, [R1+0x1d0] ;  /* 0x0001d00001087983 */ /* 0x001ee20000300800 */
[----:B------:R-:W3:Y:S02]  /*689d0*/  LDL.LU R9, [R1+0x1d4] ;  /* 0x0001d40001097983 */ /* 0x000ee40000300800 */
[----:B-1----:R-:W3:Y:S02]  /*689e0*/  LDL.LU R10, [R1+0x1d8] ;  /* 0x0001d800010a7983 */ /* 0x002ee40000300800 */
[----:B------:R-:W3:Y:S01]  /*689f0*/  LDL.LU R11, [R1+0x1dc] ;  /* 0x0001dc00010b7983 */ /* 0x000ee20000300800 */
[C---:B--2---:R-:W-:Y:S01]  /*68a00*/  HMMA.16816.F32.BF16 R16, R12.reuse, R16, R24 ;  /* 0x000000100c10723c */ /* 0x044fe20000041818 */
[----:B------:R-:W2:Y:S01]  /*68a10*/  LDL.LU.64 R26, [R1+0x4530] ;  /* 0x00453000011a7983 */ /* 0x000ea20000300a00 */
[----:B------:R-:W2:Y:S11]  /*68a20*/  LDL.LU.64 R24, [R1+0x4528] ;  /* 0x0045280001187983 */ /* 0x000eb60000300a00 */
[----:B------:R-:W-:Y:S10]  /*68a30*/  @!UPT UIADD3 URZ, URZ, URZ, URZ ;  /* 0x0000003f3f3ff290 */ /* 0x000ff4000fffe03f */
[----:B------:R0:W-:Y:S01]  /*68a40*/  STL.64 [R1+0xbc0], R16 ;  /* 0x000bc01001007387 */ /* 0x0001e20000100a00 */
[----:B------:R2:W-:Y:S03]  /*68a50*/  STL.64 [R1+0xbc8], R18 ;  /* 0x000bc81201007387 */ /* 0x0005e60000100a00 */
[----:B0-----:R-:W2:Y:S02]  /*68a60*/  LDL.LU.64 R16, [R1+0x4520] ;  /* 0x0045200001107983 */ /* 0x001ea40000300a00 */
[C---:B--2---:R-:W-:Y:S02]  /*68a70*/  HMMA.16816.F32.BF16 R16, R12.reuse, R16, R24 ;  /* 0x000000100c10723c */ /* 0x044fe40000041818 */
[----:B------:R-:W3:Y:S11]  /*68a80*/  LDL.LU.64 R26, [R1+0x4518] ;  /* 0x00451800011a7983 */ /* 0x000ef60000300a00 */
[----:B------:R-:W-:Y:S10]  /*68a90*/  @!UPT UIADD3 URZ, URZ, URZ, URZ ;  /* 0x0000003f3f3ff290 */ /* 0x000ff4000fffe03f */
[----:B------:R-:W-:Y:S01]  /*68aa0*/  STL.64 [R1+0xbb0], R16 ;  /* 0x000bb01001007387 */ /* 0x000fe20000100a00 */
[----:B------:R0:W-:Y:S03]  /*68ab0*/  STL.64 [R1+0xbb8], R18 ;  /* 0x000bb81201007387 */ /* 0x0001e60000100a00 */
[----:B0-----:R-:W2:Y:S01]  /*68ac0*/  LDL.LU.64 R18, [R1+0x4510] ;  /* 0x0045100001127983 */ /* 0x001ea20000300a00 */
[----:B------:R-:W2:Y:S02]  /*68ad0*/  LDL.LU.64 R16, [R1+0x4508] ;  /* 0x0045080001107983 */ /* 0x000ea40000300a00 */
[----:B--2---:R-:W-:Y:S01]  /*68ae0*/  HMMA.16816.F32.BF16 R12, R12, R20, R16 ;  /* 0x000000140c0c723c */ /* 0x004fe20000041810 */
[----:B------:R-:W3:Y:S01]  /*68af0*/  LDL.LU.64 R18, [R1+0x4500] ;  /* 0x0045000001127983 */ /* 0x000ee20000300a00 */
[----:B------:R-:W3:Y:S11]  /*68b00*/  LDL.LU.64 R16, [R1+0x44f8] ;  /* 0x0044f80001107983 */ /* 0x000ef60000300a00 */
[----:B------:R-:W-:Y:S10]  /*68b10*/  @!UPT UIADD3 URZ, URZ, URZ, URZ ;  /* 0x0000003f3f3ff290 */ /* 0x000ff4000fffe03f */
[----:B------:R0:W-:Y:S01]  /*68b20*/  STL.64 [R1+0xb10], R12 ;  /* 0x000b100c01007387 */ /* 0x0001e20000100a00 */
[----:B------:R1:W-:Y:S02]  /*68b30*/  STL.64 [R1+0xb18], R14 ;  /* 0x000b180e01007387 */ /* 0x0003e40000100a00 */
[----:B0-----:R-:W-:Y:S02]  /*68b40*/  IMAD.MOV.U32 R12, RZ, RZ, R3 ;  /* 0x000000ffff0c7224 */ /* 0x001fe400078e0003 */
[----:B----4-:R-:W-:Y:S01]  /*68b50*/  IMAD.MOV.U32 R13, RZ, RZ, R2 ;  /* 0x000000ffff0d7224 */ /* 0x010fe200078e0002 */
[----:B------:R-:W2:Y:S01]  /*68b60*/  LDL.LU R3, [R1+0x44f4] ;  /* 0x0044f40001037983 */ /* 0x000ea20000300800 */
[----:B------:R-:W4:Y:S02]  /*68b70*/  LDL.LU R2, [R1+0x44f0] ;  /* 0x0044f00001027983 */ /* 0x000f240000300800 */
[----:B-1----:R-:W4:Y:S02]  /*68b80*/  LDL.LU R14, [R1+0x1c8] ;  /* 0x0001c800010e7983 */ /* 0x002f240000300800 */
[----:B------:R-:W4:Y:S01]  /*68b90*/  LDL.LU R15, [R1+0x1cc] ;  /* 0x0001cc00010f7983 */ /* 0x000f220000300800 */
[----:B------:R2:W-:Y:S01]  /*68ba0*/  STL.64 [R1+0x43f0], R22 ;  /* 0x0043f01601007387 */ /* 0x0005e20000100a00 */
[----:B------:R-:W4:Y:S02]  /*68bb0*/  LDL.LU R20, [R1+0x1e0] ;  /* 0x0001e00001147983 */ /* 0x000f240000300800 */
[----:B------:R-:W4:Y:S01]  /*68bc0*/  LDL.LU R21, [R1+0x1e4] ;  /* 0x0001e40001157983 */ /* 0x000f220000300800 */
[C---:B---3--:R-:W-:Y:S01]  /*68bd0*/  HMMA.16816.F32.BF16 R24, R16.reuse, R26, R4 ;  /* 0x0000001a1018723c */ /* 0x048fe20000041804 */
[----:B------:R-:W3:Y:S01]  /*68be0*/  LDL.LU.64 R6, [R1+0x44e8] ;  /* 0x0044e80001067983 */ /* 0x000ee20000300a00 */
[----:B------:R-:W3:Y:S11]  /*68bf0*/  LDL.LU.64 R4, [R1+0x44e0] ;  /* 0x0044e00001047983 */ /* 0x000ef60000300a00 */
[----:B------:R-:W-:Y:S10]  /*68c00*/  @!UPT UIADD3 URZ, URZ, URZ, URZ ;  /* 0x0000003f3f3ff290 */ /* 0x000ff4000fffe03f */
[----:B------:R-:W-:Y:S01]  /*68c10*/  STL.64 [R1+0xb00], R24 ;  /* 0x000b001801007387 */ /* 0x000fe20000100a00 */
[----:B--2---:R-:W-:Y:S02]  /*68c20*/  IMAD.MOV.U32 R22, RZ, RZ, R3 ;  /* 0x000000ffff167224 */ /* 0x004fe400078e0003 */
[----:B----4-:R-:W-:Y:S02]  /*68c30*/  IMAD.MOV.U32 R23, RZ, RZ, R2 ;  /* 0x000000ffff177224 */ /* 0x010fe400078e0002 */
[----:B------:R-:W-:Y:S02]  /*68c40*/  IMAD.MOV.U32 R3, RZ, RZ, R26 ;  /* 0x000000ffff037224 */ /* 0x000fe400078e001a */
[----:B------:R-:W-:Y:S02]  /*68c50*/  IMAD.MOV.U32 R2, RZ, RZ, R27 ;  /* 0x000000ffff027224 */ /* 0x000fe400078e001b */
[----:B------:R-:W3:Y:S03]  /*68c60*/  LDL.LU.64 R26, [R1+0x44d8] ;  /* 0x0044d800011a7983 */ /* 0x000ee60000300a00 */
[----:B------:R-:W-:Y:S02]  /*68c70*/  STL [R1+0x3cac], R2 ;  /* 0x003cac0201007387 */ /* 0x000fe40000100800 */
[----:B------:R-:W-:Y:S01]  /*68c80*/  STL [R1+0x3ca8], R3 ;  /* 0x003ca80301007387 */ /* 0x000fe20000100800 */
[C---:B---3--:R-:W-:Y:S01]  /*68c90*/  HMMA.16816.F32.BF16 R4, R16.reuse, R26, R4 ;  /* 0x0000001a1004723c */ /* 0x048fe20000041804 */
[----:B------:R-:W-:Y:S11]  /*68ca0*/  IMAD.MOV.U32 R0, RZ, RZ, R27 ;  /* 0x000000ffff007224 */ /* 0x000ff600078e001b */
[----:B------:R-:W-:Y:S11]  /*68cb0*/  @!UPT UIADD3 URZ, URZ, URZ, URZ ;  /* 0x0000003f3f3ff290 */ /* 0x000ff6000fffe03f */
[----:B------:R0:W-:Y:S01]  /*68cc0*/  STL.64 [R1+0xaf0], R4 ;  /* 0x000af00401007387 */ /* 0x0001e20000100a00 */
[----:B------:R1:W-:Y:S02]  /*68cd0*/  STL.64 [R1+0xaf8], R6 ;  /* 0x000af80601007387 */ /* 0x0003e40000100a00 */
[----:B0-----:R-:W-:Y:S01]  /*68ce0*/  IMAD.MOV.U32 R4, RZ, RZ, R26 ;  /* 0x000000ffff047224 */ /* 0x001fe200078e001a */
[----:B-1----:R-:W2:Y:S01]  /*68cf0*/  LDL.LU.64 R6, [R1+0x44d0] ;  /* 0x0044d00001067983 */ /* 0x002ea20000300a00 */
[----:B------:R-:W3:Y:S02]  /*68d00*/  LDL.LU.64 R26, [R1+0x44c8] ;  /* 0x0044c800011a7983 */ /* 0x000ee40000300a00 */
[----:B---3--:R-:W-:Y:S01]  /*68d10*/  HMMA.16816.F32.BF16 R20, R16, R26, R20 ;  /* 0x0000001a1014723c */ /* 0x008fe20000041814 */
[----:B------:R-:W-:Y:S11]  /*68d20*/  IMAD.MOV.U32 R5, RZ, RZ, R27 ;  /* 0x000000ffff057224 */ /* 0x000ff600078e001b */
[----:B------:R-:W-:Y:S11]  /*68d30*/  @!UPT UIADD3 URZ, URZ, URZ, URZ ;  /* 0x0000003f3f3ff290 */ /* 0x000ff6000fffe03f */
[----:B------:R0:W-:Y:S01]  /*68d40*/  STL.64 [R1+0xae0], R20 ;  /* 0x000ae01401007387 */ /* 0x0001e20000100a00 */
[----:B------:R-:W-:Y:S02]  /*68d50*/  STL.64 [R1+0xae8], R22 ;  /* 0x000ae81601007387 */ /* 0x000fe40000100a00 */
[----:B0-----:R-:W-:Y:S02]  /*68d60*/  IMAD.MOV.U32 R20, RZ, RZ, R26 ;  /* 0x000000ffff147224 */ /* 0x001fe400078e001a */
[----:B------:R-:W3:Y:S01]  /*68d70*/  LDL.LU.64 R26, [R1+0x44c0] ;  /* 0x0044c000011a7983 */ /* 0x000ee20000300a00 */
[----:B------:R-:W4:Y:S02]  /*68d80*/  LDL.LU.64 R24, [R1+0x44b8] ;  /* 0x0044b80001187983 */ /* 0x000f240000300a00 */
[----:B------:R0:W-:Y:S02]  /*68d90*/  STL [R1+0x4478], R20 ;  /* 0x0044781401007387 */ /* 0x0001e40000100800 */
[----:B0-----:R-:W2:Y:S01]  /*68da0*/  LDL.LU R20, [R1+0x330] ;  /* 0x0003300001147983 */ /* 0x001ea20000300800 */
[----:B------:R-:W2:Y:S02]  /*68db0*/  LDL.LU R21, [R1+0x334] ;  /* 0x0003340001157983 */ /* 0x000ea40000300800 */
[----:B---3--:R-:W-:-:S02]  /*68dc0*/  IMAD.MOV.U32 R22, RZ, RZ, R26 ;  /* 0x000000ffff167224 */ /* 0x008fc400078e001a */
[----:B------:R-:W-:Y:S01]  /*68dd0*/  IMAD.MOV.U32 R23, RZ, RZ, R27 ;  /* 0x000000ffff177224 */ /* 0x000fe200078e001b */
[----:B------:R-:W3:Y:S01]  /*68de0*/  LDL.LU R26, [R1+0x44b0] ;  /* 0x0044b000011a7983 */ /* 0x000ee20000300800 */
[----:B------:R-:W3:Y:S03]  /*68df0*/  LDL.LU R27, [R1+0x44ac] ;  /* 0x0044ac00011b7983 */ /* 0x000ee60000300800 */
[----:B------:R0:W-:Y:S04]  /*68e00*/  STL.64 [R1+0x4488], R22 ;  /* 0x0044881601007387 */ /* 0x0001e80000100a00 */
[----:B--2---:R1:W-:Y:S01]  /*68e10*/  STL.64 [R1+0x4480], R20 ;  /* 0x0044801401007387 */ /* 0x0043e20000100a00 */
[----:B0-----:R-:W-:-:S03]  /*68e20*/  IMAD.MOV.U32 R23, RZ, RZ, R6 ;  /* 0x000000ffff177224 */ /* 0x001fc600078e0006 */
[----:B-1----:R-:W2:Y:S01]  /*68e30*/  LDL.LU R20, [R1+0x1b0] ;  /* 0x0001b00001147983 */ /* 0x002ea20000300800 */
[----:B------:R-:W2:Y:S02]  /*68e40*/  LDL.LU R21, [R1+0x1b4] ;  /* 0x0001b40001157983 */ /* 0x000ea40000300800 */
[----:B------:R-:W2:Y:S02]  /*68e50*/  LDL.LU R22, [R1+0x1b8] ;  /* 0x0001b80001167983 */ /* 0x000ea40000300800 */
[----:B------:R-:W2:Y:S01]  /*68e60*/  LDL.LU R6, [R1+0x44a8] ;  /* 0x0044a80001067983 */ /* 0x000ea20000300800 */
[C---:B---3--:R-:W-:Y:S11]  /*68e70*/  HMMA.16816.F32.BF16 R8, R16.reuse, R26, R8 ;  /* 0x0000001a1008723c */ /* 0x048ff60000041808 */
[----:B------:R-:W-:Y:S11]  /*68e80*/  @!UPT UIADD3 URZ, URZ, URZ, URZ ;  /* 0x0000003f3f3ff290 */ /* 0x000ff6000fffe03f */
[----:B------:R-:W-:Y:S01]  /*68e90*/  @!UPT UIADD3 URZ, URZ, URZ, URZ ;  /* 0x0000003f3f3ff290 */ /* 0x000fe2000fffe03f */
[----:B------:R-:W-:Y:S01]  /*68ea0*/  STL.64 [R1+0xad0], R8 ;  /* 0x000ad00801007387 */ /* 0x000fe20000100a00 */
[----:B------:R0:W-:Y:S03]  /*68eb0*/  STL.64 [R1+0xad8], R10 ;  /* 0x000ad80a01007387 */ /* 0x0001e60000100a00 */
[----:B0-----:R-:W3:Y:S01]  /*68ec0*/  LDL.LU.64 R10, [R1+0x44a0] ;  /* 0x0044a000010a7983 */ /* 0x001ee20000300a00 */
[----:B------:R-:W2:Y:S02]  /*68ed0*/  LDL.LU.64 R8, [R1+0x4498] ;  /* 0x0044980001087983 */ /* 0x000ea40000300a00 */
[----:B------:R0:W-:Y:S02]  /*68ee0*/  STL.64 [R1+0x4390], R26 ;  /* 0x0043901a01007387 */ /* 0x0001e40000100a00 */
[----:B----4-:R-:W-:Y:S01]  /*68ef0*/  STL.64 [R1+0x4388], R24 ;  /* 0x0043881801007387 */ /* 0x010fe20000100a00 */
[----:B0-----:R-:W4:Y:S01]  /*68f00*/  LDL.64 R26, [R1+0x168] ;  /* 0x00016800011a7983 */ /* 0x001f220000100a00 */
[----:B---3--:R-:W-:Y:S11]  /*68f10*/  HMMA.16816.F32.BF16 R12, R16, R10, R12 ;  /* 0x0000000a100c723c */ /* 0x008ff6000004180c */
[----:B------:R-:W-:Y:S11]  /*68f20*/  @!UPT UIADD3 URZ, URZ, URZ, URZ ;  /* 0x0000003f3f3ff290 */ /* 0x000ff6000fffe03f */
[----:B------:R-:W-:Y:S01]  /*68f30*/  @!UPT UIADD3 URZ, URZ, URZ, URZ ;  /* 0x0000003f3f3ff290 */ /* 0x000fe2000fffe03f */
[----:B------:R-:W-:Y:S01]  /*68f40*/  STL.64 [R1+0xac0], R12 ;  /* 0x000ac00c01007387 */ /* 0x000fe20000100a00 */
[----:B------:R-:W-:Y:S02]  /*68f50*/  STL.64 [R1+0xac8], R14 ;  /* 0x000ac80e01007387 */ /* 0x000fe40000100a00 */
[----:B------:R-:W-:Y:S02]  /*68f60*/  STL.64 [R1+0x4380], R10 ;  /* 0x0043800a01007387 */ /* 0x000fe40000100a00 */
[----:B--2---:R0:W-:Y:S02]  /*68f70*/  STL.64 [R1+0x4378], R8 ;  /* 0x0043780801007387 */ /* 0x0041e40000100a00 */
[----:B0-----:R-:W-:Y:S02]  /*68f80*/  IMAD.MOV.U32 R8, RZ, RZ, R7 ;  /* 0x000000ffff087224 */ /* 0x001fe400078e0007 */
[----:B------:R-:W2:Y:S04]  /*68f90*/  LDL.LU R7, [R1+0x4490] ;  /* 0x0044900001077983 */ /* 0x000ea80000300800 */
[----:B------:R-:W0:Y:S01]  /*68fa0*/  S2R R14, SR_TID.X ;  /* 0x00000000000e7919 */ /* 0x000e220000002100 */
[----:B------:R-:W4:Y:S02]  /*68fb0*/  LDL.LU R9, [R1+0x324] ;  /* 0x0003240001097983 */ /* 0x000f240000300800 */
[----:B------:R-:W4:Y:S02]  /*68fc0*/  LDL.LU R10, [R1+0x328] ;  /* 0x00032800010a7983 */ /* 0x000f240000300800 */
[----:B------:R-:W4:Y:S01]  /*68fd0*/  LDL.LU R11, [R1+0x32c] ;  /* 0x00032c00010b7983 */ /* 0x000f220000300800 */
[C---:B0-----:R-:W-:Y:S01]  /*68fe0*/  LOP3.LUT R15, R14.reuse, 0x7, RZ, 0xc0, !PT ;  /* 0x000000070e0f7812 */ /* 0x041fe200078ec0ff */
[----:B------:R-:W-:-:S04]  /*68ff0*/  IMAD.SHL.U32 R13, R14, 0x2, RZ ;  /* 0x000000020e0d7824 */ /* 0x000fc800078e00ff */
[----:B------:R-:W-:Y:S02]  /*69000*/  IMAD R15, R15, 0x110, RZ ;  /* 0x000001100f0f7824 */ /* 0x000fe400078e02ff */
[----:B------:R-:W-:-:S03]  /*69010*/  IMAD.SHL.U32 R14, R14, 0x80, RZ ;  /* 0x000000800e0e7824 */ /* 0x000fc600078e00ff */
[----:B------:R-:W-:-:S04]  /*69020*/  LOP3.LUT R15, R15, 0x10, R13, 0x78, !PT ;  /* 0x000000100f0f7812 */ /* 0x000fc800078e780d */
[----:B------:R-:W-:-:S04]  /*69030*/  LOP3.LUT R15, R15, 0x800, R14, 0xf8, !PT ;  /* 0x000008000f0f7812 */ /* 0x000fc800078ef80e */
[----:B------:R-:W-:-:S06]  /*69040*/  LOP3.LUT R15, R15, 0x20, RZ, 0x3c, !PT ;  /* 0x000000200f0f7812 */ /* 0x000fcc00078e3cff */
[----:B------:R-:W0:Y:S01]  /*69050*/  LDSM.16.MT88.4 R12, [R15+0x13000] ;  /* 0x013000000f0c783b */ /* 0x000e220000004200 */
[C---:B--2---:R-:W-:Y:S11]  /*69060*/  HMMA.16816.F32.BF16 R20, R16.reuse, R6, R20 ;  /* 0x000000061014723c */ /* 0x044ff60000041814 */
[----:B------:R-:W-:Y:S11]  /*69070*/  @!UPT UIADD3 URZ, URZ, URZ, URZ ;  /* 0x0000003f3f3ff290 */ /* 0x000ff6000fffe03f */
[----:B------:R-:W-:Y:S01]  /*69080*/  @!UPT UIADD3 URZ, URZ, URZ, URZ ;  /* 0x0000003f3f3ff290 */ /* 0x000fe2000fffe03f */
[----:B------:R-:W-:Y:S01]  /*69090*/  STL.64 [R1+0xab0], R20 ;  /* 0x000ab01401007387 */ /* 0x000fe20000100a00 */
[----:B------:R1:W-:Y:S03]  /*690a0*/  STL.64 [R1+0xab8], R22 ;  /* 0x000ab81601007387 */ /* 0x0003e60000100a00 */
[----:B-1----:R-:W2:Y:S01]  /*690b0*/  LDL.LU.64 R22, [R1+0x4488] ;  /* 0x0044880001167983 */ /* 0x002ea20000300a00 */
[----:B------:R-:W2:Y:S02]  /*690c0*/  LDL.LU.64 R20, [R1+0x4480] ;  /* 0x0044800001147983 */ /* 0x000ea40000300a00 */
[----:B------:R-:W-:Y:S02]  /*690d0*/  STL.64 [R1+0x4450], R6 ;  /* 0x0044500601007387 */ /* 0x000fe40000100a00 */
[----:B0-----:R0:W-:Y:S01]  /*690e0*/  STL.64 [R1+0x42d8], R14 ;  /* 0x0042d80e01007387 */ /* 0x0011e20000100a00 */
[----:B------:R-:W-:Y:S04]  /*690f0*/  STL.64 [R1+0x42d0], R12 ;  /* 0x0042d00c01007387 */ /* 0x000fe80000100a00 */
[----:B0-----:R-:W3:Y:S04]  /*69100*/  LDL.64 R14, [R1+0x138] ;  /* 0x00013800010e7983 */ /* 0x001ee80000100a00 */
[----:B---3--:R0:W-:Y:S04]  /*69110*/  STL.64 [R1+0x4448], R14 ;  /* 0x0044480e01007387 */ /* 0x0081e80000100a00 */
[----:B0-----:R-:W2:Y:S04]  /*69120*/  LDL R14, [R1+0x58] ;  /* 0x00005800010e7983 */ /* 0x001ea80000100800 */
[----:B------:R-:W2:Y:S01]  /*69130*/  LDL R15, [R1+0x5c] ;  /* 0x00005c00010f7983 */ /* 0x000ea20000100800 */
[C---:B----4-:R-:W-:Y:S08]  /*69140*/  HMMA.16816.F32.BF16 R8, R16.reuse, R26, R8 ;  /* 0x0000001a1008723c */ /* 0x050ff00000041808 */
[----:B--2---:R-:W-:Y:S01]  /*69150*/  HMMA.16816.F32.BF16 R12, R16, R14, R20 ;  /* 0x0000000e100c723c */ /* 0x004fe20000041814 */
[----:B------:R-:W2:Y:S01]  /*69160*/  LDL.LU R20, [R1+0x4478] ;  /* 0x0044780001147983 */ /* 0x000ea20000300800 */
[----:B------:R-:W-:-:S02]  /*69170*/  IMAD.MOV.U32 R3, RZ, RZ, R26 ;  /* 0x000000ffff037224 */ /* 0x000fc400078e001a */
[----:B------:R-:W-:Y:S02]  /*69180*/  IMAD.MOV.U32 R2, RZ, RZ, R27 ;  /* 0x000000ffff027224 */ /* 0x000fe400078e001b */
[----:B------:R-:W-:Y:S11]  /*69190*/  IMAD.MOV.U32 R27, RZ, RZ, R5 ;  /* 0x000000ffff1b7224 */ /* 0x000ff600078e0005 */
[----:B------:R-:W-:Y:S06]  /*691a0*/  @!UPT UIADD3 URZ, URZ, URZ, URZ ;  /* 0x0000003f3f3ff290 */ /* 0x000fec000fffe03f */
[----:B------:R-:W-:Y:S01]  /*691b0*/  STL.64 [R1+0xba0], R12 ;  /* 0x000ba00c01007387 */ /* 0x000fe20000100a00 */
[----:B------:R-:W-:Y:S02]  /*691c0*/  STL.64 [R1+0xba8], R14 ;  /* 0x000ba80e01007387 */ /* 0x000fe40000100a00 */
[----:B------:R0:W-:Y:S02]  /*691d0*/  STL.64 [R1+0xb90], R8 ;  /* 0x000b900801007387 */ /* 0x0001e40000100a00 */
[----:B------:R1:W-:Y:S02]  /*691e0*/  STL.64 [R1+0xb98], R10 ;  /* 0x000b980a01007387 */ /* 0x0003e40000100a00 */
[----:B--2---:R-:W-:-:S05]  /*691f0*/  IMAD.MOV.U32 R26, RZ, RZ, R20 ;  /* 0x000000ffff1a7224 */ /* 0x004fca00078e0014 */
[----:B------:R2:W-:Y:S01]  /*69200*/  STL.64 [R1+0x43a8], R26 ;  /* 0x0043a81a01007387 */ /* 0x0005e20000100a00 */
[----:B0-----:R-:W3:Y:S02]  /*69210*/  LDL.LU R8, [R1+0x70] ;  /* 0x0000700001087983 */ /* 0x001ee40000300800 */
[----:B------:R-:W3:Y:S02]  /*69220*/  LDL.LU R9, [R1+0x74] ;  /* 0x0000740001097983 */ /* 0x000ee40000300800 */
[----:B-1----:R-:W4:Y:S01]  /*69230*/  LDL.LU R10, [R1+0x78] ;  /* 0x00007800010a7983 */ /* 0x002f220000300800 */
[----:B------:R-:W4:Y:S01]  /*69240*/  LDL.LU R11, [R1+0x7c] ;  /* 0x00007c00010b7983 */ /* 0x000f220000300800 */
[----:B--2---:R-:W-:Y:S02]  /*69250*/  IMAD.MOV.U32 R26, RZ, RZ, R4 ;  /* 0x000000ffff1a7224 */ /* 0x004fe400078e0004 */
[----:B------:R-:W-:-:S05]  /*69260*/  IMAD.MOV.U32 R27, RZ, RZ, R0 ;  /* 0x000000ffff1b7224 */ /* 0x000fca00078e0000 */
[----:B------:R-:W-:Y:S04]  /*69270*/  STL.64 [R1+0x43c0], R26 ;  /* 0x0043c01a01007387 */ /* 0x000fe80000100a00 */
[----:B----4-:R0:W-:Y:S01]  /*69280*/  STL.64 [R1+0x43a0], R10 ;  /* 0x0043a00a01007387 */ /* 0x0101e20000100a00 */
[----:B---3--:R1:W-:Y:S02]  /*69290*/  STL.64 [R1+0x4398], R8 ;  /* 0x0043980801007387 */ /* 0x0083e40000100a00 */
[----:B0-----:R-:W-:Y:S01]  /*692a0*/  IMAD.MOV.U32 R10, RZ, RZ, R28 ;  /* 0x000000ffff0a7224 */ /* 0x001fe200078e001c */
[----:B-1----:R-:W2:Y:S01]  /*692b0*/  LDL.LU R8, [R1+0x80] ;  /* 0x0000800001087983 */ /* 0x002ea20000300800 */
[----:B------:R-:W2:Y:S02]  /*692c0*/  LDL.LU R9, [R1+0x84] ;  /* 0x0000840001097983 */ /* 0x000ea40000300800 */
[----:B------:R-:W3:Y:S02]  /*692d0*/  LDL.LU R28, [R1+0x4474] ;  /* 0x00447400011c7983 */ /* 0x000ee40000300800 */
[----:B------:R-:W-:-:S02]  /*692e0*/  IMAD.MOV.U32 R11, RZ, RZ, R29 ;  /* 0x000000ffff0b7224 */ /* 0x000fc400078e001d */
[----:B------:R-:W4:Y:S01]  /*692f0*/  LDL.LU R29, [R1+0x4470] ;  /* 0x00447000011d7983 */ /* 0x000f220000300800 */
[----:B------:R-:W2:Y:S03]  /*69300*/  LDL.64 R26, [R1+0x28] ;  /* 0x00002800011a7983 */ /* 0x000ea60000100a00 */
[----:B--2---:R0:W-:Y:S01]  /*69310*/  STL.64 [R1+0x43e8], R26 ;  /* 0x0043e81a01007387 */ /* 0x0041e20000100a00 */
[----:B------:R-:W2:Y:S02]  /*69320*/  LDL.LU R24, [R1+0x1a0] ;  /* 0x0001a00001187983 */ /* 0x000ea40000300800 */
[----:B------:R-:W2:Y:S01]  /*69330*/  LDL.LU R25, [R1+0x1a4] ;  /* 0x0001a40001197983 */ /* 0x000ea20000300800 */
[----:B0-----:R-:W2:Y:S01]  /*69340*/  LDL.LU R26, [R1+0x1a8] ;  /* 0x0001a800011a7983 */ /* 0x001ea20000300800 */
[----:B------:R-:W2:Y:S03]  /*69350*/  LDL.LU R27, [R1+0x1ac] ;  /* 0x0001ac00011b7983 */ /* 0x000ea60000300800 */
[----:B--2---:R-:W-:Y:S01]  /*69360*/  STL.64 [R1+0x4400], R26 ;  /* 0x0044001a01007387 */ /* 0x004fe20000100a00 */
[----:B------:R-:W-:Y:S02]  /*69370*/  STL.64 [R1+0x43f8], R24 ;  /* 0x0043f81801007387 */ /* 0x000fe40000100a00 */
[----:B------:R-:W2:Y:S02]  /*69380*/  LDL R22, [R1+0xf8] ;  /* 0x0000f80001167983 */ /* 0x000ea40000100800 */
[----:B------:R-:W2:Y:S02]  /*69390*/  LDL R23, [R1+0xfc] ;  /* 0x0000fc0001177983 */ /* 0x000ea40000100800 */
[----:B--2---:R0:W-:Y:S04]  /*693a0*/  STL.64 [R1+0x4408], R22 ;  /* 0x0044081601007387 */ /* 0x0041e80000100a00 */
[----:B0-----:R-:W2:Y:S04]  /*693b0*/  LDL.64 R22, [R1+0x108] ;  /* 0x0001080001167983 */ /* 0x001ea80000100a00 */
[----:B--2---:R0:W-:Y:S01]  /*693c0*/  STL.64 [R1+0x4410], R22 ;  /* 0x0044101601007387 */ /* 0x0041e20000100a00 */
[----:B------:R-:W2:Y:S02]  /*693d0*/  LDL.LU R24, [R1+0x2b0] ;  /* 0x0002b00001187983 */ /* 0x000ea40000300800 */
[----:B------:R-:W2:Y:S02]  /*693e0*/  LDL.LU R25, [R1+0x2b4] ;  /* 0x0002b40001197983 */ /* 0x000ea40000300800 */
[----:B------:R-:W2:Y:S01]  /*693f0*/  LDL.LU R26, [R1+0x2b8] ;  /* 0x0002b800011a7983 */ /* 0x000ea20000300800 */
[----:B------:R-:W2:Y:S04]  /*69400*/  LDL.LU R27, [R1+0x2bc] ;  /* 0x0002bc00011b7983 */ /* 0x000ea80000300800 */
[----:B--2---:R-:W-:Y:S01]  /*69410*/  STL.64 [R1+0x4420], R26 ;  /* 0x0044201a01007387 */ /* 0x004fe20000100a00 */
[----:B------:R1:W-:Y:S02]  /*69420*/  STL.64 [R1+0x4418], R24 ;  /* 0x0044181801007387 */ /* 0x0003e40000100a00 */
[----:B0-----:R-:W2:Y:S02]  /*69430*/  LDL R22, [R1+0x118] ;  /* 0x0001180001167983 */ /* 0x001ea40000100800 */
[----:B------:R-:W2:Y:S02]  /*69440*/  LDL R23, [R1+0x11c] ;  /* 0x00011c0001177983 */ /* 0x000ea40000100800 */
[----:B--2---:R-:W-:Y:S01]  /*69450*/  STL.64 [R1+0x4428], R22 ;  /* 0x0044281601007387 */ /* 0x004fe20000100a00 */
[----:B-1----:R-:W2:Y:S02]  /*69460*/  LDL.LU R24, [R1+0x2d0] ;  /* 0x0002d00001187983 */ /* 0x002ea40000300800 */
[----:B------:R-:W2:Y:S02]  /*69470*/  LDL.LU R25, [R1+0x2d4] ;  /* 0x0002d40001197983 */ /* 0x000ea40000300800 */
[----:B------:R-:W2:Y:S01]  /*69480*/  LDL.LU R26, [R1+0x2d8] ;  /* 0x0002d800011a7983 */ /* 0x000ea20000300800 */
[----:B------:R-:W2:Y:S01]  /*69490*/  LDL.LU R27, [R1+0x2dc] ;  /* 0x0002dc00011b7983 */ /* 0x000ea20000300800 */
[----:B------:R-:W2:Y:S02]  /*694a0*/  LDL.LU R4, [R1+0x300] ;  /* 0x0003000001047983 */ /* 0x000ea40000300800 */
[----:B------:R-:W2:Y:S02]  /*694b0*/  LDL.LU R5, [R1+0x304] ;  /* 0x0003040001057983 */ /* 0x000ea40000300800 */
[----:B------:R-:W2:Y:S01]  /*694c0*/  LDL.LU R6, [R1+0x308] ;  /* 0x0003080001067983 */ /* 0x000ea20000300800 */
[----:B------:R-:W2:Y:S04]  /*694d0*/  LDL.LU R7, [R1+0x30c] ;  /* 0x00030c0001077983 */ /* 0x000ea80000300800 */
[----:B--2---:R0:W-:Y:S01]  /*694e0*/  STL.64 [R1+0x4460], R6 ;  /* 0x0044600601007387 */ /* 0x0041e20000100a00 */
[----:B------:R-:W-:Y:S02]  /*694f0*/  STL.64 [R1+0x4458], R4 ;  /* 0x0044580401007387 */ /* 0x000fe40000100a00 */
[----:B------:R-:W2:Y:S01]  /*69500*/  LDL.64 R14, [R1+0x148] ;  /* 0x00014800010e7983 */ /* 0x000ea20000100a00 */
[----:B0-----:R-:W3:Y:S04]  /*69510*/  LDL R6, [R1+0x158] ;  /* 0x0001580001067983 */ /* 0x001ee80000100800 */
[----:B------:R-:W3:Y:S04]  /*69520*/  LDL R7, [R1+0x15c] ;  /* 0x00015c0001077983 */ /* 0x000ee80000100800 */
[----:B--2---:R0:W-:Y:S01]  /*69530*/  STL.64 [R1+0x4468], R14 ;  /* 0x0044680e01007387 */ /* 0x0041e20000100a00 */
[----:B------:R-:W3:Y:S02]  /*69540*/  LDL.LU R12, [R1+0x310] ;  /* 0x00031000010c7983 */ /* 0x000ee40000300800 */
[----:B------:R-:W3:Y:S01]  /*69550*/  LDL.LU R13, [R1+0x314] ;  /* 0x00031400010d7983 */ /* 0x000ee20000300800 */
[----:B0-----:R-:W3:Y:S01]  /*69560*/  LDL.LU R14, [R1+0x318] ;  /* 0x00031800010e7983 */ /* 0x001ee20000300800 */
[----:B------:R-:W3:Y:S02]  /*69570*/  LDL.LU R15, [R1+0x31c] ;  /* 0x00031c00010f7983 */ /* 0x000ee40000300800 */
[----:B------:R-:W-:Y:S02]  /*69580*/  STL.64 [R1+0x4438], R26 ;  /* 0x0044381a01007387 */ /* 0x000fe40000100a00 */
[----:B------:R-:W-:Y:S01]  /*69590*/  STL.64 [R1+0x4430], R24 ;  /* 0x0044301801007387 */ /* 0x000fe20000100a00 */
[----:B------:R-:W2:Y:S04]  /*695a0*/  LDL R22, [R1+0x128] ;  /* 0x0001280001167983 */ /* 0x000ea80000100800 */
[----:B------:R-:W2:Y:S04]  /*695b0*/  LDL R23, [R1+0x12c] ;  /* 0x00012c0001177983 */ /* 0x000ea80000100800 */
[----:B--2---:R0:W-:Y:S01]  /*695c0*/  STL.64 [R1+0x4440], R22 ;  /* 0x0044401601007387 */ /* 0x0041e20000100a00 */
[----:B------:R-:W2:Y:S02]  /*695d0*/  LDL.LU R20, [R1+0x2f0] ;  /* 0x0002f00001147983 */ /* 0x000ea40000300800 */
[----:B------:R-:W2:Y:S01]  /*695e0*/  LDL.LU R21, [R1+0x2f4] ;  /* 0x0002f40001157983 */ /* 0x000ea20000300800 */
[----:B0-----:R-:W2:Y:S01]  /*695f0*/  LDL.LU R22, [R1+0x2f8] ;  /* 0x0002f80001167983 */ /* 0x001ea20000300800 */
[----:B------:R-:W2:Y:S02]  /*69600*/  LDL.LU R23, [R1+0x2fc] ;  /* 0x0002fc0001177983 */ /* 0x000ea40000300800 */
[----:B------:R-:W2:Y:S02]  /*69610*/  LDL.LU R24, [R1+0x2e0] ;  /* 0x0002e00001187983 */ /* 0x000ea40000300800 */
[----:B------:R-:W2:Y:S01]  /*69620*/  LDL.LU R25, [R1+0x2e4] ;  /* 0x0002e40001197983 */ /* 0x000ea20000300800 */
[----:B------:R-:W2:Y:S01]  /*69630*/  LDL.LU R26, [R1+0x2e8] ;  /* 0x0002e800011a7983 */ /* 0x000ea20000300800 */
[----:B------:R-:W2:Y:S02]  /*69640*/  LDL.LU R27, [R1+0x2ec] ;  /* 0x0002ec00011b7983 */ /* 0x000ea40000300800 */
[----:B------:R-:W-:Y:S02]  /*69650*/  STL.64 [R1+0x43b8], R10 ;  /* 0x0043b80a01007387 */ /* 0x000fe40000100a00 */
[----:B------:R0:W-:Y:S02]  /*69660*/  STL.64 [R1+0x43b0], R8 ;  /* 0x0043b00801007387 */ /* 0x0001e40000100a00 */
        /* <DEDUP_REMOVED lines=9> */
[----:B----4-:R-:W-:-:S02]  /*69700*/  IMAD.MOV.U32 R10, RZ, RZ, R29 ;  /* 0x000000ffff0a7224 */ /* 0x010fc400078e001d */
[----:B------:R-:W-:Y:S01]  /*69710*/  IMAD.MOV.U32 R11, RZ, RZ, R28 ;  /* 0x000000ffff0b7224 */ /* 0x000fe200078e001c */
[----:B------:R-:W3:Y:S11]  /*69720*/  LDL.LU.64 R14, [R1+0x4468] ;  /* 0x00446800010e7983 */ /* 0x000ef60000300a00 */
[----:B------:R-:W-:Y:S02]  /*69730*/  @!UPT UIADD3 URZ, URZ, URZ, URZ ;  /* 0x0000003f3f3ff290 */ /* 0x000fe4000fffe03f */
[----:B------:R-:W-:Y:S02]  /*69740*/  IMAD.MOV.U32 R29, RZ, RZ, R6 ;  /* 0x000000ffff1d7224 */ /* 0x000fe400078e0006 */
[----:B------:R0:W-:Y:S02]  /*69750*/  STL.64 [R1+0xb80], R4 ;  /* 0x000b800401007387 */ /* 0x0001e40000100a00 */
[----:B------:R-:W-:Y:S02]  /*69760*/  IMAD.MOV.U32 R28, RZ, RZ, R7 ;  /* 0x000000ffff1c7224 */ /* 0x000fe400078e0007 */
[----:B------:R-:W3:Y:S04]  /*69770*/  LDL.LU.64 R6, [R1+0x4460] ;  /* 0x0044600001067983 */ /* 0x000ee80000300a00 */
[----:B0-----:R-:W3:Y:S01]  /*69780*/  LDL.LU.64 R4, [R1+0x4458] ;  /* 0x0044580001047983 */ /* 0x001ee20000300a00 */
[----:B------:R-:W-:Y:S02]  /*69790*/  STL [R1+0x3b3c], R28 ;  /* 0x003b3c1c01007387 */ /* 0x000fe40000100800 */
[----:B------:R-:W-:Y:S01]  /*697a0*/  STL [R1+0x3b38], R29 ;  /* 0x003b381d01007387 */ /* 0x000fe20000100800 */
        /* <DEDUP_REMOVED lines=8> */
[----:B------:R-:W4:Y:S02]  /*69830*/  LDL.LU.64 R14, [R1+0x4448] ;  /* 0x00444800010e7983 */ /* 0x000f240000300a00 */
[C---:B----4-:R-:W-:Y:S11]  /*69840*/  HMMA.16816.F32.BF16 R20, R16.reuse, R14, R20 ;  /* 0x0000000e1014723c */ /* 0x050ff60000041814 */
[----:B------:R-:W-:Y:S11]  /*69850*/  @!UPT UIADD3 URZ, URZ, URZ, URZ ;  /* 0x0000003f3f3ff290 */ /* 0x000ff6000fffe03f */
[----:B------:R-:W-:Y:S01]  /*69860*/  @!UPT UIADD3 URZ, URZ, URZ, URZ ;  /* 0x0000003f3f3ff290 */ /* 0x000fe2000fffe03f */
[----:B------:R-:W-:Y:S01]  /*69870*/  STL.64 [R1+0xb60], R20 ;  /* 0x000b601401007387 */ /* 0x000fe20000100a00 */
[----:B------:R-:W-:Y:S02]  /*69880*/  IMAD.MOV.U32 R28, RZ, RZ, R22 ;  /* 0x000000ffff1c7224 */ /* 0x000fe400078e0016 */
[----:B------:R-:W-:Y:S02]  /*69890*/  IMAD.MOV.U32 R29, RZ, RZ, R23 ;  /* 0x000000ffff1d7224 */ /* 0x000fe400078e0017 */
[----:B------:R-:W4:Y:S01]  /*698a0*/  LDL.LU.64 R22, [R1+0x4440] ;  /* 0x0044400001167983 */ /* 0x000f220000300a00 */
[----:B------:R0:W-:Y:S02]  /*698b0*/  STL.64 [R1+0x4330], R14 ;  /* 0x0043300e01007387 */ /* 0x0001e40000100a00 */
[----:B------:R-:W2:Y:S02]  /*698c0*/  LDL.LU R12, [R1+0x2c0] ;  /* 0x0002c000010c7983 */ /* 0x000ea40000300800 */
[----:B------:R-:W2:Y:S01]  /*698d0*/  LDL.LU R13, [R1+0x2c4] ;  /* 0x0002c400010d7983 */ /* 0x000ea20000300800 */
[----:B0-----:R-:W2:Y:S01]  /*698e0*/  LDL.LU R14, [R1+0x2c8] ;  /* 0x0002c800010e7983 */ /* 0x001ea20000300800 */
[----:B------:R-:W2:Y:S02]  /*698f0*/  LDL.LU R15, [R1+0x2cc] ;  /* 0x0002cc00010f7983 */ /* 0x000ea40000300800 */
[----:B------:R-:W-:Y:S02]  /*69900*/  STL [R1+0x3b44], R29 ;  /* 0x003b441d01007387 */ /* 0x000fe40000100800 */
[----:B------:R-:W-:Y:S01]  /*69910*/  STL [R1+0x3b40], R28 ;  /* 0x003b401c01007387 */ /* 0x000fe20000100800 */
        /* <DEDUP_REMOVED lines=13> */
[----:B0-----:R-:W2:Y:S02]  /*699f0*/  LDL.LU.64 R22, [R1+0x4410] ;  /* 0x0044100001167983 */ /* 0x001ea40000300a00 */
[C---:B--2---:R-:W-:Y:S11]  /*69a00*/  HMMA.16816.F32.BF16 R12, R16.reuse, R22, R12 ;  /* 0x00000016100c723c */ /* 0x044ff6000004180c */
[----:B------:R-:W-:Y:S11]  /*69a10*/  @!UPT UIADD3 URZ, URZ, URZ, URZ ;  /* 0x0000003f3f3ff290 */ /* 0x000ff6000fffe03f */
[----:B------:R-:W-:Y:S01]  /*69a20*/  @!UPT UIADD3 URZ, URZ, URZ, URZ ;  /* 0x0000003f3f3ff290 */ /* 0x000fe2000fffe03f */
[----:B------:R0:W-:Y:S01]  /*69a30*/  STL.64 [R1+0xb30], R12 ;  /* 0x000b300c01007387 */ /* 0x0001e20000100a00 */
[----:B------:R-:W-:Y:S02]  /*69a40*/  STL.64 [R1+0xb38], R14 ;  /* 0x000b380e01007387 */ /* 0x000fe40000100a00 */
[----:B0-----:R-:W-:Y:S02]  /*69a50*/  IMAD.MOV.U32 R13, RZ, RZ, R22 ;  /* 0x000000ffff0d7224 */ /* 0x001fe400078e0016 */
[----:B------:R-:W-:Y:S02]  /*69a60*/  IMAD.MOV.U32 R12, RZ, RZ, R23 ;  /* 0x000000ffff0c7224 */ /* 0x000fe400078e0017 */
[----:B------:R-:W4:Y:S02]  /*69a70*/  LDL.LU.64 R22, [R1+0x4408] ;  /* 0x0044080001167983 */ /* 0x000f240000300a00 */
[C---:B----4-:R-:W-:Y:S02]  /*69a80*/  HMMA.16816.F32.BF16 R20, R16.reuse, R22, R24 ;  /* 0x000000161014723c */ /* 0x050fe40000041818 */
[----:B------:R-:W2:Y:S01]  /*69a90*/  LDL.LU.64 R26, [R1+0x4400] ;  /* 0x00440000011a7983 */ /* 0x000ea20000300a00 */
[----:B------:R-:W2:Y:S11]  /*69aa0*/  LDL.LU.64 R24, [R1+0x43f8] ;  /* 0x0043f80001187983 */ /* 0x000eb60000300a00 */
[----:B------:R-:W-:Y:S09]  /*69ab0*/  @!UPT UIADD3 URZ, URZ, URZ, URZ ;  /* 0x0000003f3f3ff290 */ /* 0x000ff2000fffe03f */
[----:B------:R-:W-:Y:S01]  /*69ac0*/  STL.64 [R1+0xb20], R20 ;  /* 0x000b201401007387 */ /* 0x000fe20000100a00 */
[----:B------:R0:W-:Y:S03]  /*69ad0*/  STL.64 [R1+0xb28], R22 ;  /* 0x000b281601007387 */ /* 0x0001e60000100a00 */
[----:B0-----:R-:W2:Y:S02]  /*69ae0*/  LDL.LU.64 R22, [R1+0x43f0] ;  /* 0x0043f00001167983 */ /* 0x001ea40000300a00 */
[----:B--2---:R-:W-:Y:S02]  /*69af0*/  HMMA.16816.F32.BF16 R16, R16, R22, R24 ;  /* 0x000000161010723c */ /* 0x004fe40000041818 */
[----:B------:R-:W2:Y:S01]  /*69b00*/  LDL.LU.64 R26, [R1+0x43e8] ;  /* 0x0043e800011a7983 */ /* 0x000ea20000300a00 */
[----:B------:R-:W2:Y:S02]  /*69b10*/  LDL.LU.64 R22, [R1+0x43e0] ;  /* 0x0043e00001167983 */ /* 0x000ea40000300a00 */
[----:B------:R-:W2:Y:S11]  /*69b20*/  LDL.LU.64 R20, [R1+0x43d8] ;  /* 0x0043d80001147983 */ /* 0x000eb60000300a00 */
[----:B------:R-:W-:Y:S07]  /*69b30*/  @!UPT UIADD3 URZ, URZ, URZ, URZ ;  /* 0x0000003f3f3ff290 */ /* 0x000fee000fffe03f */
[----:B------:R0:W-:Y:S01]  /*69b40*/  STL.64 [R1+0xaa0], R16 ;  /* 0x000aa01001007387 */ /* 0x0001e20000100a00 */
[----:B------:R1:W-:Y:S03]  /*69b50*/  STL.64 [R1+0xaa8], R18 ;  /* 0x000aa81201007387 */ /* 0x0003e60000100a00 */
[----:B0-----:R-:W3:Y:S01]  /*69b60*/  LDL.LU R16, [R1+0x40] ;  /* 0x0000400001107983 */ /* 0x001ee20000300800 */
[----:B------:R-:W3:Y:S02]  /*69b70*/  LDL.LU R17, [R1+0x44] ;  /* 0x0000440001117983 */ /* 0x000ee40000300800 */
[----:B-1----:R-:W3:Y:S02]  /*69b80*/  LDL.LU R18, [R1+0x48] ;  /* 0x0000480001127983 */ /* 0x002ee40000300800 */
[----:B------:R-:W3:Y:S01]  /*69b90*/  LDL.LU R19, [R1+0x4c] ;  /* 0x00004c0001137983 */ /* 0x000ee20000300800 */
        /* <DEDUP_REMOVED lines=22> */
[----:B0-----:R-:W2:Y:S01]  /*69d00*/  LDL.LU.64 R26, [R1+0x4390] ;  /* 0x00439000011a7983 */ /* 0x001ea20000300a00 */
[----:B------:R-:W4:Y:S01]  /*69d10*/  LDL.LU.64 R24, [R1+0x4388] ;  /* 0x0043880001187983 */ /* 0x000f220000300a00 */
[C---:B--2---:R-:W-:Y:S11]  /*69d20*/  HMMA.16816.F32.BF16 R8, R20.reuse, R26, R8 ;  /* 0x0000001a1408723c */ /* 0x044ff60000041808 */
[----:B------:R-:W-:Y:S11]  /*69d30*/  @!UPT UIADD3 URZ, URZ, URZ, URZ ;  /* 0x0000003f3f3ff290 */ /* 0x000ff6000fffe03f */
[----:B------:R-:W-:Y:S01]  /*69d40*/  @!UPT UIADD3 URZ, URZ, URZ, URZ ;  /* 0x0000003f3f3ff290 */ /* 0x000fe2000fffe03f */
[----:B------:R-:W-:Y:S01]  /*69d50*/  STL.64 [R1+0xa60], R8 ;  /* 0x000a600801007387 */ /* 0x000fe20000100a00 */
[----:B------:R0:W-:Y:S03]  /*69d60*/  STL.64 [R1+0xa68], R10 ;  /* 0x000a680a01007387 */ /* 0x0001e60000100a00 */
[----:B0-----:R-:W2:Y:S01]  /*69d70*/  LDL.LU.64 R10, [R1+0x4380] ;  /* 0x00438000010a7983 */ /* 0x001ea20000300a00 */
[----:B------:R-:W2:Y:S02]  /*69d80*/  LDL.LU.64 R8, [R1+0x4378] ;  /* 0x0043780001087983 */ /* 0x000ea40000300a00 */
[----:B------:R-:W-:Y:S02]  /*69d90*/  STL.64 [R1+0x4290], R26 ;  /* 0x0042901a01007387 */ /* 0x000fe40000100a00 */
[----:B----4-:R0:W-:Y:S02]  /*69da0*/  STL.64 [R1+0x4288], R24 ;  /* 0x0042881801007387 */ /* 0x0101e40000100a00 */
[----:B0-----:R-:W2:Y:S01]  /*69db0*/  LDL.LU R24, [R1+0x60] ;  /* 0x0000600001187983 */ /* 0x001ea20000300800 */
[----:B------:R-:W2:Y:S02]  /*69dc0*/  LDL.LU R25, [R1+0x64] ;  /* 0x0000640001197983 */ /* 0x000ea40000300800 */
[----:B------:R-:W2:Y:S02]  /*69dd0*/  LDL.LU R26, [R1+0x68] ;  /* 0x00006800011a7983 */ /* 0x000ea40000300800 */
[----:B------:R-:W2:Y:S01]  /*69de0*/  LDL.LU R27, [R1+0x6c] ;  /* 0x00006c00011b7983 */ /* 0x000ea20000300800 */
[----:B------:R-:W0:Y:S01]  /*69df0*/  S2R R14, SR_TID.X ;  /* 0x00000000000e7919 */ /* 0x000e220000002100 */
[C---:B--2---:R-:W-:Y:S03]  /*69e00*/  HMMA.16816.F32.BF16 R24, R20.reuse, R10, R24 ;  /* 0x0000000a1418723c */ /* 0x044fe60000041818 */
[----:B------:R-:W-:Y:S11]  /*69e10*/  STL.64 [R1+0x42a0], R10 ;  /* 0x0042a00a01007387 */ /* 0x000ff60000100a00 */
[----:B------:R-:W-:Y:S09]  /*69e20*/  @!UPT UIADD3 URZ, URZ, URZ, URZ ;  /* 0x0000003f3f3ff290 */ /* 0x000ff2000fffe03f */
[----:B------:R-:W-:Y:S01]  /*69e30*/  STL.64 [R1+0xa40], R24 ;  /* 0x000a401801007387 */ /* 0x000fe20000100a00 */
[----:B------:R-:W-:Y:S02]  /*69e40*/  STL.64 [R1+0xa48], R26 ;  /* 0x000a481a01007387 */ /* 0x000fe40000100a00 */
[----:B------:R3:W-:Y:S02]  /*69e50*/  STL.64 [R1+0x4298], R8 ;  /* 0x0042980801007387 */ /* 0x0007e40000100a00 */
[----:B---3--:R-:W-:Y:S01]  /*69e60*/  HMMA.16816.F32.BF16 R8, R20, R6, R16 ;  /* 0x000000061408723c */ /* 0x008fe20000041810 */
[----:B------:R-:W-:Y:S11]  /*69e70*/  STL.64 [R1+0x4320], R6 ;  /* 0x0043200601007387 */ /* 0x000ff60000100a00 */
[----:B------:R-:W-:Y:S11]  /*69e80*/  @!UPT UIADD3 URZ, URZ, URZ, URZ ;  /* 0x0000003f3f3ff290 */ /* 0x000ff6000fffe03f */
[----:B------:R-:W-:Y:S01]  /*69e90*/  STL.64 [R1+0xa30], R8 ;  /* 0x000a300801007387 */ /* 0x000fe20000100a00 */
[----:B------:R1:W-:Y:S03]  /*69ea0*/  STL.64 [R1+0xa38], R10 ;  /* 0x000a380a01007387 */ /* 0x0003e60000100a00 */
[----:B-1----:R-:W2:Y:S01]  /*69eb0*/  LDL.64 R10, [R1+0xf8] ;  /* 0x0000f800010a7983 */ /* 0x002ea20000100a00 */
[C---:B0-----:R-:W-:Y:S01]  /*69ec0*/  LOP3.LUT R15, R14.reuse, 0x7, RZ, 0xc0, !PT ;  /* 0x000000070e0f7812 */ /* 0x041fe200078ec0ff */
[----:B------:R-:W-:-:S04]  /*69ed0*/  IMAD.SHL.U32 R29, R14, 0x2, RZ ;  /* 0x000000020e1d7824 */ /* 0x000fc800078e00ff */
[----:B------:R-:W-:Y:S02]  /*69ee0*/  IMAD R15, R15, 0x110, RZ ;  /* 0x000001100f0f7824 */ /* 0x000fe400078e02ff */
[----:B------:R-:W-:-:S03]  /*69ef0*/  IMAD.SHL.U32 R14, R14, 0x80, RZ ;  /* 0x000000800e0e7824 */ /* 0x000fc600078e00ff */
[----:B------:R-:W-:-:S04]  /*69f00*/  LOP3.LUT R15, R15, 0x10, R29, 0x78, !PT ;  /* 0x000000100f0f7812 */ /* 0x000fc800078e781d */
[----:B------:R-:W-:-:S04]  /*69f10*/  LOP3.LUT R15, R15, 0x800, R14, 0xf8, !PT ;  /* 0x000008000f0f7812 */ /* 0x000fc800078ef80e */
[----:B------:R-:W-:-:S05]  /*69f20*/  LOP3.LUT R15, R15, 0x20, RZ, 0x3c, !PT ;  /* 0x000000200f0f7812 */ /* 0x000fca00078e3cff */
[----:B------:R-:W0:Y:S04]  /*69f30*/  LDSM.16.MT88.4 R16, [R15+0x13080] ;  /* 0x013080000f10783b */ /* 0x000e280000004200 */
[----:B--2---:R1:W-:Y:S01]  /*69f40*/  STL.64 [R1+0x42e8], R10 ;  /* 0x0042e80a01007387 */ /* 0x0043e20000100a00 */
[----:B------:R-:W2:Y:S02]  /*69f50*/  LDL.LU R24, [R1+0x2a0] ;  /* 0x0002a00001187983 */ /* 0x000ea40000300800 */
[----:B------:R-:W2:Y:S02]  /*69f60*/  LDL.LU R25, [R1+0x2a4] ;  /* 0x0002a40001197983 */ /* 0x000ea40000300800 */
[----:B------:R-:W2:Y:S01]  /*69f70*/  LDL.LU R26, [R1+0x2a8] ;  /* 0x0002a800011a7983 */ /* 0x000ea20000300800 */
[----:B------:R-:W2:Y:S01]  /*69f80*/  LDL.LU R27, [R1+0x2ac] ;  /* 0x0002ac00011b7983 */ /* 0x000ea20000300800 */
[----:B------:R-:W2:Y:S02]  /*69f90*/  LDL.64 R6, [R1+0x58] ;  /* 0x0000580001067983 */ /* 0x000ea40000100a00 */
[----:B-1----:R-:W-:-:S02]  /*69fa0*/  IMAD.MOV.U32 R10, RZ, RZ, R13 ;  /* 0x000000ffff0a7224 */ /* 0x002fc400078e000d */
[----:B------:R-:W-:-:S05]  /*69fb0*/  IMAD.MOV.U32 R11, RZ, RZ, R12 ;  /* 0x000000ffff0b7224 */ /* 0x000fca00078e000c */
[----:B------:R-:W-:Y:S01]  /*69fc0*/  STL.64 [R1+0x4300], R10 ;  /* 0x0043000a01007387 */ /* 0x000fe20000100a00 */
[----:B0-----:R0:W-:Y:S02]  /*69fd0*/  STL.64 [R1+0x41b0], R18 ;  /* 0x0041b01201007387 */ /* 0x0011e40000100a00 */
[----:B------:R1:W-:Y:S01]  /*69fe0*/  STL.64 [R1+0x41a8], R16 ;  /* 0x0041a81001007387 */ /* 0x0003e20000100a00 */
[----:B0-----:R-:W3:Y:S04]  /*69ff0*/  LDL.64 R18, [R1+0xe8] ;  /* 0x0000e80001127983 */ /* 0x001ee80000100a00 */
[----:B---3--:R0:W-:Y:S01]  /*6a000*/  STL.64 [R1+0x4328], R18 ;  /* 0x0043281201007387 */ /* 0x0081e20000100a00 */
[----:B-1----:R-:W3:Y:S02]  /*6a010*/  LDL.LU R16, [R1+0x260] ;  /* 0x0002600001107983 */ /* 0x002ee40000300800 */
[----:B------:R-:W3:Y:S01]  /*6a020*/  LDL.LU R17, [R1+0x264] ;  /* 0x0002640001117983 */ /* 0x000ee20000300800 */
[----:B0-----:R-:W4:Y:S01]  /*6a030*/  LDL.LU R18, [R1+0x268] ;  /* 0x0002680001127983 */ /* 0x001f220000300800 */
[----:B------:R-:W4:Y:S02]  /*6a040*/  LDL.LU R19, [R1+0x26c] ;  /* 0x00026c0001137983 */ /* 0x000f240000300800 */
[----:B------:R-:W-:-:S02]  /*6a050*/  IMAD.MOV.U32 R14, RZ, RZ, R5 ;  /* 0x000000ffff0e7224 */ /* 0x000fc400078e0005 */
[----:B------:R-:W-:Y:S01]  /*6a060*/  IMAD.MOV.U32 R15, RZ, RZ, R4 ;  /* 0x000000ffff0f7224 */ /* 0x000fe200078e0004 */
[----:B----4-:R-:W-:Y:S01]  /*6a070*/  STL.64 [R1+0x4340], R18 ;  /* 0x0043401201007387 */ /* 0x010fe20000100a00 */
[----:B---3--:R-:W-:Y:S03]  /*6a080*/  STL.64 [R1+0x4338], R16 ;  /* 0x0043381001007387 */ /* 0x008fe60000100a00 */
[----:B------:R0:W-:Y:S02]  /*6a090*/  STL.64 [R1+0x4348], R14 ;  /* 0x0043480e01007387 */ /* 0x0001e40000100a00 */
[----:B0-----:R-:W3:Y:S04]  /*6a0a0*/  LDL.64 R14, [R1+0x158] ;  /* 0x00015800010e7983 */ /* 0x001ee80000100a00 */
[----:B---3--:R-:W-:Y:S01]  /*6a0b0*/  STL.64 [R1+0x4360], R14 ;  /* 0x0043600e01007387 */ /* 0x008fe20000100a00 */
[----:B------:R-:W3:Y:S02]  /*6a0c0*/  LDL.LU R16, [R1+0x270] ;  /* 0x0002700001107983 */ /* 0x000ee40000300800 */
[----:B------:R-:W3:Y:S02]  /*6a0d0*/  LDL.LU R17, [R1+0x274] ;  /* 0x0002740001117983 */ /* 0x000ee40000300800 */
[----:B------:R-:W4:Y:S01]  /*6a0e0*/  LDL.LU R18, [R1+0x278] ;  /* 0x0002780001127983 */ /* 0x000f220000300800 */
[----:B------:R-:W4:Y:S01]  /*6a0f0*/  LDL.LU R19, [R1+0x27c] ;  /* 0x00027c0001137983 */ /* 0x000f220000300800 */
[----:B--2---:R-:W-:Y:S03]  /*6a100*/  HMMA.16816.F32.BF16 R8, R20, R6, R24 ;  /* 0x000000061408723c */ /* 0x004fe60000041818 */
[----:B----4-:R-:W-:Y:S01]  /*6a110*/  STL.64 [R1+0x4358], R18 ;  /* 0x0043581201007387 */ /* 0x010fe20000100a00 */
        /* <DEDUP_REMOVED lines=13> */
[----:B------:R-:W-:Y:S01]  /*6a1f0*/  STL.64 [R1+0xa20], R8 ;  /* 0x000a200801007387 */ /* 0x000fe20000100a00 */
[----:B------:R0:W-:Y:S02]  /*6a200*/  STL.64 [R1+0xa28], R10 ;  /* 0x000a280a01007387 */ /* 0x0001e40000100a00 */
[----:B------:R-:W3:Y:S02]  /*6a210*/  LDL.LU R4, [R1+0x250] ;  /* 0x0002500001047983 */ /* 0x000ee40000300800 */
[----:B------:R-:W3:Y:S01]  /*6a220*/  LDL.LU R5, [R1+0x254] ;  /* 0x0002540001057983 */ /* 0x000ee20000300800 */
[----:B------:R-:W3:Y:S01]  /*6a230*/  LDL.LU R6, [R1+0x258] ;  /* 0x0002580001067983 */ /* 0x000ee20000300800 */
[----:B------:R-:W3:Y:S03]  /*6a240*/  LDL.LU R7, [R1+0x25c] ;  /* 0x00025c0001077983 */ /* 0x000ee60000300800 */
[----:B0-----:R-:W4:Y:S04]  /*6a250*/  LDL.64 R10, [R1+0x118] ;  /* 0x00011800010a7983 */ /* 0x001f280000100a00 */
[----:B----4-:R0:W-:Y:S04]  /*6a260*/  STL.64 [R1+0x4318], R10 ;  /* 0x0043180a01007387 */ /* 0x0101e80000100a00 */
[----:B0-----:R-:W3:Y:S01]  /*6a270*/  LDL.64 R10, [R1+0x128] ;  /* 0x00012800010a7983 */ /* 0x001ee20000100a00 */
[----:B------:R0:W-:Y:S03]  /*6a280*/  STL.64 [R1+0x42e0], R24 ;  /* 0x0042e01801007387 */ /* 0x0001e60000100a00 */
[----:B0-----:R-:W4:Y:S01]  /*6a290*/  LDL.LU R24, [R1+0x220] ;  /* 0x0002200001187983 */ /* 0x001f220000300800 */
[----:B------:R-:W4:Y:S02]  /*6a2a0*/  LDL.LU R25, [R1+0x224] ;  /* 0x0002240001197983 */ /* 0x000f240000300800 */
[----:B------:R-:W3:Y:S02]  /*6a2b0*/  LDL.LU R26, [R1+0x228] ;  /* 0x00022800011a7983 */ /* 0x000ee40000300800 */
[----:B------:R-:W3:Y:S02]  /*6a2c0*/  LDL.LU R27, [R1+0x22c] ;  /* 0x00022c00011b7983 */ /* 0x000ee40000300800 */
[----:B------:R-:W-:-:S02]  /*6a2d0*/  IMAD.MOV.U32 R14, RZ, RZ, R3 ;  /* 0x000000ffff0e7224 */ /* 0x000fc400078e0003 */
[----:B------:R-:W-:-:S07]  /*6a2e0*/  IMAD.MOV.U32 R15, RZ, RZ, R2 ;  /* 0x000000ffff0f7224 */ /* 0x000fce00078e0002 */
[C---:B--2---:R-:W-:Y:S01]  /*6a2f0*/  HMMA.16816.F32.BF16 R12, R20.reuse, R14, R16 ;  /* 0x0000000e140c723c */ /* 0x044fe20000041810 */
[----:B---3--:R-:W-:Y:S01]  /*6a300*/  STL.64 [R1+0x42f8], R26 ;  /* 0x0042f81a01007387 */ /* 0x008fe20000100a00 */
[----:B----4-:R0:W-:Y:S03]  /*6a310*/  STL.64 [R1+0x42f0], R24 ;  /* 0x0042f01801007387 */ /* 0x0101e60000100a00 */
        /* <DEDUP_REMOVED lines=12> */
[----:B------:R-:W-:Y:S02]  /*6a3e0*/  STL.64 [R1+0xa10], R12 ;  /* 0x000a100c01007387 */ /* 0x000fe40000100a00 */
[----:B------:R0:W-:Y:S02]  /*6a3f0*/  STL.64 [R1+0xa18], R14 ;  /* 0x000a180e01007387 */ /* 0x0001e40000100a00 */
[----:B0-----:R-:W3:Y:S02]  /*6a400*/  LDL.LU.64 R14, [R1+0x4360] ;  /* 0x00436000010e7983 */ /* 0x001ee40000300a00 */
        /* <DEDUP_REMOVED lines=13> */
[----:B------:R-:W-:Y:S01]  /*6a4e0*/  STL.64 [R1+0x9f0], R12 ;  /* 0x0009f00c01007387 */ /* 0x000fe20000100a00 */
[----:B------:R0:W-:Y:S03]  /*6a4f0*/  STL.64 [R1+0x9f8], R14 ;  /* 0x0009f80e01007387 */ /* 0x0001e60000100a00 */
[----:B0-----:R-:W3:Y:S01]  /*6a500*/  LDL.LU.64 R14, [R1+0x4330] ;  /* 0x00433000010e7983 */ /* 0x001ee20000300a00 */
[C---:B------:R-:W-:Y:S08]  /*6a510*/  HMMA.16816.F32.BF16 R4, R20.reuse, R10, R4 ;  /* 0x0000000a1404723c */ /* 0x040ff00000041804 */
[----:B---3--:R-:W-:Y:S11]  /*6a520*/  HMMA.16816.F32.BF16 R16, R20, R14, R16 ;  /* 0x0000000e1410723c */ /* 0x008ff60000041810 */
[----:B------:R-:W-:Y:S11]  /*6a530*/  @!UPT UIADD3 URZ, URZ, URZ, URZ ;  /* 0x0000003f3f3ff290 */ /* 0x000ff6000fffe03f */
[----:B------:R-:W-:Y:S01]  /*6a540*/  @!UPT UIADD3 URZ, URZ, URZ, URZ ;  /* 0x0000003f3f3ff290 */ /* 0x000fe2000fffe03f */
[----:B------:R0:W-:Y:S01]  /*6a550*/  STL.64 [R1+0x9e0], R16 ;  /* 0x0009e01001007387 */ /* 0x0001e20000100a00 */
[----:B------:R1:W-:Y:S02]  /*6a560*/  STL.64 [R1+0x9e8], R18 ;  /* 0x0009e81201007387 */ /* 0x0003e40000100a00 */
[----:B0-----:R-:W-:Y:S01]  /*6a570*/  IMAD.MOV.U32 R17, RZ, RZ, R15 ;  /* 0x000000ffff117224 */ /* 0x001fe200078e000f */
[----:B-1----:R-:W3:Y:S01]  /*6a580*/  LDL.LU.64 R18, [R1+0x4328] ;  /* 0x0043280001127983 */ /* 0x002ee20000300a00 */
[----:B------:R-:W3:Y:S02]  /*6a590*/  LDL.LU R12, [R1+0x30] ;  /* 0x00003000010c7983 */ /* 0x000ee40000300800 */
[----:B------:R-:W3:Y:S02]  /*6a5a0*/  LDL.LU R13, [R1+0x34] ;  /* 0x00003400010d7983 */ /* 0x000ee40000300800 */
[----:B------:R-:W3:Y:S01]  /*6a5b0*/  LDL.LU R14, [R1+0x38] ;  /* 0x00003800010e7983 */ /* 0x000ee20000300800 */
[----:B------:R-:W3:Y:S01]  /*6a5c0*/  LDL.LU R15, [R1+0x3c] ;  /* 0x00003c00010f7983 */ /* 0x000ee20000300800 */
[----:B------:R-:W-:Y:S02]  /*6a5d0*/  STL [R1+0x4230], R17 ;  /* 0x0042301101007387 */ /* 0x000fe40000100800 */
[----:B------:R-:W-:Y:S02]  /*6a5e0*/  STL.64 [R1+0x9c0], R4 ;  /* 0x0009c00401007387 */ /* 0x000fe40000100a00 */
[----:B------:R0:W-:Y:S02]  /*6a5f0*/  STL.64 [R1+0x9c8], R6 ;  /* 0x0009c80601007387 */ /* 0x0001e40000100a00 */
[----:B0-----:R-:W4:Y:S01]  /*6a600*/  LDL.LU.64 R6, [R1+0x4320] ;  /* 0x0043200001067983 */ /* 0x001f220000300a00 */
[----:B------:R-:W-:-:S02]  /*6a610*/  IMAD.MOV.U32 R5, RZ, RZ, R10 ;  /* 0x000000ffff057224 */ /* 0x000fc400078e000a */
[----:B------:R-:W-:Y:S02]  /*6a620*/  IMAD.MOV.U32 R4, RZ, RZ, R11 ;  /* 0x000000ffff047224 */ /* 0x000fe400078e000b */
[----:B------:R-:W2:Y:S04]  /*6a630*/  LDL.LU.64 R10, [R1+0x4318] ;  /* 0x00431800010a7983 */ /* 0x000ea80000300a00 */
[----:B----4-:R0:W-:Y:S01]  /*6a640*/  STL.64 [R1+0x4280], R6 ;  /* 0x0042800601007387 */ /* 0x0101e20000100a00 */
[----:B------:R-:W-:Y:S03]  /*6a650*/  STL.64 [R1+0x4278], R4 ;  /* 0x0042780401007387 */ /* 0x000fe60000100a00 */
[----:B0-----:R-:W4:Y:S01]  /*6a660*/  LDL.64 R6, [R1+0x18] ;  /* 0x0000180001067983 */ /* 0x001f220000100a00 */
[----:B--2---:R-:W-:Y:S01]  /*6a670*/  HMMA.16816.F32.BF16 R24, R20, R10, R24 ;  /* 0x0000000a1418723c */ /* 0x004fe20000041818 */
[----:B------:R-:W-:-:S02]  /*6a680*/  IMAD.MOV.U32 R17, RZ, RZ, R11 ;  /* 0x000000ffff117224 */ /* 0x000fc400078e000b */
[----:B----4-:R-:W-:Y:S11]  /*6a690*/  STL.64 [R1+0x42b8], R6 ;  /* 0x0042b80601007387 */ /* 0x010ff60000100a00 */
[----:B------:R-:W-:Y:S09]  /*6a6a0*/  @!UPT UIADD3 URZ, URZ, URZ, URZ ;  /* 0x0000003f3f3ff290 */ /* 0x000ff2000fffe03f */
[----:B------:R-:W-:Y:S02]  /*6a6b0*/  STL.64 [R1+0x930], R24 ;  /* 0x0009301801007387 */ /* 0x000fe40000100a00 */
[----:B------:R0:W-:Y:S02]  /*6a6c0*/  STL.64 [R1+0x938], R26 ;  /* 0x0009381a01007387 */ /* 0x0001e40000100a00 */
[----:B0-----:R-:W2:Y:S01]  /*6a6d0*/  LDL.LU.64 R26, [R1+0x4310] ;  /* 0x00431000011a7983 */ /* 0x001ea20000300a00 */
[----:B------:R-:W2:Y:S02]  /*6a6e0*/  LDL.LU.64 R24, [R1+0x4308] ;  /* 0x0043080001187983 */ /* 0x000ea40000300a00 */
[----:B------:R-:W2:Y:S02]  /*6a6f0*/  LDL.LU.64 R10, [R1+0x4300] ;  /* 0x00430000010a7983 */ /* 0x000ea40000300a00 */
[----:B------:R-:W-:Y:S01]  /*6a700*/  STL [R1+0x4234], R17 ;  /* 0x0042341101007387 */ /* 0x000fe20000100800 */
[C---:B--2---:R-:W-:Y:S01]  /*6a710*/  HMMA.16816.F32.BF16 R8, R20.reuse, R10, R24 ;  /* 0x0000000a1408723c */ /* 0x044fe20000041818 */
[----:B------:R-:W2:Y:S01]  /*6a720*/  LDL.LU.64 R26, [R1+0x42f8] ;  /* 0x0042f800011a7983 */ /* 0x000ea20000300a00 */
[----:B------:R-:W2:Y:S11]  /*6a730*/  LDL.LU.64 R24, [R1+0x42f0] ;  /* 0x0042f00001187983 */ /* 0x000eb60000300a00 */
[----:B------:R-:W-:Y:S10]  /*6a740*/  @!UPT UIADD3 URZ, URZ, URZ, URZ ;  /* 0x0000003f3f3ff290 */ /* 0x000ff4000fffe03f */
[----:B------:R-:W-:Y:S01]  /*6a750*/  STL.64 [R1+0x910], R8 ;  /* 0x0009100801007387 */ /* 0x000fe20000100a00 */
[----:B------:R0:W-:Y:S03]  /*6a760*/  STL.64 [R1+0x918], R10 ;  /* 0x0009180a01007387 */ /* 0x0001e60000100a00 */
[----:B0-----:R-:W2:Y:S02]  /*6a770*/  LDL.LU.64 R10, [R1+0x42e8] ;  /* 0x0042e800010a7983 */ /* 0x001ea40000300a00 */
[C---:B--2---:R-:W-:Y:S01]  /*6a780*/  HMMA.16816.F32.BF16 R24, R20.reuse, R10, R24 ;  /* 0x0000000a1418723c */ /* 0x044fe20000041818 */
[----:B------:R-:W-:Y:S11]  /*6a790*/  IMAD.MOV.U32 R17, RZ, RZ, R11 ;  /* 0x000000ffff117224 */ /* 0x000ff600078e000b */
[----:B------:R-:W-:Y:S11]  /*6a7a0*/  @!UPT UIADD3 URZ, URZ, URZ, URZ ;  /* 0x0000003f3f3ff290 */ /* 0x000ff6000fffe03f */
[----:B------:R0:W-:Y:S01]  /*6a7b0*/  STL.64 [R1+0x4a0], R24 ;  /* 0x0004a01801007387 */ /* 0x0001e20000100a00 */
[----:B------:R-:W-:Y:S03]  /*6a7c0*/  STL.64 [R1+0x4a8], R26 ;  /* 0x0004a81a01007387 */ /* 0x000fe60000100a00 */
[----:B0-----:R-:W2:Y:S01]  /*6a7d0*/  LDL.LU.64 R24, [R1+0x42e0] ;  /* 0x0042e00001187983 */ /* 0x001ea20000300a00 */
[----:B------:R-:W4:Y:S02]  /*6a7e0*/  LDL.LU R8, [R1+0x170] ;  /* 0x0001700001087983 */ /* 0x000f240000300800 */
[----:B------:R-:W4:Y:S02]  /*6a7f0*/  LDL.LU R9, [R1+0x174] ;  /* 0x0001740001097983 */ /* 0x000f240000300800 */
[----:B------:R-:W2:Y:S01]  /*6a800*/  LDL.LU R10, [R1+0x178] ;  /* 0x00017800010a7983 */ /* 0x000ea20000300800 */
[----:B------:R-:W2:Y:S04]  /*6a810*/  LDL.LU R11, [R1+0x17c] ;  /* 0x00017c00010b7983 */ /* 0x000ea80000300800 */
[----:B--2---:R-:W-:Y:S01]  /*6a820*/  STL.64 [R1+0x42b0], R10 ;  /* 0x0042b00a01007387 */ /* 0x004fe20000100a00 */
[----:B----4-:R0:W-:Y:S03]  /*6a830*/  STL.64 [R1+0x42a8], R8 ;  /* 0x0042a80801007387 */ /* 0x0101e60000100a00 */
[----:B0-----:R-:W2:Y:S01]  /*6a840*/  LDL.LU R8, [R1+0x180] ;  /* 0x0001800001087983 */ /* 0x001ea20000300800 */
[----:B------:R-:W2:Y:S02]  /*6a850*/  LDL.LU R9, [R1+0x184] ;  /* 0x0001840001097983 */ /* 0x000ea40000300800 */
[----:B------:R-:W4:Y:S02]  /*6a860*/  LDL.LU R10, [R1+0x188] ;  /* 0x00018800010a7983 */ /* 0x000f240000300800 */
[----:B------:R-:W4:Y:S01]  /*6a870*/  LDL.LU R11, [R1+0x18c] ;  /* 0x00018c00010b7983 */ /* 0x000f220000300800 */
[----:B---3--:R-:W-:Y:S01]  /*6a880*/  HMMA.16816.F32.BF16 R20, R20, R18, R12 ;  /* 0x000000121414723c */ /* 0x008fe2000004180c */
[----:B----4-:R-:W-:Y:S01]  /*6a890*/  STL.64 [R1+0x42c8], R10 ;  /* 0x0042c80a01007387 */ /* 0x010fe20000100a00 */
[----:B--2---:R0:W-:Y:S03]  /*6a8a0*/  STL.64 [R1+0x42c0], R8 ;  /* 0x0042c00801007387 */ /* 0x0041e60000100a00 */
[----:B0-----:R-:W2:Y:S01]  /*6a8b0*/  LDL.LU R8, [R1+0x190] ;  /* 0x0001900001087983 */ /* 0x001ea20000300800 */
[----:B------:R-:W2:Y:S02]  /*6a8c0*/  LDL.LU R9, [R1+0x194] ;  /* 0x0001940001097983 */ /* 0x000ea40000300800 */
[----:B------:R-:W2:Y:S02]  /*6a8d0*/  LDL.LU R10, [R1+0x198] ;  /* 0x00019800010a7983 */ /* 0x000ea40000300800 */
[----:B------:R-:W2:Y:S01]  /*6a8e0*/  LDL.LU R11, [R1+0x19c] ;  /* 0x00019c00010b7983 */ /* 0x000ea20000300800 */
[----:B------:R-:W3:Y:S01]  /*6a8f0*/  LDL.64 R26, [R1+0x8] ;  /* 0x00000800011a7983 */ /* 0x000ee20000100a00 */
[----:B------:R-:W2:Y:S02]  /*6a900*/  LDL.LU.64 R14, [R1+0x42d8] ;  /* 0x0042d800010e7983 */ /* 0x000ea40000300a00 */
[----:B------:R-:W2:Y:S02]  /*6a910*/  LDL.LU.64 R12, [R1+0x42d0] ;  /* 0x0042d000010c7983 */ /* 0x000ea40000300a00 */
[----:B------:R-:W-:-:S02]  /*6a920*/  IMAD.MOV.U32 R6, RZ, RZ, R28 ;  /* 0x000000ffff067224 */ /* 0x000fc400078e001c */
[----:B------:R-:W-:-:S05]  /*6a930*/  IMAD.MOV.U32 R7, RZ, RZ, R0 ;  /* 0x000000ffff077224 */ /* 0x000fca00078e0000 */
[----:B------:R0:W-:Y:S01]  /*6a940*/  STL.64 [R1+0x3a0], R20 ;  /* 0x0003a01401007387 */ /* 0x0001e20000100a00 */
[----:B------:R1:W-:Y:S03]  /*6a950*/  STL.64 [R1+0x3a8], R22 ;  /* 0x0003a81601007387 */ /* 0x0003e60000100a00 */
[----:B0-----:R-:W4:Y:S01]  /*6a960*/  LDL.LU R20, [R1+0xd0] ;  /* 0x0000d00001147983 */ /* 0x001f220000300800 */
[----:B------:R-:W4:Y:S02]  /*6a970*/  LDL.LU R21, [R1+0xd4] ;  /* 0x0000d40001157983 */ /* 0x000f240000300800 */
[----:B-1----:R-:W4:Y:S02]  /*6a980*/  LDL.LU R22, [R1+0xd8] ;  /* 0x0000d80001167983 */ /* 0x002f240000300800 */
[----:B------:R-:W4:Y:S01]  /*6a990*/  LDL.LU R23, [R1+0xdc] ;  /* 0x0000dc0001177983 */ /* 0x000f220000300800 */
[----:B------:R-:W-:Y:S01]  /*6a9a0*/  STL.64 [R1+0x41c0], R18 ;  /* 0x0041c01201007387 */ /* 0x000fe20000100a00 */
[C---:B--2---:R-:W-:Y:S03]  /*6a9b0*/  HMMA.16816.F32.BF16 R4, R12.reuse, R6, R8 ;  /* 0x000000060c04723c */ /* 0x044fe60000041808 */
[----:B------:R-:W2:Y:S01]  /*6a9c0*/  LDL.LU.64 R10, [R1+0x42c8] ;  /* 0x0042c800010a7983 */ /* 0x000ea20000300a00 */
[----:B------:R-:W2:Y:S11]  /*6a9d0*/  LDL.LU.64 R8, [R1+0x42c0] ;  /* 0x0042c00001087983 */ /* 0x000eb60000300a00 */
[----:B------:R-:W-:Y:S08]  /*6a9e0*/  @!UPT UIADD3 URZ, URZ, URZ, URZ ;  /* 0x0000003f3f3ff290 */ /* 0x000ff0000fffe03f */
[----:B------:R-:W-:Y:S01]  /*6a9f0*/  STL.64 [R1+0x390], R4 ;  /* 0x0003900401007387 */ /* 0x000fe20000100a00 */
[----:B------:R0:W-:Y:S03]  /*6aa00*/  STL.64 [R1+0x398], R6 ;  /* 0x0003980601007387 */ /* 0x0001e60000100a00 */
[----:B0-----:R-:W2:Y:S02]  /*6aa10*/  LDL.LU.64 R6, [R1+0x42b8] ;  /* 0x0042b80001067983 */ /* 0x001ea40000300a00 */
[----:B--2---:R-:W-:Y:S01]  /*6aa20*/  HMMA.16816.F32.BF16 R8, R12, R6, R8 ;  /* 0x000000060c08723c */ /* 0x004fe20000041808 */
[----:B------:R-:W-:Y:S11]  /*6aa30*/  IMAD.MOV.U32 R16, RZ, RZ, R6 ;  /* 0x000000ffff107224 */ /* 0x000ff600078e0006 */
[----:B------:R-:W-:Y:S11]  /*6aa40*/  @!UPT UIADD3 URZ, URZ, URZ, URZ ;  /* 0x0000003f3f3ff290 */ /* 0x000ff6000fffe03f */
[----:B------:R-:W-:Y:S01]  /*6aa50*/  STL.64 [R1+0x370], R8 ;  /* 0x0003700801007387 */ /* 0x000fe20000100a00 */
[----:B------:R0:W-:Y:S03]  /*6aa60*/  STL.64 [R1+0x378], R10 ;  /* 0x0003780a01007387 */ /* 0x0001e60000100a00 */
[----:B0-----:R-:W3:Y:S01]  /*6aa70*/  LDL.LU.64 R10, [R1+0x42b0] ;  /* 0x0042b000010a7983 */ /* 0x001ee20000300a00 */
[----:B------:R-:W3:Y:S02]  /*6aa80*/  LDL.LU.64 R8, [R1+0x42a8] ;  /* 0x0042a80001087983 */ /* 0x000ee40000300a00 */
[----:B------:R0:W-:Y:S02]  /*6aa90*/  STL.64 [R1+0x4238], R16 ;  /* 0x0042381001007387 */ /* 0x0001e40000100a00 */
[----:B0-----:R-:W2:Y:S01]  /*6aaa0*/  LDL.LU R16, [R1+0x3b0] ;  /* 0x0003b00001107983 */ /* 0x001ea20000300800 */
[----:B------:R-:W2:Y:S02]  /*6aab0*/  LDL.LU R17, [R1+0x3b4] ;  /* 0x0003b40001117983 */ /* 0x000ea40000300800 */
[----:B------:R-:W2:Y:S02]  /*6aac0*/  LDL.LU R18, [R1+0x3b8] ;  /* 0x0003b80001127983 */ /* 0x000ea40000300800 */
[----:B------:R-:W2:Y:S01]  /*6aad0*/  LDL.LU R19, [R1+0x3bc] ;  /* 0x0003bc0001137983 */ /* 0x000ea20000300800 */
[----:B------:R-:W3:Y:S01]  /*6aae0*/  LDL.LU R4, [R1+0xc0] ;  /* 0x0000c00001047983 */ /* 0x000ee20000300800 */
[----:B------:R-:W3:Y:S02]  /*6aaf0*/  LDL.LU R5, [R1+0xc4] ;  /* 0x0000c40001057983 */ /* 0x000ee40000300800 */
[----:B------:R-:W-:-:S02]  /*6ab00*/  IMAD.MOV.U32 R0, RZ, RZ, R7 ;  /* 0x000000ffff007224 */ /* 0x000fc400078e0007 */
[----:B------:R-:W3:Y:S01]  /*6ab10*/  LDL.LU R6, [R1+0xc8] ;  /* 0x0000c80001067983 */ /* 0x000ee20000300800 */
[----:B------:R-:W3:Y:S04]  /*6ab20*/  LDL.LU R7, [R1+0xcc] ;  /* 0x0000cc0001077983 */ /* 0x000ee80000300800 */
[----:B--2---:R0:W-:Y:S01]  /*6ab30*/  STL.64 [R1+0x4248], R18 ;  /* 0x0042481201007387 */ /* 0x0041e20000100a00 */
[----:B------:R-:W-:Y:S03]  /*6ab40*/  STL.64 [R1+0x4240], R16 ;  /* 0x0042401001007387 */ /* 0x000fe60000100a00 */
[----:B0-----:R-:W2:Y:S01]  /*6ab50*/  LDL.64 R18, [R1+0x168] ;  /* 0x0001680001127983 */ /* 0x001ea20000100a00 */
[----:B---3--:R-:W-:Y:S01]  /*6ab60*/  HMMA.16816.F32.BF16 R8, R12, R26, R8 ;  /* 0x0000001a0c08723c */ /* 0x008fe20000041808 */
[----:B------:R-:W-:-:S02]  /*6ab70*/  IMAD.MOV.U32 R29, RZ, RZ, R26 ;  /* 0x000000ffff1d7224 */ /* 0x000fc400078e001a */
[----:B------:R-:W-:Y:S01]  /*6ab80*/  IMAD.MOV.U32 R28, RZ, RZ, R27 ;  /* 0x000000ffff1c7224 */ /* 0x000fe200078e001b */
[----:B--2---:R0:W-:Y:S02]  /*6ab90*/  STL.64 [R1+0x4258], R18 ;  /* 0x0042581201007387 */ /* 0x0041e40000100a00 */
[----:B0-----:R-:W-:Y:S02]  /*6aba0*/  IMAD.MOV.U32 R18, RZ, RZ, R25 ;  /* 0x000000ffff127224 */ /* 0x001fe400078e0019 */
[----:B------:R-:W-:-:S05]  /*6abb0*/  IMAD.MOV.U32 R19, RZ, RZ, R24 ;  /* 0x000000ffff137224 */ /* 0x000fca00078e0018 */
[----:B------:R0:W-:Y:S01]  /*6abc0*/  STL.64 [R1+0x4270], R18 ;  /* 0x0042701201007387 */ /* 0x0001e20000100a00 */
[----:B------:R-:W2:Y:S02]  /*6abd0*/  LDL.LU R16, [R1+0xb0] ;  /* 0x0000b00001107983 */ /* 0x000ea40000300800 */
[----:B------:R-:W2:Y:S01]  /*6abe0*/  LDL.LU R17, [R1+0xb4] ;  /* 0x0000b40001117983 */ /* 0x000ea20000300800 */
[----:B0-----:R-:W2:Y:S01]  /*6abf0*/  LDL.LU R18, [R1+0xb8] ;  /* 0x0000b80001127983 */ /* 0x001ea20000300800 */
[----:B------:R-:W2:Y:S05]  /*6ac00*/  LDL.LU R19, [R1+0xbc] ;  /* 0x0000bc0001137983 */ /* 0x000eaa0000300800 */
[----:B------:R-:W-:Y:S02]  /*6ac10*/  STL.64 [R1+0x340], R8 ;  /* 0x0003400801007387 */ /* 0x000fe40000100a00 */
[----:B------:R0:W-:Y:S02]  /*6ac20*/  STL.64 [R1+0x348], R10 ;  /* 0x0003480a01007387 */ /* 0x0001e40000100a00 */
[----:B0-----:R-:W3:Y:S01]  /*6ac30*/  LDL.LU.64 R10, [R1+0x42a0] ;  /* 0x0042a000010a7983 */ /* 0x001ee20000300a00 */
[----:B------:R-:W2:Y:S02]  /*6ac40*/  LDL.LU.64 R8, [R1+0x4298] ;  /* 0x0042980001087983 */ /* 0x000ea40000300a00 */
[----:B------:R-:W4:Y:S02]  /*6ac50*/  LDL.LU.64 R26, [R1+0x4290] ;  /* 0x00429000011a7983 */ /* 0x000f240000300a00 */
[----:B------:R-:W2:Y:S01]  /*6ac60*/  LDL.LU.64 R24, [R1+0x4288] ;  /* 0x0042880001187983 */ /* 0x000ea20000300a00 */
[C---:B----4-:R-:W-:Y:S01]  /*6ac70*/  HMMA.16816.F32.BF16 R20, R12.reuse, R26, R20 ;  /* 0x0000001a0c14723c */ /* 0x050fe20000041814 */
[----:B------:R0:W-:Y:S01]  /*6ac80*/  STL.64 [R1+0x4168], R26 ;  /* 0x0041681a01007387 */ /* 0x0001e20000100a00 */
[----:B--2---:R1:W-:Y:S11]  /*6ac90*/  STL.64 [R1+0x4160], R24 ;  /* 0x0041601801007387 */ /* 0x0043f60000100a00 */
[----:B------:R-:W-:Y:S10]  /*6aca0*/  @!UPT UIADD3 URZ, URZ, URZ, URZ ;  /* 0x0000003f3f3ff290 */ /* 0x000ff4000fffe03f */
[----:B------:R-:W-:Y:S01]  /*6acb0*/  STL.64 [R1+0x2f0], R20 ;  /* 0x0002f01401007387 */ /* 0x000fe20000100a00 */
[----:B------:R-:W-:Y:S02]  /*6acc0*/  STL.64 [R1+0x2f8], R22 ;  /* 0x0002f81601007387 */ /* 0x000fe40000100a00 */
[----:B0-----:R-:W2:Y:S01]  /*6acd0*/  LDL.64 R26, [R1+0x148] ;  /* 0x00014800011a7983 */ /* 0x001ea20000100a00 */
[C---:B---3--:R-:W-:Y:S01]  /*6ace0*/  HMMA.16816.F32.BF16 R4, R12.reuse, R10, R4 ;  /* 0x0000000a0c04723c */ /* 0x048fe20000041804 */
[----:B--2---:R0:W-:Y:S01]  /*6acf0*/  STL.64 [R1+0x4250], R26 ;  /* 0x0042501a01007387 */ /* 0x0041e20000100a00 */
[----:B-1----:R-:W2:Y:S02]  /*6ad00*/  LDL.LU R24, [R1+0x380] ;  /* 0x0003800001187983 */ /* 0x002ea40000300800 */
[----:B------:R-:W2:Y:S01]  /*6ad10*/  LDL.LU R25, [R1+0x384] ;  /* 0x0003840001197983 */ /* 0x000ea20000300800 */
[----:B0-----:R-:W3:Y:S01]  /*6ad20*/  LDL.LU R26, [R1+0x388] ;  /* 0x00038800011a7983 */ /* 0x001ee20000300800 */
[----:B------:R-:W3:Y:S03]  /*6ad30*/  LDL.LU R27, [R1+0x38c] ;  /* 0x00038c00011b7983 */ /* 0x000ee60000300800 */
[----:B---3--:R-:W-:Y:S01]  /*6ad40*/  STL.64 [R1+0x4268], R26 ;  /* 0x0042681a01007387 */ /* 0x008fe20000100a00 */
[----:B--2---:R0:W-:Y:S03]  /*6ad50*/  STL.64 [R1+0x4260], R24 ;  /* 0x0042601801007387 */ /* 0x0041e60000100a00 */
[----:B0-----:R-:W2:Y:S01]  /*6ad60*/  LDL.LU R24, [R1+0x360] ;  /* 0x0003600001187983 */ /* 0x001ea20000300800 */
[----:B------:R-:W2:Y:S02]  /*6ad70*/  LDL.LU R25, [R1+0x364] ;  /* 0x0003640001197983 */ /* 0x000ea40000300800 */
[----:B------:R-:W2:Y:S02]  /*6ad80*/  LDL.LU R26, [R1+0x368] ;  /* 0x00036800011a7983 */ /* 0x000ea40000300800 */
[----:B------:R-:W2:Y:S05]  /*6ad90*/  LDL.LU R27, [R1+0x36c] ;  /* 0x00036c00011b7983 */ /* 0x000eaa0000300800 */
[----:B------:R-:W-:Y:S01]  /*6ada0*/  STL.64 [R1+0x2d0], R4 ;  /* 0x0002d00401007387 */ /* 0x000fe20000100a00 */
[----:B------:R0:W-:Y:S03]  /*6adb0*/  STL.64 [R1+0x2d8], R6 ;  /* 0x0002d80601007387 */ /* 0x0001e60000100a00 */
[----:B0-----:R-:W3:Y:S01]  /*6adc0*/  LDL.LU.64 R6, [R1+0x4280] ;  /* 0x0042800001067983 */ /* 0x001ee20000300a00 */
[----:B------:R-:W4:Y:S02]  /*6add0*/  LDL.LU.64 R4, [R1+0x4278] ;  /* 0x0042780001047983 */ /* 0x000f240000300a00 */
[----:B------:R-:W-:Y:S02]  /*6ade0*/  STL.64 [R1+0x4178], R10 ;  /* 0x0041780a01007387 */ /* 0x000fe40000100a00 */
[----:B------:R0:W-:Y:S02]  /*6adf0*/  STL.64 [R1+0x4170], R8 ;  /* 0x0041700801007387 */ /* 0x0001e40000100a00 */
[----:B0-----:R-:W2:Y:S01]  /*6ae00*/  LDL.LU R8, [R1+0x410] ;  /* 0x0004100001087983 */ /* 0x001ea20000300800 */
[----:B------:R-:W2:Y:S02]  /*6ae10*/  LDL.LU R9, [R1+0x414] ;  /* 0x0004140001097983 */ /* 0x000ea40000300800 */
[----:B------:R-:W2:Y:S02]  /*6ae20*/  LDL.LU R10, [R1+0x418] ;  /* 0x00041800010a7983 */ /* 0x000ea40000300800 */
[----:B------:R-:W2:Y:S01]  /*6ae30*/  LDL.LU R11, [R1+0x41c] ;  /* 0x00041c00010b7983 */ /* 0x000ea20000300800 */
[----:B------:R-:W0:Y:S01]  /*6ae40*/  S2R R22, SR_TID.X ;  /* 0x0000000000167919 */ /* 0x000e220000002100 */
[----:B---3--:R-:W-:Y:S11]  /*6ae50*/  HMMA.16816.F32.BF16 R16, R12, R6, R16 ;  /* 0x000000060c10723c */ /* 0x008ff60000041810 */
[----:B------:R-:W-:Y:S11]  /*6ae60*/  @!UPT UIADD3 URZ, URZ, URZ, URZ ;  /* 0x0000003f3f3ff290 */ /* 0x000ff6000fffe03f */
[----:B------:R-:W-:Y:S01]  /*6ae70*/  @!UPT UIADD3 URZ, URZ, URZ, URZ ;  /* 0x0000003f3f3ff290 */ /* 0x000fe2000fffe03f */
[----:B------:R-:W-:Y:S01]  /*6ae80*/  STL.64 [R1+0xd0], R16 ;  /* 0x0000d01001007387 */ /* 0x000fe20000100a00 */
[----:B------:R1:W-:Y:S03]  /*6ae90*/  STL.64 [R1+0xd8], R18 ;  /* 0x0000d81201007387 */ /* 0x0003e60000100a00 */
[----:B-1----:R-:W2:Y:S01]  /*6aea0*/  LDL.LU.64 R18, [R1+0x4270] ;  /* 0x0042700001127983 */ /* 0x002ea20000300a00 */
[C---:B0-----:R-:W-:Y:S01]  /*6aeb0*/  LOP3.LUT R23, R22.reuse, 0x7, RZ, 0xc0, !PT ;  /* 0x0000000716177812 */ /* 0x041fe200078ec0ff */
[----:B------:R-:W-:-:S04]  /*6aec0*/  IMAD.SHL.U32 R21, R22, 0x2, RZ ;  /* 0x0000000216157824 */ /* 0x000fc800078e00ff */
[----:B------:R-:W-:Y:S02]  /*6aed0*/  IMAD R23, R23, 0x110, RZ ;  /* 0x0000011017177824 */ /* 0x000fe400078e02ff */
[----:B------:R-:W-:-:S03]  /*6aee0*/  IMAD.SHL.U32 R22, R22, 0x80, RZ ;  /* 0x0000008016167824 */ /* 0x000fc600078e00ff */
[----:B------:R-:W-:-:S04]  /*6aef0*/  LOP3.LUT R23, R23, 0x10, R21, 0x78, !PT ;  /* 0x0000001017177812 */ /* 0x000fc800078e7815 */
[----:B------:R-:W-:-:S04]  /*6af00*/  LOP3.LUT R23, R23, 0x800, R22, 0xf8, !PT ;  /* 0x0000080017177812 */ /* 0x000fc800078ef816 */
[----:B------:R-:W-:-:S06]  /*6af10*/  LOP3.LUT R23, R23, 0x40, RZ, 0x3c, !PT ;  /* 0x0000004017177812 */ /* 0x000fcc00078e3cff */
[----:B------:R-:W0:Y:S04]  /*6af20*/  LDSM.16.MT88.4 R20, [R23+0x13000] ;  /* 0x013000001714783b */ /* 0x000e280000004200 */
[----:B0-----:R4:W-:Y:S01]  /*6af30*/  STL.64 [R1+0x40b0], R22 ;  /* 0x0040b01601007387 */ /* 0x0019e20000100a00 */
[----:B------:R-:W-:Y:S02]  /*6af40*/  STL.64 [R1+0x40a8], R20 ;  /* 0x0040a81401007387 */ /* 0x000fe40000100a00 */
[----:B----4-:R-:W-:Y:S02]  /*6af50*/  IMAD.MOV.U32 R22, RZ, RZ, R5 ;  /* 0x000000ffff167224 */ /* 0x010fe400078e0005 */
[----:B------:R-:W-:-:S05]  /*6af60*/  IMAD.MOV.U32 R23, RZ, RZ, R4 ;  /* 0x000000ffff177224 */ /* 0x000fca00078e0004 */
[----:B------:R-:W-:Y:S01]  /*6af70*/  STL.64 [R1+0x4218], R22 ;  /* 0x0042181601007387 */ /* 0x000fe20000100a00 */
[C---:B--2---:R-:W-:Y:S03]  /*6af80*/  HMMA.16816.F32.BF16 R16, R12.reuse, R18, R24 ;  /* 0x000000120c10723c */ /* 0x044fe60000041818 */
[----:B------:R-:W2:Y:S01]  /*6af90*/  LDL.LU.64 R26, [R1+0x4268] ;  /* 0x00426800011a7983 */ /* 0x000ea20000300a00 */
[----:B------:R-:W2:Y:S11]  /*6afa0*/  LDL.LU.64 R24, [R1+0x4260] ;  /* 0x0042600001187983 */ /* 0x000eb60000300a00 */
[----:B------:R-:W-:Y:S08]  /*6afb0*/  @!UPT UIADD3 URZ, URZ, URZ, URZ ;  /* 0x0000003f3f3ff290 */ /* 0x000ff0000fffe03f */
[----:B------:R-:W-:Y:S01]  /*6afc0*/  STL.64 [R1+0x2c0], R16 ;  /* 0x0002c01001007387 */ /* 0x000fe20000100a00 */
[----:B------:R0:W-:Y:S03]  /*6afd0*/  STL.64 [R1+0x2c8], R18 ;  /* 0x0002c81201007387 */ /* 0x0001e60000100a00 */
[----:B0-----:R-:W2:Y:S01]  /*6afe0*/  LDL.LU.64 R18, [R1+0x4258] ;  /* 0x0042580001127983 */ /* 0x001ea20000300a00 */
[----:B------:R-:W-:Y:S02]  /*6aff0*/  IMAD.MOV.U32 R22, RZ, RZ, R3 ;  /* 0x000000ffff167224 */ /* 0x000fe400078e0003 */
[----:B------:R-:W-:Y:S01]  /*6b000*/  IMAD.MOV.U32 R23, RZ, RZ, R2 ;  /* 0x000000ffff177224 */ /* 0x000fe200078e0002 */
[C---:B--2---:R-:W-:Y:S01]  /*6b010*/  HMMA.16816.F32.BF16 R24, R12.reuse, R18, R24 ;  /* 0x000000120c18723c */ /* 0x044fe20000041818 */
[----:B------:R-:W-:Y:S02]  /*6b020*/  IMAD.MOV.U32 R3, RZ, RZ, R18 ;  /* 0x000000ffff037224 */ /* 0x000fe400078e0012 */
[----:B------:R-:W-:Y:S11]  /*6b030*/  IMAD.MOV.U32 R2, RZ, RZ, R19 ;  /* 0x000000ffff027224 */ /* 0x000ff600078e0013 */
[----:B------:R-:W-:Y:S09]  /*6b040*/  @!UPT UIADD3 URZ, URZ, URZ, URZ ;  /* 0x0000003f3f3ff290 */ /* 0x000ff2000fffe03f */
[----:B------:R-:W-:Y:S01]  /*6b050*/  STL.64 [R1+0x2b0], R24 ;  /* 0x0002b01801007387 */ /* 0x000fe20000100a00 */
[----:B------:R0:W-:Y:S03]  /*6b060*/  STL.64 [R1+0x2b8], R26 ;  /* 0x0002b81a01007387 */ /* 0x0001e60000100a00 */
[----:B0-----:R-:W2:Y:S01]  /*6b070*/  LDL.LU.64 R26, [R1+0x4250] ;  /* 0x00425000011a7983 */ /* 0x001ea20000300a00 */
[----:B------:R-:W3:Y:S02]  /*6b080*/  LDL.LU.64 R18, [R1+0x4248] ;  /* 0x0042480001127983 */ /* 0x000ee40000300a00 */
[----:B------:R-:W3:Y:S01]  /*6b090*/  LDL.LU.64 R16, [R1+0x4240] ;  /* 0x0042400001107983 */ /* 0x000ee20000300a00 */
[C---:B--2---:R-:W-:Y:S08]  /*6b0a0*/  HMMA.16816.F32.BF16 R8, R12.reuse, R26, R8 ;  /* 0x0000001a0c08723c */ /* 0x044ff00000041808 */
[----:B---3--:R-:W-:Y:S01]  /*6b0b0*/  HMMA.16816.F32.BF16 R20, R12, R22, R16 ;  /* 0x000000160c14723c */ /* 0x008fe20000041810 */
[----:B------:R-:W2:Y:S11]  /*6b0c0*/  LDL.LU.64 R16, [R1+0x4238] ;  /* 0x0042380001107983 */ /* 0x000eb60000300a00 */
[----:B------:R-:W-:Y:S11]  /*6b0d0*/  @!UPT UIADD3 URZ, URZ, URZ, URZ ;  /* 0x0000003f3f3ff290 */ /* 0x000ff6000fffe03f */
[----:B------:R-:W-:Y:S01]  /*6b0e0*/  STL.64 [R1+0x2a0], R20 ;  /* 0x0002a01401007387 */ /* 0x000fe20000100a00 */
[----:B------:R-:W-:Y:S02]  /*6b0f0*/  STL.64 [R1+0x2a8], R22 ;  /* 0x0002a81601007387 */ /* 0x000fe40000100a00 */
[----:B------:R-:W-:Y:S02]  /*6b100*/  STL.64 [R1+0x290], R8 ;  /* 0x0002900801007387 */ /* 0x000fe40000100a00 */
[----:B------:R-:W-:Y:S01]  /*6b110*/  STL.64 [R1+0x298], R10 ;  /* 0x0002980a01007387 */ /* 0x000fe20000100a00 */
[----:B------:R-:W3:Y:S01]  /*6b120*/  LDL R18, [R1+0xf8] ;  /* 0x0000f80001127983 */ /* 0x000ee20000100800 */
[----:B------:R-:W-:Y:S02]  /*6b130*/  IMAD.MOV.U32 R5, RZ, RZ, R26 ;  /* 0x000000ffff057224 */ /* 0x000fe400078e001a */
[----:B------:R-:W-:Y:S02]  /*6b140*/  IMAD.MOV.U32 R4, RZ, RZ, R27 ;  /* 0x000000ffff047224 */ /* 0x000fe400078e001b */
[----:B--2---:R-:W-:-:S02]  /*6b150*/  IMAD.MOV.U32 R19, RZ, RZ, R17 ;  /* 0x000000ffff137224 */ /* 0x004fc400078e0011 */
[----:B------:R-:W2:Y:S04]  /*6b160*/  LDL.LU R17, [R1+0x4234] ;  /* 0x0042340001117983 */ /* 0x000ea80000300800 */
[----:B---3--:R-:W-:Y:S01]  /*6b170*/  STL.64 [R1+0x41d8], R18 ;  /* 0x0041d81201007387 */ /* 0x008fe20000100a00 */
[----:B------:R-:W-:Y:S02]  /*6b180*/  STL.64 [R1+0x4188], R6 ;  /* 0x0041880601007387 */ /* 0x000fe40000100a00 */
[----:B------:R0:W-:Y:S02]  /*6b190*/  STL.64 [R1+0x4180], R4 ;  /* 0x0041800401007387 */ /* 0x0001e40000100a00 */
[----:B0-----:R-:W3:Y:S01]  /*6b1a0*/  LDL.LU R4, [R1+0x560] ;  /* 0x0005600001047983 */ /* 0x001ee20000300800 */
[----:B------:R-:W3:Y:S02]  /*6b1b0*/  LDL.LU R5, [R1+0x564] ;  /* 0x0005640001057983 */ /* 0x000ee40000300800 */
[----:B------:R-:W4:Y:S02]  /*6b1c0*/  LDL.LU R6, [R1+0x568] ;  /* 0x0005680001067983 */ /* 0x000f240000300800 */
[----:B------:R-:W4:Y:S01]  /*6b1d0*/  LDL.LU R7, [R1+0x56c] ;  /* 0x00056c0001077983 */ /* 0x000f220000300800 */
[----:B------:R-:W2:Y:S04]  /*6b1e0*/  LDL R18, [R1+0x108] ;  /* 0x0001080001127983 */ /* 0x000ea80000100800 */
[----:B------:R-:W2:Y:S04]  /*6b1f0*/  LDL R19, [R1+0x10c] ;  /* 0x00010c0001137983 */ /* 0x000ea80000100800 */
[----:B--2---:R0:W-:Y:S01]  /*6b200*/  STL.64 [R1+0x41f0], R18 ;  /* 0x0041f01201007387 */ /* 0x0041e20000100a00 */
[----:B----4-:R1:W-:Y:S02]  /*6b210*/  STL.64 [R1+0x4198], R6 ;  /* 0x0041980601007387 */ /* 0x0103e40000100a00 */
[----:B---3--:R2:W-:Y:S01]  /*6b220*/  STL.64 [R1+0x4190], R4 ;  /* 0x0041900401007387 */ /* 0x0085e20000100a00 */
[----:B0-----:R-:W3:Y:S04]  /*6b230*/  LDL R18, [R1+0x118] ;  /* 0x0001180001127983 */ /* 0x001ee80000100800 */
[----:B-1----:R-:W4:Y:S04]  /*6b240*/  LDL R6, [R1+0x28] ;  /* 0x0000280001067983 */ /* 0x002f280000100800 */
[----:B------:R-:W4:Y:S01]  /*6b250*/  LDL R7, [R1+0x2c] ;  /* 0x00002c0001077983 */ /* 0x000f220000100800 */
[----:B------:R-:W-:-:S02]  /*6b260*/  IMAD.MOV.U32 R19, RZ, RZ, R17 ;  /* 0x000000ffff137224 */ /* 0x000fc400078e0011 */
[----:B------:R-:W2:Y:S03]  /*6b270*/  LDL.LU R17, [R1+0x4230] ;  /* 0x0042300001117983 */ /* 0x000ea60000300800 */
[----:B---3--:R-:W-:Y:S01]  /*6b280*/  STL.64 [R1+0x4210], R18 ;  /* 0x0042101201007387 */ /* 0x008fe20000100a00 */
[----:B------:R-:W-:Y:S02]  /*6b290*/  STL [R1+0x4208], R16 ;  /* 0x0042081001007387 */ /* 0x000fe40000100800 */
[----:B----4-:R0:W-:Y:S02]  /*6b2a0*/  STL.64 [R1+0x41b8], R6 ;  /* 0x0041b80601007387 */ /* 0x0101e40000100a00 */
[----:B--2---:R-:W2:Y:S01]  /*6b2b0*/  LDL.LU R4, [R1+0x4b0] ;  /* 0x0004b00001047983 */ /* 0x004ea20000300800 */
[----:B------:R-:W2:Y:S01]  /*6b2c0*/  LDL.LU R5, [R1+0x4b4] ;  /* 0x0004b40001057983 */ /* 0x000ea20000300800 */
[----:B------:R-:W-:-:S03]  /*6b2d0*/  IMAD.MOV.U32 R23, RZ, RZ, R17 ;  /* 0x000000ffff177224 */ /* 0x000fc600078e0011 */
[----:B0-----:R-:W3:Y:S01]  /*6b2e0*/  LDL.LU R6, [R1+0x4b8] ;  /* 0x0004b80001067983 */ /* 0x001ee20000300800 */
[----:B------:R-:W3:Y:S02]  /*6b2f0*/  LDL.LU R7, [R1+0x4bc] ;  /* 0x0004bc0001077983 */ /* 0x000ee40000300800 */
[----:B------:R-:W4:Y:S02]  /*6b300*/  LDL R22, [R1+0x138] ;  /* 0x0001380001167983 */ /* 0x000f240000100800 */
[----:B------:R-:W2:Y:S01]  /*6b310*/  LDL.LU R16, [R1+0x450] ;  /* 0x0004500001107983 */ /* 0x000ea20000300800 */
[----:B------:R-:W2:Y:S01]  /*6b320*/  LDL.LU R17, [R1+0x454] ;  /* 0x0004540001117983 */ /* 0x000ea20000300800 */
        /* <DEDUP_REMOVED lines=8> */
[----:B---3--:R-:W-:Y:S01]  /*6b3b0*/  STL.64 [R1+0x41d0], R6 ;  /* 0x0041d00601007387 */ /* 0x008fe20000100a00 */
        /* <DEDUP_REMOVED lines=20> */
[----:B------:R0:W-:Y:S01]  /*6b500*/  STL.64 [R1+0x41a0], R26 ;  /* 0x0041a01a01007387 */ /* 0x0001e20000100a00 */
[----:B------:R-:W3:Y:S02]  /*6b510*/  LDL.LU R24, [R1+0x540] ;  /* 0x0005400001187983 */ /* 0x000ee40000300800 */
[----:B------:R-:W3:Y:S01]  /*6b520*/  LDL.LU R25, [R1+0x544] ;  /* 0x0005440001197983 */ /* 0x000ee20000300800 */
[----:B0-----:R-:W3:Y:S01]  /*6b530*/  LDL.LU R26, [R1+0x548] ;  /* 0x00054800011a7983 */ /* 0x001ee20000300800 */
[----:B------:R-:W3:Y:S02]  /*6b540*/  LDL.LU R27, [R1+0x54c] ;  /* 0x00054c00011b7983 */ /* 0x000ee40000300800 */
[----:B------:R-:W4:Y:S02]  /*6b550*/  LDL.LU R8, [R1+0x570] ;  /* 0x0005700001087983 */ /* 0x000f240000300800 */
[----:B------:R-:W4:Y:S01]  /*6b560*/  LDL.LU R9, [R1+0x574] ;  /* 0x0005740001097983 */ /* 0x000f220000300800 */
[----:B------:R-:W4:Y:S01]  /*6b570*/  LDL.LU R10, [R1+0x578] ;  /* 0x00057800010a7983 */ /* 0x000f220000300800 */
[----:B------:R-:W4:Y:S02]  /*6b580*/  LDL.LU R11, [R1+0x57c] ;  /* 0x00057c00010b7983 */ /* 0x000f240000300800 */
[----:B------:R-:W2:Y:S02]  /*6b590*/  LDL.LU.64 R18, [R1+0x4228] ;  /* 0x0042280001127983 */ /* 0x000ea40000300a00 */
[----:B------:R-:W2:Y:S01]  /*6b5a0*/  LDL.LU.64 R16, [R1+0x4220] ;  /* 0x0042200001107983 */ /* 0x000ea20000300a00 */
[----:B------:R-:W-:Y:S01]  /*6b5b0*/  STL.64 [R1+0x280], R20 ;  /* 0x0002801401007387 */ /* 0x000fe20000100a00 */
[----:B------:R0:W-:Y:S03]  /*6b5c0*/  STL.64 [R1+0x288], R22 ;  /* 0x0002881601007387 */ /* 0x0001e60000100a00 */
[----:B0-----:R-:W2:Y:S02]  /*6b5d0*/  LDL.LU.64 R22, [R1+0x4218] ;  /* 0x0042180001167983 */ /* 0x001ea40000300a00 */
[C---:B--2---:R-:W-:Y:S11]  /*6b5e0*/  HMMA.16816.F32.BF16 R16, R12.reuse, R22, R16 ;  /* 0x000000160c10723c */ /* 0x044ff60000041810 */
[----:B------:R-:W-:Y:S11]  /*6b5f0*/  @!UPT UIADD3 URZ, URZ, URZ, URZ ;  /* 0x0000003f3f3ff290 */ /* 0x000ff6000fffe03f */
[----:B------:R-:W-:Y:S01]  /*6b600*/  @!UPT UIADD3 URZ, URZ, URZ, URZ ;  /* 0x0000003f3f3ff290 */ /* 0x000fe2000fffe03f */
[----:B------:R-:W-:Y:S01]  /*6b610*/  STL.64 [R1+0x270], R16 ;  /* 0x0002701001007387 */ /* 0x000fe20000100a00 */
[----:B------:R0:W-:Y:S03]  /*6b620*/  STL.64 [R1+0x278], R18 ;  /* 0x0002781201007387 */ /* 0x0001e60000100a00 */
[----:B0-----:R-:W2:Y:S01]  /*6b630*/  LDL.LU.64 R18, [R1+0x4210] ;  /* 0x0042100001127983 */ /* 0x001ea20000300a00 */
[----:B------:R-:W2:Y:S02]  /*6b640*/  LDL.LU R16, [R1+0x4208] ;  /* 0x0042080001107983 */ /* 0x000ea40000300800 */
[----:B------:R2:W-:Y:S02]  /*6b650*/  STL.64 [R1+0x40e8], R22 ;  /* 0x0040e81601007387 */ /* 0x0005e40000100a00 */
[----:B--2---:R-:W-:Y:S02]  /*6b660*/  IMAD.MOV.U32 R22, RZ, RZ, R16 ;  /* 0x000000ffff167224 */ /* 0x004fe400078e0010 */
[C---:B------:R-:W-:Y:S01]  /*6b670*/  HMMA.16816.F32.BF16 R16, R12.reuse, R18, R4 ;  /* 0x000000120c10723c */ /* 0x040fe20000041804 */
        /* <DEDUP_REMOVED lines=20> */
[----:B------:R-:W-:Y:S01]  /*6b7c0*/  IMAD.MOV.U32 R23, RZ, RZ, R0 ;  /* 0x000000ffff177224 */ /* 0x000fe200078e0000 */
[----:B--2---:R-:W-:Y:S02]  /*6b7d0*/  HMMA.16816.F32.BF16 R12, R12, R18, R4 ;  /* 0x000000120c0c723c */ /* 0x004fe40000041804 */
[----:B------:R-:W3:Y:S01]  /*6b7e0*/  LDL.LU.64 R6, [R1+0x41b8] ;  /* 0x0041b80001067983 */ /* 0x000ee20000300a00 */
[----:B------:R-:W-:Y:S02]  /*6b7f0*/  IMAD.MOV.U32 R28, RZ, RZ, R18 ;  /* 0x000000ffff1c7224 */ /* 0x000fe400078e0012 */
[----:B------:R-:W-:Y:S11]  /*6b800*/  IMAD.MOV.U32 R0, RZ, RZ, R19 ;  /* 0x000000ffff007224 */ /* 0x000ff600078e0013 */
[----:B------:R-:W-:Y:S07]  /*6b810*/  @!UPT UIADD3 URZ, URZ, URZ, URZ ;  /* 0x0000003f3f3ff290 */ /* 0x000fee000fffe03f */
        /* <DEDUP_REMOVED lines=9> */
[----:B------:R-:W4:Y:S11]  /*6b8b0*/  LDL.LU.64 R26, [R1+0x41a0] ;  /* 0x0041a000011a7983 */ /* 0x000f360000300a00 */
[----:B------:R-:W-:Y:S11]  /*6b8c0*/  @!UPT UIADD3 URZ, URZ, URZ, URZ ;  /* 0x0000003f3f3ff290 */ /* 0x000ff6000fffe03f */
[----:B------:R-:W-:Y:S01]  /*6b8d0*/  STL.64 [R1+0xb0], R4 ;  /* 0x0000b00401007387 */ /* 0x000fe20000100a00 */
[----:B------:R0:W-:Y:S03]  /*6b8e0*/  STL.64 [R1+0xb8], R6 ;  /* 0x0000b80601007387 */ /* 0x0001e60000100a00 */
[----:B0-----:R-:W3:Y:S01]  /*6b8f0*/  LDL.LU.64 R6, [R1+0x4198] ;  /* 0x0041980001067983 */ /* 0x001ee20000300a00 */
[----:B------:R-:W3:Y:S02]  /*6b900*/  LDL.LU.64 R4, [R1+0x4190] ;  /* 0x0041900001047983 */ /* 0x000ee40000300a00 */
[C---:B---3--:R-:W-:Y:S01]  /*6b910*/  HMMA.16816.F32.BF16 R20, R16.reuse, R22, R4 ;  /* 0x000000161014723c */ /* 0x048fe20000041804 */
[----:B------:R-:W3:Y:S01]  /*6b920*/  LDL.LU.64 R6, [R1+0x4188] ;  /* 0x0041880001067983 */ /* 0x000ee20000300a00 */
[----:B------:R-:W2:Y:S11]  /*6b930*/  LDL.LU.64 R4, [R1+0x4180] ;  /* 0x0041800001047983 */ /* 0x000eb60000300a00 */
[----:B------:R-:W-:Y:S10]  /*6b940*/  @!UPT UIADD3 URZ, URZ, URZ, URZ ;  /* 0x0000003f3f3ff290 */ /* 0x000ff4000fffe03f */
[----:B------:R0:W-:Y:S01]  /*6b950*/  STL.64 [R1+0xa0], R20 ;  /* 0x0000a01401007387 */ /* 0x0001e20000100a00 */
[----:B------:R1:W-:Y:S03]  /*6b960*/  STL.64 [R1+0xa8], R22 ;  /* 0x0000a81601007387 */ /* 0x0003e60000100a00 */
[----:B0-----:R-:W2:Y:S01]  /*6b970*/  LDL.LU R20, [R1+0x5f0] ;  /* 0x0005f00001147983 */ /* 0x001ea20000300800 */
[----:B------:R-:W2:Y:S02]  /*6b980*/  LDL.LU R21, [R1+0x5f4] ;  /* 0x0005f40001157983 */ /* 0x000ea40000300800 */
[----:B-1----:R-:W2:Y:S02]  /*6b990*/  LDL.LU R22, [R1+0x5f8] ;  /* 0x0005f80001167983 */ /* 0x002ea40000300800 */
[----:B------:R-:W2:Y:S01]  /*6b9a0*/  LDL.LU R23, [R1+0x5fc] ;  /* 0x0005fc0001177983 */ /* 0x000ea20000300800 */
[----:B----4-:R-:W-:Y:S01]  /*6b9b0*/  HMMA.16816.F32.BF16 R24, R16, R26, R8 ;  /* 0x0000001a1018723c */ /* 0x010fe20000041808 */
[----:B--2---:R0:W-:Y:S01]  /*6b9c0*/  STL.64 [R1+0x40f8], R22 ;  /* 0x0040f81601007387 */ /* 0x0041e20000100a00 */
[----:B------:R-:W-:Y:S02]  /*6b9d0*/  STL.64 [R1+0x40f0], R20 ;  /* 0x0040f01401007387 */ /* 0x000fe40000100a00 */
[----:B0-----:R-:W-:-:S02]  /*6b9e0*/  IMAD.MOV.U32 R22, RZ, RZ, R5 ;  /* 0x000000ffff167224 */ /* 0x001fc400078e0005 */
[----:B------:R-:W-:-:S05]  /*6b9f0*/  IMAD.MOV.U32 R23, RZ, RZ, R4 ;  /* 0x000000ffff177224 */ /* 0x000fca00078e0004 */
[----:B------:R0:W-:Y:S04]  /*6ba00*/  STL.64 [R1+0x4110], R22 ;  /* 0x0041101601007387 */ /* 0x0001e80000100a00 */
[----:B0-----:R-:W2:Y:S04]  /*6ba10*/  LDL.64 R22, [R1+0x158] ;  /* 0x0001580001167983 */ /* 0x001ea80000100a00 */
[----:B--2---:R0:W-:Y:S01]  /*6ba20*/  STL.64 [R1+0x4128], R22 ;  /* 0x0041281601007387 */ /* 0x0041e20000100a00 */
[----:B------:R-:W2:Y:S02]  /*6ba30*/  LDL.LU R20, [R1+0x580] ;  /* 0x0005800001147983 */ /* 0x000ea40000300800 */
[----:B------:R-:W2:Y:S01]  /*6ba40*/  LDL.LU R21, [R1+0x584] ;  /* 0x0005840001157983 */ /* 0x000ea20000300800 */
[----:B0-----:R-:W2:Y:S01]  /*6ba50*/  LDL.LU R22, [R1+0x588] ;  /* 0x0005880001167983 */ /* 0x001ea20000300800 */
[----:B------:R-:W2:Y:S02]  /*6ba60*/  LDL.LU R23, [R1+0x58c] ;  /* 0x00058c0001177983 */ /* 0x000ea40000300800 */
[----:B------:R-:W4:Y:S02]  /*6ba70*/  LDL.LU.64 R10, [R1+0x4178] ;  /* 0x00417800010a7983 */ /* 0x000f240000300a00 */
[----:B------:R-:W2:Y:S01]  /*6ba80*/  LDL.LU.64 R8, [R1+0x4170] ;  /* 0x0041700001087983 */ /* 0x000ea20000300a00 */
[----:B------:R-:W-:Y:S01]  /*6ba90*/  STL.64 [R1+0x90], R24 ;  /* 0x0000901801007387 */ /* 0x000fe20000100a00 */
[----:B------:R0:W-:Y:S03]  /*6baa0*/  STL.64 [R1+0x98], R26 ;  /* 0x0000981a01007387 */ /* 0x0001e60000100a00 */
[----:B0-----:R-:W2:Y:S01]  /*6bab0*/  LDL.LU.64 R26, [R1+0x4168] ;  /* 0x00416800011a7983 */ /* 0x001ea20000300a00 */
[----:B------:R-:W3:Y:S01]  /*6bac0*/  LDL.LU.64 R24, [R1+0x4160] ;  /* 0x0041600001187983 */ /* 0x000ee20000300a00 */
[C---:B----4-:R-:W-:Y:S08]  /*6bad0*/  HMMA.16816.F32.BF16 R12, R16.reuse, R10, R12 ;  /* 0x0000000a100c723c */ /* 0x050ff0000004180c */
[----:B--2---:R-:W-:Y:S01]  /*6bae0*/  HMMA.16816.F32.BF16 R20, R16, R26, R20 ;  /* 0x0000001a1014723c */ /* 0x004fe20000041814 */
[----:B------:R-:W-:Y:S01]  /*6baf0*/  STL.64 [R1+0x4070], R26 ;  /* 0x0040701a01007387 */ /* 0x000fe20000100a00 */
[----:B---3--:R-:W-:Y:S11]  /*6bb00*/  STL.64 [R1+0x4068], R24 ;  /* 0x0040681801007387 */ /* 0x008ff60000100a00 */
[----:B------:R-:W-:Y:S10]  /*6bb10*/  @!UPT UIADD3 URZ, URZ, URZ, URZ ;  /* 0x0000003f3f3ff290 */ /* 0x000ff4000fffe03f */
[----:B------:R-:W-:Y:S01]  /*6bb20*/  STL.64 [R1+0x80], R20 ;  /* 0x0000801401007387 */ /* 0x000fe20000100a00 */
[----:B------:R0:W-:Y:S02]  /*6bb30*/  STL.64 [R1+0x88], R22 ;  /* 0x0000881601007387 */ /* 0x0001e40000100a00 */
[----:B------:R-:W-:Y:S02]  /*6bb40*/  STL.64 [R1+0x70], R12 ;  /* 0x0000700c01007387 */ /* 0x000fe40000100a00 */
[----:B------:R-:W-:Y:S02]  /*6bb50*/  STL.64 [R1+0x78], R14 ;  /* 0x0000780e01007387 */ /* 0x000fe40000100a00 */
[----:B0-----:R-:W-:Y:S02]  /*6bb60*/  IMAD.MOV.U32 R22, RZ, RZ, R3 ;  /* 0x000000ffff167224 */ /* 0x001fe400078e0003 */
[----:B------:R-:W-:-:S05]  /*6bb70*/  IMAD.MOV.U32 R23, RZ, RZ, R2 ;  /* 0x000000ffff177224 */ /* 0x000fca00078e0002 */
[----:B------:R0:W-:Y:S04]  /*6bb80*/  STL.64 [R1+0x4140], R22 ;  /* 0x0041401601007387 */ /* 0x0001e80000100a00 */
[----:B0-----:R-:W2:Y:S04]  /*6bb90*/  LDL.64 R22, [R1+0x58] ;  /* 0x0000580001167983 */ /* 0x001ea80000100a00 */
[----:B--2---:R0:W-:Y:S01]  /*6bba0*/  STL.64 [R1+0x4158], R22 ;  /* 0x0041581601007387 */ /* 0x0041e20000100a00 */
[----:B------:R-:W2:Y:S02]  /*6bbb0*/  LDL.LU R24, [R1+0x610] ;  /* 0x0006100001187983 */ /* 0x000ea40000300800 */
[----:B------:R-:W2:Y:S02]  /*6bbc0*/  LDL.LU R25, [R1+0x614] ;  /* 0x0006140001197983 */ /* 0x000ea40000300800 */
[----:B------:R-:W3:Y:S01]  /*6bbd0*/  LDL.LU R26, [R1+0x618] ;  /* 0x00061800011a7983 */ /* 0x000ee20000300800 */
[----:B------:R-:W3:Y:S01]  /*6bbe0*/  LDL.LU R27, [R1+0x61c] ;  /* 0x00061c00011b7983 */ /* 0x000ee20000300800 */
[----:B------:R-:W4:Y:S02]  /*6bbf0*/  LDL.LU R20, [R1+0x5a0] ;  /* 0x0005a00001147983 */ /* 0x000f240000300800 */
[----:B------:R-:W4:Y:S01]  /*6bc00*/  LDL.LU R21, [R1+0x5a4] ;  /* 0x0005a40001157983 */ /* 0x000f220000300800 */
[----:B0-----:R-:W4:Y:S01]  /*6bc10*/  LDL.LU R22, [R1+0x5a8] ;  /* 0x0005a80001167983 */ /* 0x001f220000300800 */
[----:B------:R-:W4:Y:S03]  /*6bc20*/  LDL.LU R23, [R1+0x5ac] ;  /* 0x0005ac0001177983 */ /* 0x000f260000300800 */
        /* <DEDUP_REMOVED lines=12> */
[C---:B----4-:R-:W-:Y:S01]  /*6bcf0*/  HMMA.16816.F32.BF16 R20, R16.reuse, R6, R20 ;  /* 0x000000061014723c */ /* 0x050fe20000041814 */
        /* <DEDUP_REMOVED lines=17> */
[----:B------:R-:W4:Y:S02]  /*6be10*/  LDL.LU R10, [R1+0x608] ;  /* 0x00060800010a7983 */ /* 0x000f240000300800 */
[----:B------:R-:W4:Y:S01]  /*6be20*/  LDL.LU R11, [R1+0x60c] ;  /* 0x00060c00010b7983 */ /* 0x000f220000300800 */
[----:B------:R-:W-:Y:S01]  /*6be30*/  STL.64 [R1+0x60], R20 ;  /* 0x0000601401007387 */ /* 0x000fe20000100a00 */
[----:B------:R0:W-:Y:S03]  /*6be40*/  STL.64 [R1+0x68], R22 ;  /* 0x0000681601007387 */ /* 0x0001e60000100a00 */
[----:B0-----:R-:W2:Y:S02]  /*6be50*/  LDL.LU.64 R22, [R1+0x4158] ;  /* 0x0041580001167983 */ /* 0x001ea40000300a00 */
        /* <DEDUP_REMOVED lines=9> */
[----:B------:R0:W-:Y:S01]  /*6bef0*/  STL.64 [R1+0x4080], R6 ;  /* 0x0040800601007387 */ /* 0x0001e20000100a00 */
[----:B------:R-:W-:Y:S04]  /*6bf00*/  STL.64 [R1+0x4078], R4 ;  /* 0x0040780401007387 */ /* 0x000fe80000100a00 */
[----:B0-----:R-:W3:Y:S01]  /*6bf10*/  LDL.64 R6, [R1+0x138] ;  /* 0x0001380001067983 */ /* 0x001ee20000100a00 */
[C---:B--2---:R-:W-:Y:S03]  /*6bf20*/  HMMA.16816.F32.BF16 R20, R16.reuse, R22, R24 ;  /* 0x000000161014723c */ /* 0x044fe60000041818 */
[----:B------:R-:W2:Y:S01]  /*6bf30*/  LDL.LU.64 R26, [R1+0x4138] ;  /* 0x00413800011a7983 */ /* 0x000ea20000300a00 */
[----:B------:R-:W2:Y:S11]  /*6bf40*/  LDL.LU.64 R24, [R1+0x4130] ;  /* 0x0041300001187983 */ /* 0x000eb60000300a00 */
[----:B------:R-:W-:Y:S08]  /*6bf50*/  @!UPT UIADD3 URZ, URZ, URZ, URZ ;  /* 0x0000003f3f3ff290 */ /* 0x000ff0000fffe03f */
        /* <DEDUP_REMOVED lines=20> */
[----:B0-----:R-:W3:Y:S01]  /*6c0a0*/  LDL.LU.64 R22, [R1+0x40f8] ;  /* 0x0040f80001167983 */ /* 0x001ee20000300a00 */
[----:B------:R-:W3:Y:S02]  /*6c0b0*/  LDL.LU.64 R20, [R1+0x40f0] ;  /* 0x0040f00001147983 */ /* 0x000ee40000300a00 */
[----:B---3--:R-:W-:Y:S11]  /*6c0c0*/  HMMA.16816.F32.BF16 R20, R16, R6, R20 ;  /* 0x000000061014723c */ /* 0x008ff60000041814 */
[----:B------:R-:W-:Y:S11]  /*6c0d0*/  @!UPT UIADD3 URZ, URZ, URZ, URZ ;  /* 0x0000003f3f3ff290 */ /* 0x000ff6000fffe03f */
[----:B------:R-:W-:Y:S01]  /*6c0e0*/  @!UPT UIADD3 URZ, URZ, URZ, URZ ;  /* 0x0000003f3f3ff290 */ /* 0x000fe2000fffe03f */
[----:B------:R-:W-:Y:S01]  /*6c0f0*/  STL.64 [R1+0x180], R20 ;  /* 0x0001801401007387 */ /* 0x000fe20000100a00 */
[----:B------:R0:W-:Y:S03]  /*6c100*/  STL.64 [R1+0x188], R22 ;  /* 0x0001881601007387 */ /* 0x0001e60000100a00 */
[----:B0-----:R-:W4:Y:S01]  /*6c110*/  LDL.LU.64 R22, [R1+0x40e8] ;  /* 0x0040e80001167983 */ /* 0x001f220000300a00 */
[----:B------:R-:W-:Y:S02]  /*6c120*/  IMAD.MOV.U32 R3, RZ, RZ, R6 ;  /* 0x000000ffff037224 */ /* 0x000fe400078e0006 */
[----:B------:R-:W-:-:S05]  /*6c130*/  IMAD.MOV.U32 R29, RZ, RZ, R7 ;  /* 0x000000ffff1d7224 */ /* 0x000fca00078e0007 */
[----:B------:R-:W-:Y:S01]  /*6c140*/  STL [R1+0x4034], R29 ;  /* 0x0040341d01007387 */ /* 0x000fe20000100800 */
[----:B------:R-:W-:Y:S02]  /*6c150*/  STL [R1+0x4030], R3 ;  /* 0x0040300301007387 */ /* 0x000fe40000100800 */
[----:B------:R-:W3:Y:S01]  /*6c160*/  LDL.LU R20, [R1+0x630] ;  /* 0x0006300001147983 */ /* 0x000ee20000300800 */
[C---:B----4-:R-:W-:Y:S11]  /*6c170*/  HMMA.16816.F32.BF16 R4, R16.reuse, R22, R8 ;  /* 0x000000161004723c */ /* 0x050ff60000041808 */
[----:B------:R-:W-:Y:S11]  /*6c180*/  @!UPT UIADD3 URZ, URZ, URZ, URZ ;  /* 0x0000003f3f3ff290 */ /* 0x000ff6000fffe03f */
[----:B------:R-:W-:Y:S01]  /*6c190*/  @!UPT UIADD3 URZ, URZ, URZ, URZ ;  /* 0x0000003f3f3ff290 */ /* 0x000fe2000fffe03f */
[----:B------:R-:W-:Y:S01]  /*6c1a0*/  STL.64 [R1+0x170], R4 ;  /* 0x0001700401007387 */ /* 0x000fe20000100a00 */
[----:B------:R2:W-:Y:S02]  /*6c1b0*/  STL.64 [R1+0x178], R6 ;  /* 0x0001780601007387 */ /* 0x0005e40000100a00 */
[----:B------:R-:W3:Y:S02]  /*6c1c0*/  LDL.LU R21, [R1+0x634] ;  /* 0x0006340001157983 */ /* 0x000ee40000300800 */
[----:B------:R-:W4:Y:S01]  /*6c1d0*/  LDL.LU R22, [R1+0x638] ;  /* 0x0006380001167983 */ /* 0x000f220000300800 */
[----:B------:R-:W4:Y:S01]  /*6c1e0*/  LDL.LU R23, [R1+0x63c] ;  /* 0x00063c0001177983 */ /* 0x000f220000300800 */
[----:B--2---:R-:W-:Y:S03]  /*6c1f0*/  HMMA.16816.F32.BF16 R4, R16, R14, R24 ;  /* 0x0000000e1004723c */ /* 0x004fe60000041818 */
[----:B----4-:R0:W-:Y:S01]  /*6c200*/  STL.64 [R1+0x40c0], R22 ;  /* 0x0040c01601007387 */ /* 0x0101e20000100a00 */
[----:B---3--:R-:W-:Y:S03]  /*6c210*/  STL.64 [R1+0x40b8], R20 ;  /* 0x0040b81401007387 */ /* 0x008fe60000100a00 */
[----:B0-----:R-:W2:Y:S04]  /*6c220*/  LDL.64 R22, [R1+0xf8] ;  /* 0x0000f80001167983 */ /* 0x001ea80000100a00 */
[----:B--2---:R0:W-:Y:S04]  /*6c230*/  STL.64 [R1+0x40d0], R22 ;  /* 0x0040d01601007387 */ /* 0x0041e80000100a00 */
[----:B0-----:R-:W2:Y:S04]  /*6c240*/  LDL R22, [R1+0x108] ;  /* 0x0001080001167983 */ /* 0x001ea80000100800 */
[----:B------:R-:W2:Y:S04]  /*6c250*/  LDL R23, [R1+0x10c] ;  /* 0x00010c0001177983 */ /* 0x000ea80000100800 */
[----:B------:R0:W-:Y:S02]  /*6c260*/  STL.64 [R1+0x2e0], R4 ;  /* 0x0002e00401007387 */ /* 0x0001e40000100a00 */
[----:B------:R1:W-:Y:S01]  /*6c270*/  STL.64 [R1+0x2e8], R6 ;  /* 0x0002e80601007387 */ /* 0x0003e20000100a00 */
[----:B0-----:R-:W3:Y:S01]  /*6c280*/  LDL.LU R4, [R1+0x670] ;  /* 0x0006700001047983 */ /* 0x001ee20000300800 */
[----:B------:R-:W3:Y:S02]  /*6c290*/  LDL.LU R5, [R1+0x674] ;  /* 0x0006740001057983 */ /* 0x000ee40000300800 */
[----:B-1----:R-:W4:Y:S02]  /*6c2a0*/  LDL.LU R6, [R1+0x678] ;  /* 0x0006780001067983 */ /* 0x002f240000300800 */
[----:B------:R-:W4:Y:S02]  /*6c2b0*/  LDL.LU R7, [R1+0x67c] ;  /* 0x00067c0001077983 */ /* 0x000f240000300800 */
[----:B----4-:R0:W-:Y:S01]  /*6c2c0*/  STL.64 [R1+0x4090], R6 ;  /* 0x0040900601007387 */ /* 0x0101e20000100a00 */
[----:B---3--:R-:W-:Y:S03]  /*6c2d0*/  STL.64 [R1+0x4088], R4 ;  /* 0x0040880401007387 */ /* 0x008fe60000100a00 */
[----:B0-----:R-:W3:Y:S04]  /*6c2e0*/  LDL.64 R6, [R1+0x18] ;  /* 0x0000180001067983 */ /* 0x001ee80000100a00 */
[----:B---3--:R0:W-:Y:S04]  /*6c2f0*/  STL.64 [R1+0x40a0], R6 ;  /* 0x0040a00601007387 */ /* 0x0081e80000100a00 */
[----:B0-----:R-:W3:Y:S04]  /*6c300*/  LDL.64 R6, [R1+0x28] ;  /* 0x0000280001067983 */ /* 0x001ee80000100a00 */
[----:B---3--:R0:W-:Y:S01]  /*6c310*/  STL.64 [R1+0x40c8], R6 ;  /* 0x0040c80601007387 */ /* 0x0081e20000100a00 */
[----:B------:R-:W3:Y:S02]  /*6c320*/  LDL.LU R4, [R1+0x640] ;  /* 0x0006400001047983 */ /* 0x000ee40000300800 */
[----:B------:R-:W3:Y:S01]  /*6c330*/  LDL.LU R5, [R1+0x644] ;  /* 0x0006440001057983 */ /* 0x000ee20000300800 */
[----:B0-----:R-:W4:Y:S01]  /*6c340*/  LDL.LU R6, [R1+0x648] ;  /* 0x0006480001067983 */ /* 0x001f220000300800 */
[----:B------:R-:W4:Y:S03]  /*6c350*/  LDL.LU R7, [R1+0x64c] ;  /* 0x00064c0001077983 */ /* 0x000f260000300800 */
[----:B----4-:R-:W-:Y:S01]  /*6c360*/  STL.64 [R1+0x40e0], R6 ;  /* 0x0040e00601007387 */ /* 0x010fe20000100a00 */
[----:B---3--:R0:W-:Y:S03]  /*6c370*/  STL.64 [R1+0x40d8], R4 ;  /* 0x0040d80401007387 */ /* 0x0081e60000100a00 */
[----:B0-----:R-:W2:Y:S01]  /*6c380*/  LDL.LU R4, [R1+0x620] ;  /* 0x0006200001047983 */ /* 0x001ea20000300800 */
[----:B------:R-:W2:Y:S02]  /*6c390*/  LDL.LU R5, [R1+0x624] ;  /* 0x0006240001057983 */ /* 0x000ea40000300800 */
[----:B------:R-:W2:Y:S02]  /*6c3a0*/  LDL.LU R6, [R1+0x628] ;  /* 0x0006280001067983 */ /* 0x000ea40000300800 */
[----:B------:R-:W2:Y:S01]  /*6c3b0*/  LDL.LU R7, [R1+0x62c] ;  /* 0x00062c0001077983 */ /* 0x000ea20000300800 */
[----:B------:R-:W3:Y:S01]  /*6c3c0*/  LDL.64 R26, [R1+0x8] ;  /* 0x00000800011a7983 */ /* 0x000ee20000100a00 */
[----:B------:R-:W-:-:S02]  /*6c3d0*/  IMAD.MOV.U32 R3, RZ, RZ, R14 ;  /* 0x000000ffff037224 */ /* 0x000fc400078e000e */
[----:B------:R-:W0:Y:S02]  /*6c3e0*/  S2R R14, SR_TID.X ;  /* 0x00000000000e7919 */ /* 0x000e240000002100 */
[----:B------:R-:W-:Y:S01]  /*6c3f0*/  IMAD.MOV.U32 R2, RZ, RZ, R15 ;  /* 0x000000ffff027224 */ /* 0x000fe200078e000f */
[----:B--2---:R-:W-:Y:S01]  /*6c400*/  HMMA.16816.F32.BF16 R20, R16, R22, R4 ;  /* 0x000000161014723c */ /* 0x004fe20000041804 */
[----:B---3--:R1:W-:Y:S01]  /*6c410*/  STL.64 [R1+0x4098], R26 ;  /* 0x0040981a01007387 */ /* 0x0083e20000100a00 */
[----:B------:R-:W2:Y:S02]  /*6c420*/  LDL.LU R24, [R1+0x660] ;  /* 0x0006600001187983 */ /* 0x000ea40000300800 */
[----:B------:R-:W2:Y:S01]  /*6c430*/  LDL.LU R25, [R1+0x664] ;  /* 0x0006640001197983 */ /* 0x000ea20000300800 */
[----:B-1----:R-:W2:Y:S01]  /*6c440*/  LDL.LU R26, [R1+0x668] ;  /* 0x00066800011a7983 */ /* 0x002ea20000300800 */
[----:B------:R-:W2:Y:S02]  /*6c450*/  LDL.LU R27, [R1+0x66c] ;  /* 0x00066c00011b7983 */ /* 0x000ea40000300800 */
[----:B------:R-:W3:Y:S02]  /*6c460*/  LDL.LU R8, [R1+0x680] ;  /* 0x0006800001087983 */ /* 0x000ee40000300800 */
[----:B------:R-:W3:Y:S01]  /*6c470*/  LDL.LU R9, [R1+0x684] ;  /* 0x0006840001097983 */ /* 0x000ee20000300800 */
[----:B------:R-:W3:Y:S01]  /*6c480*/  LDL.LU R10, [R1+0x688] ;  /* 0x00068800010a7983 */ /* 0x000ee20000300800 */
[----:B------:R-:W3:Y:S02]  /*6c490*/  LDL.LU R11, [R1+0x68c] ;  /* 0x00068c00010b7983 */ /* 0x000ee40000300800 */
[----:B------:R-:W-:Y:S02]  /*6c4a0*/  STL [R1+0x4038], R3 ;  /* 0x0040380301007387 */ /* 0x000fe40000100800 */
[----:B------:R-:W4:Y:S01]  /*6c4b0*/  LDL.LU.64 R6, [R1+0x40e0] ;  /* 0x0040e00001067983 */ /* 0x000f220000300a00 */
[----:B------:R-:W4:Y:S06]  /*6c4c0*/  LDL.LU.64 R4, [R1+0x40d8] ;  /* 0x0040d80001047983 */ /* 0x000f2c0000300a00 */
[----:B------:R-:W-:Y:S02]  /*6c4d0*/  STL.64 [R1+0x300], R20 ;  /* 0x0003001401007387 */ /* 0x000fe40000100a00 */
[----:B------:R1:W-:Y:S02]  /*6c4e0*/  STL.64 [R1+0x308], R22 ;  /* 0x0003081601007387 */ /* 0x0003e40000100a00 */
[----:B-1----:R-:W4:Y:S01]  /*6c4f0*/  LDL.LU.64 R22, [R1+0x40d0] ;  /* 0x0040d00001167983 */ /* 0x002f220000300a00 */
        /* <DEDUP_REMOVED lines=8> */
[----:B0-----:R-:W-:Y:S01]  /*6c580*/  STL.64 [R1+0x3f70], R14 ;  /* 0x003f700e01007387 */ /* 0x001fe20000100a00 */
[----:B------:R-:W-:Y:S01]  /*6c590*/  STL.64 [R1+0x3f68], R12 ;  /* 0x003f680c01007387 */ /* 0x000fe20000100a00 */
[----:B----4-:R-:W-:Y:S01]  /*6c5a0*/  HMMA.16816.F32.BF16 R4, R16, R22, R4 ;  /* 0x000000161004723c */ /* 0x010fe20000041804 */
[----:B------:R-:W-:Y:S02]  /*6c5b0*/  IMAD.MOV.U32 R3, RZ, RZ, R22 ;  /* 0x000000ffff037224 */ /* 0x000fe400078e0016 */
[----:B------:R-:W-:Y:S11]  /*6c5c0*/  IMAD.MOV.U32 R29, RZ, RZ, R23 ;  /* 0x000000ffff1d7224 */ /* 0x000ff600078e0017 */
[----:B------:R-:W-:Y:S09]  /*6c5d0*/  @!UPT UIADD3 URZ, URZ, URZ, URZ ;  /* 0x0000003f3f3ff290 */ /* 0x000ff2000fffe03f */
[----:B------:R-:W-:Y:S01]  /*6c5e0*/  STL.64 [R1+0x320], R4 ;  /* 0x0003200401007387 */ /* 0x000fe20000100a00 */
[----:B------:R0:W-:Y:S03]  /*6c5f0*/  STL.64 [R1+0x328], R6 ;  /* 0x0003280601007387 */ /* 0x0001e60000100a00 */
[----:B0-----:R-:W4:Y:S01]  /*6c600*/  LDL.LU.64 R6, [R1+0x40c8] ;  /* 0x0040c80001067983 */ /* 0x001f220000300a00 */
[----:B------:R-:W2:Y:S02]  /*6c610*/  LDL.LU.64 R22, [R1+0x40c0] ;  /* 0x0040c00001167983 */ /* 0x000ea40000300a00 */
[----:B------:R-:W2:Y:S02]  /*6c620*/  LDL.LU.64 R20, [R1+0x40b8] ;  /* 0x0040b80001147983 */ /* 0x000ea40000300a00 */
[----:B------:R-:W-:Y:S02]  /*6c630*/  IMAD.MOV.U32 R14, RZ, RZ, R28 ;  /* 0x000000ffff0e7224 */ /* 0x000fe400078e001c */
[----:B------:R-:W-:-:S07]  /*6c640*/  IMAD.MOV.U32 R15, RZ, RZ, R0 ;  /* 0x000000ffff0f7224 */ /* 0x000fce00078e0000 */
[----:B--2---:R-:W-:Y:S01]  /*6c650*/  HMMA.16816.F32.BF16 R16, R16, R14, R20 ;  /* 0x0000000e1010723c */ /* 0x004fe20000041814 */
[----:B------:R-:W4:Y:S01]  /*6c660*/  LDL.LU.64 R22, [R1+0x40b0] ;  /* 0x0040b00001167983 */ /* 0x000f220000300a00 */
[----:B------:R-:W4:Y:S11]  /*6c670*/  LDL.LU.64 R20, [R1+0x40a8] ;  /* 0x0040a80001147983 */ /* 0x000f360000300a00 */
[----:B------:R-:W-:Y:S10]  /*6c680*/  @!UPT UIADD3 URZ, URZ, URZ, URZ ;  /* 0x0000003f3f3ff290 */ /* 0x000ff4000fffe03f */
[----:B------:R0:W-:Y:S01]  /*6c690*/  STL.64 [R1+0x310], R16 ;  /* 0x0003101001007387 */ /* 0x0001e20000100a00 */
[----:B------:R1:W-:Y:S03]  /*6c6a0*/  STL.64 [R1+0x318], R18 ;  /* 0x0003181201007387 */ /* 0x0003e60000100a00 */
[----:B0-----:R-:W2:Y:S01]  /*6c6b0*/  LDL.LU R16, [R1+0x690] ;  /* 0x0006900001107983 */ /* 0x001ea20000300800 */
[----:B------:R-:W2:Y:S02]  /*6c6c0*/  LDL.LU R17, [R1+0x694] ;  /* 0x0006940001117983 */ /* 0x000ea40000300800 */
[----:B-1----:R-:W2:Y:S02]  /*6c6d0*/  LDL.LU R18, [R1+0x698] ;  /* 0x0006980001127983 */ /* 0x002ea40000300800 */
[----:B------:R-:W2:Y:S01]  /*6c6e0*/  LDL.LU R19, [R1+0x69c] ;  /* 0x00069c0001137983 */ /* 0x000ea20000300800 */
[----:B------:R0:W-:Y:S01]  /*6c6f0*/  STL.64 [R1+0x3f88], R14 ;  /* 0x003f880e01007387 */ /* 0x0001e20000100a00 */
[----:B------:R-:W4:Y:S02]  /*6c700*/  LDL.LU R12, [R1+0x650] ;  /* 0x00065000010c7983 */ /* 0x000f240000300800 */
[----:B------:R-:W4:Y:S01]  /*6c710*/  LDL.LU R13, [R1+0x654] ;  /* 0x00065400010d7983 */ /* 0x000f220000300800 */
[----:B0-----:R-:W4:Y:S01]  /*6c720*/  LDL.LU R14, [R1+0x658] ;  /* 0x00065800010e7983 */ /* 0x001f220000300800 */
[----:B------:R-:W4:Y:S02]  /*6c730*/  LDL.LU R15, [R1+0x65c] ;  /* 0x00065c00010f7983 */ /* 0x000f240000300800 */
[C---:B----4-:R-:W-:Y:S11]  /*6c740*/  HMMA.16816.F32.BF16 R12, R20.reuse, R6, R12 ;  /* 0x00000006140c723c */ /* 0x050ff6000004180c */
[----:B------:R-:W-:Y:S11]  /*6c750*/  @!UPT UIADD3 URZ, URZ, URZ, URZ ;  /* 0x0000003f3f3ff290 */ /* 0x000ff6000fffe03f */
[----:B------:R-:W-:Y:S01]  /*6c760*/  @!UPT UIADD3 URZ, URZ, URZ, URZ ;  /* 0x0000003f3f3ff290 */ /* 0x000fe2000fffe03f */
[----:B------:R0:W-:Y:S01]  /*6c770*/  STL.64 [R1+0x330], R12 ;  /* 0x0003300c01007387 */ /* 0x0001e20000100a00 */
[----:B------:R1:W-:Y:S02]  /*6c780*/  STL.64 [R1+0x338], R14 ;  /* 0x0003380e01007387 */ /* 0x0003e40000100a00 */
[----:B0-----:R-:W-:Y:S02]  /*6c790*/  IMAD.MOV.U32 R13, RZ, RZ, R6 ;  /* 0x000000ffff0d7224 */ /* 0x001fe400078e0006 */
[----:B------:R-:W-:Y:S02]  /*6c7a0*/  IMAD.MOV.U32 R12, RZ, RZ, R7 ;  /* 0x000000ffff0c7224 */ /* 0x000fe400078e0007 */
[----:B------:R-:W4:Y:S02]  /*6c7b0*/  LDL.LU.64 R6, [R1+0x40a0] ;  /* 0x0040a00001067983 */ /* 0x000f240000300a00 */
[----:B----4-:R-:W-:Y:S01]  /*6c7c0*/  HMMA.16816.F32.BF16 R24, R20, R6, R24 ;  /* 0x000000061418723c */ /* 0x010fe20000041818 */
[----:B-1----:R-:W-:-:S02]  /*6c7d0*/  IMAD.MOV.U32 R15, RZ, RZ, R6 ;  /* 0x000000ffff0f7224 */ /* 0x002fc400078e0006 */
[----:B------:R-:W-:Y:S11]  /*6c7e0*/  IMAD.MOV.U32 R14, RZ, RZ, R7 ;  /* 0x000000ffff0e7224 */ /* 0x000ff600078e0007 */
[----:B------:R-:W-:Y:S09]  /*6c7f0*/  @!UPT UIADD3 URZ, URZ, URZ, URZ ;  /* 0x0000003f3f3ff290 */ /* 0x000ff2000fffe03f */
[----:B------:R-:W-:Y:S01]  /*6c800*/  STL.64 [R1+0x350], R24 ;  /* 0x0003501801007387 */ /* 0x000fe20000100a00 */
[----:B------:R0:W-:Y:S03]  /*6c810*/  STL.64 [R1+0x358], R26 ;  /* 0x0003581a01007387 */ /* 0x0001e60000100a00 */
[----:B0-----:R-:W4:Y:S01]  /*6c820*/  LDL.LU.64 R26, [R1+0x4098] ;  /* 0x00409800011a7983 */ /* 0x001f220000300a00 */
[----:B------:R-:W4:Y:S02]  /*6c830*/  LDL.LU.64 R6, [R1+0x4090] ;  /* 0x0040900001067983 */ /* 0x000f240000300a00 */
[----:B------:R-:W4:Y:S02]  /*6c840*/  LDL.LU.64 R4, [R1+0x4088] ;  /* 0x0040880001047983 */ /* 0x000f240000300a00 */
[----:B------:R-:W-:Y:S01]  /*6c850*/  STL.64 [R1+0x4048], R14 ;  /* 0x0040480e01007387 */ /* 0x000fe20000100a00 */
[----:B------:R0:W-:Y:S04]  /*6c860*/  STL.64 [R1+0x4040], R12 ;  /* 0x0040400c01007387 */ /* 0x0001e80000100a00 */
[----:B0-----:R-:W2:Y:S01]  /*6c870*/  LDL.LU R12, [R1+0x6a0] ;  /* 0x0006a000010c7983 */ /* 0x001ea20000300800 */
[----:B------:R-:W2:Y:S02]  /*6c880*/  LDL.LU R13, [R1+0x6a4] ;  /* 0x0006a400010d7983 */ /* 0x000ea40000300800 */
[----:B------:R-:W2:Y:S02]  /*6c890*/  LDL.LU R14, [R1+0x6a8] ;  /* 0x0006a800010e7983 */ /* 0x000ea40000300800 */
[----:B------:R-:W2:Y:S01]  /*6c8a0*/  LDL.LU R15, [R1+0x6ac] ;  /* 0x0006ac00010f7983 */ /* 0x000ea20000300800 */
[----:B----4-:R-:W-:Y:S01]  /*6c8b0*/  HMMA.16816.F32.BF16 R4, R20, R26, R4 ;  /* 0x0000001a1404723c */ /* 0x010fe20000041804 */
[----:B------:R-:W-:-:S02]  /*6c8c0*/  IMAD.MOV.U32 R28, RZ, RZ, R26 ;  /* 0x000000ffff1c7224 */ /* 0x000fc400078e001a */
[----:B------:R-:W-:Y:S11]  /*6c8d0*/  IMAD.MOV.U32 R0, RZ, RZ, R27 ;  /* 0x000000ffff007224 */ /* 0x000ff600078e001b */
[----:B------:R-:W-:Y:S09]  /*6c8e0*/  @!UPT UIADD3 URZ, URZ, URZ, URZ ;  /* 0x0000003f3f3ff290 */ /* 0x000ff2000fffe03f */
[----:B------:R-:W-:Y:S01]  /*6c8f0*/  STL.64 [R1+0x360], R4 ;  /* 0x0003600401007387 */ /* 0x000fe20000100a00 */
[----:B------:R0:W-:Y:S03]  /*6c900*/  STL.64 [R1+0x368], R6 ;  /* 0x0003680601007387 */ /* 0x0001e60000100a00 */
[----:B0-----:R-:W2:Y:S01]  /*6c910*/  LDL.LU.64 R6, [R1+0x4080] ;  /* 0x0040800001067983 */ /* 0x001ea20000300a00 */
[----:B------:R-:W4:Y:S02]  /*6c920*/  LDL.LU.64 R4, [R1+0x4078] ;  /* 0x0040780001047983 */ /* 0x000f240000300a00 */
[----:B------:R-:W3:Y:S02]  /*6c930*/  LDL.LU.64 R26, [R1+0x4070] ;  /* 0x00407000011a7983 */ /* 0x000ee40000300a00 */
[----:B------:R-:W2:Y:S01]  /*6c940*/  LDL.LU.64 R24, [R1+0x4068] ;  /* 0x0040680001187983 */ /* 0x000ea20000300a00 */
[C---:B---3--:R-:W-:Y:S11]  /*6c950*/  HMMA.16816.F32.BF16 R8, R20.reuse, R26, R8 ;  /* 0x0000001a1408723c */ /* 0x048ff60000041808 */
[----:B------:R-:W-:Y:S11]  /*6c960*/  @!UPT UIADD3 URZ, URZ, URZ, URZ ;  /* 0x0000003f3f3ff290 */ /* 0x000ff6000fffe03f */
[----:B------:R-:W-:Y:S01]  /*6c970*/  @!UPT UIADD3 URZ, URZ, URZ, URZ ;  /* 0x0000003f3f3ff290 */ /* 0x000fe2000fffe03f */
[----:B------:R-:W-:Y:S01]  /*6c980*/  STL.64 [R1+0x380], R8 ;  /* 0x0003800801007387 */ /* 0x000fe20000100a00 */
[----:B------:R0:W-:Y:S03]  /*6c990*/  STL.64 [R1+0x388], R10 ;  /* 0x0003880a01007387 */ /* 0x0001e60000100a00 */
[----:B0-----:R-:W3:Y:S01]  /*6c9a0*/  LDL.LU.64 R10, [R1+0x4060] ;  /* 0x00406000010a7983 */ /* 0x001ee20000300a00 */
[----:B------:R-:W3:Y:S02]  /*6c9b0*/  LDL.LU.64 R8, [R1+0x4058] ;  /* 0x0040580001087983 */ /* 0x000ee40000300a00 */
[----:B------:R4:W-:Y:S02]  /*6c9c0*/  STL.64 [R1+0x3f58], R26 ;  /* 0x003f581a01007387 */ /* 0x0009e40000100a00 */
[----:B--2---:R-:W-:Y:S01]  /*6c9d0*/  STL.64 [R1+0x3f50], R24 ;  /* 0x003f501801007387 */ /* 0x004fe20000100a00 */
[----:B------:R-:W-:Y:S01]  /*6c9e0*/  HMMA.16816.F32.BF16 R12, R20, R6, R12 ;  /* 0x00000006140c723c */ /* 0x000fe2000004180c */
[----:B----4-:R-:W-:-:S02]  /*6c9f0*/  IMAD.MOV.U32 R26, RZ, RZ, R4 ;  /* 0x000000ffff1a7224 */ /* 0x010fc400078e0004 */
[----:B------:R-:W-:Y:S01]  /*6ca00*/  IMAD.MOV.U32 R27, RZ, RZ, R5 ;  /* 0x000000ffff1b7224 */ /* 0x000fe200078e0005 */
[----:B------:R-:W2:Y:S01]  /*6ca10*/  LDL.LU R4, [R1+0x4054] ;  /* 0x0040540001047983 */ /* 0x000ea20000300800 */
[----:B------:R-:W2:Y:S03]  /*6ca20*/  LDL.LU R5, [R1+0x4050] ;  /* 0x0040500001057983 */ /* 0x000ea60000300800 */
[----:B---3--:R-:W-:Y:S01]  /*6ca30*/  HMMA.16816.F32.BF16 R16, R20, R10, R16 ;  /* 0x0000000a1410723c */ /* 0x008fe20000041810 */
[----:B------:R-:W-:Y:S01]  /*6ca40*/  STL.64 [R1+0x3f48], R10 ;  /* 0x003f480a01007387 */ /* 0x000fe20000100a00 */
[----:B------:R0:W-:Y:S11]  /*6ca50*/  STL.64 [R1+0x3f40], R8 ;  /* 0x003f400801007387 */ /* 0x0001f60000100a00 */
[----:B------:R-:W-:Y:S10]  /*6ca60*/  @!UPT UIADD3 URZ, URZ, URZ, URZ ;  /* 0x0000003f3f3ff290 */ /* 0x000ff4000fffe03f */
[----:B------:R-:W-:Y:S01]  /*6ca70*/  STL.64 [R1+0x3b0], R16 ;  /* 0x0003b01001007387 */ /* 0x000fe20000100a00 */
[----:B------:R-:W-:Y:S02]  /*6ca80*/  STL.64 [R1+0x3b8], R18 ;  /* 0x0003b81201007387 */ /* 0x000fe40000100a00 */
[----:B0-----:R-:W3:Y:S02]  /*6ca90*/  LDL.LU R8, [R1+0x6c0] ;  /* 0x0006c00001087983 */ /* 0x001ee40000300800 */
[----:B------:R-:W3:Y:S01]  /*6caa0*/  LDL.LU R9, [R1+0x6c4] ;  /* 0x0006c40001097983 */ /* 0x000ee20000300800 */
[----:B------:R-:W3:Y:S01]  /*6cab0*/  LDL.LU R10, [R1+0x6c8] ;  /* 0x0006c800010a7983 */ /* 0x000ee20000300800 */
[----:B------:R-:W3:Y:S02]  /*6cac0*/  LDL.LU R11, [R1+0x6cc] ;  /* 0x0006cc00010b7983 */ /* 0x000ee40000300800 */
[----:B------:R-:W-:Y:S02]  /*6cad0*/  STL.64 [R1+0x3c0], R12 ;  /* 0x0003c00c01007387 */ /* 0x000fe40000100a00 */
[----:B------:R0:W-:Y:S02]  /*6cae0*/  STL.64 [R1+0x3c8], R14 ;  /* 0x0003c80e01007387 */ /* 0x0001e40000100a00 */
[----:B0-----:R-:W4:Y:S04]  /*6caf0*/  LDL.LU.64 R14, [R1+0x4048] ;  /* 0x00404800010e7983 */ /* 0x001f280000300a00 */
[----:B------:R-:W0:Y:S01]  /*6cb00*/  S2R R19, SR_TID.X ;  /* 0x0000000000137919 */ /* 0x000e220000002100 */
[----:B------:R-:W4:Y:S01]  /*6cb10*/  LDL.LU.64 R12, [R1+0x4040] ;  /* 0x00404000010c7983 */ /* 0x000f220000300a00 */
        /* <DEDUP_REMOVED lines=8> */
[----:B------:R-:W-:Y:S01]  /*6cba0*/  STL.64 [R1+0x3f38], R6 ;  /* 0x003f380601007387 */ /* 0x000fe20000100a00 */
[----:B--2---:R3:W-:Y:S02]  /*6cbb0*/  STL.64 [R1+0x3f30], R4 ;  /* 0x003f300401007387 */ /* 0x0047e40000100a00 */
[----:B---3--:R-:W-:Y:S07]  /*6cbc0*/  HMMA.16816.F32.BF16 R4, R20, R26, R8 ;  /* 0x0000001a1404723c */ /* 0x008fee0000041808 */
[----:B----4-:R-:W-:-:S02]  /*6cbd0*/  IMAD.MOV.U32 R10, RZ, RZ, R15 ;  /* 0x000000ffff0a7224 */ /* 0x010fc400078e000f */
[----:B------:R-:W-:Y:S11]  /*6cbe0*/  IMAD.MOV.U32 R11, RZ, RZ, R14 ;  /* 0x000000ffff0b7224 */ /* 0x000ff600078e000e */
[----:B------:R-:W-:Y:S03]  /*6cbf0*/  @!UPT UIADD3 URZ, URZ, URZ, URZ ;  /* 0x0000003f3f3ff290 */ /* 0x000fe6000fffe03f */
[----:B------:R-:W-:Y:S01]  /*6cc00*/  STL.64 [R1+0x3d0], R4 ;  /* 0x0003d00401007387 */ /* 0x000fe20000100a00 */
[----:B------:R-:W-:Y:S02]  /*6cc10*/  STL.64 [R1+0x3d8], R6 ;  /* 0x0003d80601007387 */ /* 0x000fe40000100a00 */
[----:B------:R-:W-:Y:S02]  /*6cc20*/  STL.64 [R1+0x3f60], R10 ;  /* 0x003f600a01007387 */ /* 0x000fe40000100a00 */
[----:B0-----:R0:W-:Y:S01]  /*6cc30*/  STL.64 [R1+0x3e90], R18 ;  /* 0x003e901201007387 */ /* 0x0011e20000100a00 */
[----:B------:R-:W-:Y:S04]  /*6cc40*/  STL.64 [R1+0x3e88], R16 ;  /* 0x003e881001007387 */ /* 0x000fe80000100a00 */
[----:B0-----:R-:W2:Y:S04]  /*6cc50*/  LDL R18, [R1+0x128] ;  /* 0x0001280001127983 */ /* 0x001ea80000100800 */
[----:B------:R-:W2:Y:S01]  /*6cc60*/  LDL R19, [R1+0x12c] ;  /* 0x00012c0001137983 */ /* 0x000ea20000100800 */
[----:B------:R-:W-:-:S02]  /*6cc70*/  IMAD.MOV.U32 R14, RZ, RZ, R3 ;  /* 0x000000ffff0e7224 */ /* 0x000fc400078e0003 */
[----:B------:R-:W-:Y:S01]  /*6cc80*/  IMAD.MOV.U32 R15, RZ, RZ, R29 ;  /* 0x000000ffff0f7224 */ /* 0x000fe200078e001d */
[----:B--2---:R-:W-:Y:S01]  /*6cc90*/  STL.64 [R1+0x3fd8], R18 ;  /* 0x003fd81201007387 */ /* 0x004fe20000100a00 */
[----:B------:R-:W2:Y:S02]  /*6cca0*/  LDL.LU R3, [R1+0x4038] ;  /* 0x0040380001037983 */ /* 0x000ea40000300800 */
[----:B------:R-:W3:Y:S02]  /*6ccb0*/  LDL.LU R29, [R1+0x4034] ;  /* 0x00403400011d7983 */ /* 0x000ee40000300800 */
[----:B------:R0:W-:Y:S02]  /*6ccc0*/  STL.64 [R1+0x3fa0], R14 ;  /* 0x003fa00e01007387 */ /* 0x0001e40000100a00 */
[----:B0-----:R-:W4:Y:S01]  /*6ccd0*/  LDL.64 R14, [R1+0x108] ;  /* 0x00010800010e7983 */ /* 0x001f220000100a00 */
[----:B------:R-:W-:Y:S02]  /*6cce0*/  IMAD.MOV.U32 R26, RZ, RZ, R13 ;  /* 0x000000ffff1a7224 */ /* 0x000fe400078e000d */
[----:B------:R-:W-:Y:S01]  /*6ccf0*/  IMAD.MOV.U32 R27, RZ, RZ, R12 ;  /* 0x000000ffff1b7224 */ /* 0x000fe200078e000c */
[----:B----4-:R-:W-:Y:S04]  /*6cd00*/  STL.64 [R1+0x3fb8], R14 ;  /* 0x003fb80e01007387 */ /* 0x010fe80000100a00 */
[----:B------:R-:W-:Y:S02]  /*6cd10*/  STL.64 [R1+0x3f80], R26 ;  /* 0x003f801a01007387 */ /* 0x000fe40000100a00 */
[----:B------:R0:W-:Y:S02]  /*6cd20*/  STL [R1+0x3f78], R25 ;  /* 0x003f781901007387 */ /* 0x0001e40000100800 */
[----:B------:R-:W4:Y:S01]  /*6cd30*/  LDL.LU R24, [R1+0x740] ;  /* 0x0007400001187983 */ /* 0x000f220000300800 */
[----:B0-----:R-:W4:Y:S01]  /*6cd40*/  LDL.LU R25, [R1+0x744] ;  /* 0x0007440001197983 */ /* 0x001f220000300800 */
[----:B--2---:R-:W-:-:S02]  /*6cd50*/  IMAD.MOV.U32 R14, RZ, RZ, R3 ;  /* 0x000000ffff0e7224 */ /* 0x004fc400078e0003 */
[----:B------:R-:W-:Y:S02]  /*6cd60*/  IMAD.MOV.U32 R15, RZ, RZ, R2 ;  /* 0x000000ffff0f7224 */ /* 0x000fe400078e0002 */
[----:B------:R-:W2:Y:S01]  /*6cd70*/  LDL.LU R26, [R1+0x748] ;  /* 0x00074800011a7983 */ /* 0x000ea20000300800 */
[----:B------:R-:W2:Y:S01]  /*6cd80*/  LDL.LU R27, [R1+0x74c] ;  /* 0x00074c00011b7983 */ /* 0x000ea20000300800 */
[----:B------:R-:W2:Y:S02]  /*6cd90*/  LDL.LU R3, [R1+0x4030] ;  /* 0x0040300001037983 */ /* 0x000ea40000300800 */
[----:B------:R-:W4:Y:S02]  /*6cda0*/  LDL.LU R2, [R1+0x402c] ;  /* 0x00402c0001027983 */ /* 0x000f240000300800 */
[----:B------:R0:W-:Y:S01]  /*6cdb0*/  STL.64 [R1+0x3fd0], R14 ;  /* 0x003fd00e01007387 */ /* 0x0001e20000100a00 */
[----:B------:R-:W4:Y:S01]  /*6cdc0*/  LDL.LU R12, [R1+0x710] ;  /* 0x00071000010c7983 */ /* 0x000f220000300800 */
[----:B------:R-:W4:Y:S03]  /*6cdd0*/  LDL.LU R13, [R1+0x714] ;  /* 0x00071400010d7983 */ /* 0x000f260000300800 */
[----:B0-----:R-:W4:Y:S01]  /*6cde0*/  LDL.LU R14, [R1+0x718] ;  /* 0x00071800010e7983 */ /* 0x001f220000300800 */
[----:B------:R-:W4:Y:S02]  /*6cdf0*/  LDL.LU R15, [R1+0x71c] ;  /* 0x00071c00010f7983 */ /* 0x000f240000300800 */
[----:B---3--:R-:W-:-:S02]  /*6ce00*/  IMAD.MOV.U32 R19, RZ, RZ, R29 ;  /* 0x000000ffff137224 */ /* 0x008fc400078e001d */
[----:B--2---:R-:W-:Y:S01]  /*6ce10*/  IMAD.MOV.U32 R18, RZ, RZ, R3 ;  /* 0x000000ffff127224 */ /* 0x004fe200078e0003 */
[----:B----4-:R-:W-:Y:S01]  /*6ce20*/  STL.64 [R1+0x3fe8], R14 ;  /* 0x003fe80e01007387 */ /* 0x010fe20000100a00 */
[----:B------:R-:W-:Y:S02]  /*6ce30*/  STL.64 [R1+0x3fe0], R12 ;  /* 0x003fe00c01007387 */ /* 0x000fe40000100a00 */
[----:B------:R-:W2:Y:S02]  /*6ce40*/  LDL.LU R3, [R1+0x4028] ;  /* 0x0040280001037983 */ /* 0x000ea40000300800 */
[----:B------:R0:W-:Y:S02]  /*6ce50*/  STL.64 [R1+0x3ff0], R18 ;  /* 0x003ff01201007387 */ /* 0x0001e40000100a00 */
[----:B0-----:R-:W3:Y:S01]  /*6ce60*/  LDL.64 R18, [R1+0x148] ;  /* 0x0001480001127983 */ /* 0x001ee20000100a00 */
[----:B------:R-:W-:Y:S02]  /*6ce70*/  IMAD.MOV.U32 R7, RZ, RZ, R2 ;  /* 0x000000ffff077224 */ /* 0x000fe400078e0002 */
[----:B--2---:R-:W-:Y:S01]  /*6ce80*/  IMAD.MOV.U32 R6, RZ, RZ, R3 ;  /* 0x000000ffff067224 */ /* 0x004fe200078e0003 */
[----:B---3--:R-:W-:Y:S01]  /*6ce90*/  STL.64 [R1+0x4008], R18 ;  /* 0x0040081201007387 */ /* 0x008fe20000100a00 */
[----:B------:R-:W2:Y:S02]  /*6cea0*/  LDL.LU R12, [R1+0x700] ;  /* 0x00070000010c7983 */ /* 0x000ea40000300800 */
[----:B------:R-:W2:Y:S02]  /*6ceb0*/  LDL.LU R13, [R1+0x704] ;  /* 0x00070400010d7983 */ /* 0x000ea40000300800 */
[----:B------:R-:W3:Y:S01]  /*6cec0*/  LDL.LU R14, [R1+0x708] ;  /* 0x00070800010e7983 */ /* 0x000ee20000300800 */
[----:B------:R-:W3:Y:S01]  /*6ced0*/  LDL.LU R15, [R1+0x70c] ;  /* 0x00070c00010f7983 */ /* 0x000ee20000300800 */
[----:B------:R0:W-:Y:S03]  /*6cee0*/  STL.64 [R1+0x4010], R6 ;  /* 0x0040100601007387 */ /* 0x0001e60000100a00 */
[----:B0-----:R-:W4:Y:S01]  /*6cef0*/  LDL.64 R6, [R1+0x168] ;  /* 0x0001680001067983 */ /* 0x001f220000100a00 */
[----:B------:R-:W2:Y:S02]  /*6cf00*/  LDL.LU R16, [R1+0x6e0] ;  /* 0x0006e00001107983 */ /* 0x000ea40000300800 */
[----:B------:R-:W2:Y:S02]  /*6cf10*/  LDL.LU R17, [R1+0x6e4] ;  /* 0x0006e40001117983 */ /* 0x000ea40000300800 */
[----:B------:R-:W2:Y:S01]  /*6cf20*/  LDL.LU R18, [R1+0x6e8] ;  /* 0x0006e80001127983 */ /* 0x000ea20000300800 */
[----:B------:R-:W2:Y:S04]  /*6cf30*/  LDL.LU R19, [R1+0x6ec] ;  /* 0x0006ec0001137983 */ /* 0x000ea80000300800 */
        /* <DEDUP_REMOVED lines=33> */
[----:B------:R-:W3:Y:S01]  /*6d150*/  LDL.LU R8, [R1+0x760] ;  /* 0x0007600001087983 */ /* 0x000ee20000300800 */
[----:B------:R-:W3:Y:S02]  /*6d160*/  LDL.LU R9, [R1+0x764] ;  /* 0x0007640001097983 */ /* 0x000ee40000300800 */
[----:B------:R-:W3:Y:S02]  /*6d170*/  LDL.LU R10, [R1+0x768] ;  /* 0x00076800010a7983 */ /* 0x000ee40000300800 */
[----:B------:R-:W3:Y:S04]  /*6d180*/  LDL.LU R11, [R1+0x76c] ;  /* 0x00076c00010b7983 */ /* 0x000ee80000300800 */
[----:B------:R-:W-:Y:S01]  /*6d190*/  STL.64 [R1+0x3e0], R16 ;  /* 0x0003e01001007387 */ /* 0x000fe20000100a00 */
[----:B------:R0:W-:Y:S03]  /*6d1a0*/  STL.64 [R1+0x3e8], R18 ;  /* 0x0003e81201007387 */ /* 0x0001e60000100a00 */
[----:B0-----:R-:W4:Y:S01]  /*6d1b0*/  LDL.LU.64 R18, [R1+0x4020] ;  /* 0x0040200001127983 */ /* 0x001f220000300a00 */
[----:B------:R-:W4:Y:S02]  /*6d1c0*/  LDL.LU.64 R16, [R1+0x4018] ;  /* 0x0040180001107983 */ /* 0x000f240000300a00 */
[----:B------:R-:W4:Y:S02]  /*6d1d0*/  LDL.LU.64 R6, [R1+0x4010] ;  /* 0x0040100001067983 */ /* 0x000f240000300a00 */
[C---:B----4-:R-:W-:Y:S01]  /*6d1e0*/  HMMA.16816.F32.BF16 R4, R20.reuse, R6, R16 ;  /* 0x000000061404723c */ /* 0x050fe20000041810 */
[----:B------:R-:W4:Y:S11]  /*6d1f0*/  LDL.LU.64 R18, [R1+0x4008] ;  /* 0x0040080001127983 */ /* 0x000f360000300a00 */
[----:B------:R-:W-:Y:S11]  /*6d200*/  @!UPT UIADD3 URZ, URZ, URZ, URZ ;  /* 0x0000003f3f3ff290 */ /* 0x000ff6000fffe03f */
[----:B------:R-:W-:Y:S01]  /*6d210*/  STL.64 [R1+0x3f0], R4 ;  /* 0x0003f00401007387 */ /* 0x000fe20000100a00 */
[----:B------:R0:W-:Y:S02]  /*6d220*/  STL.64 [R1+0x3f8], R6 ;  /* 0x0003f80601007387 */ /* 0x0001e40000100a00 */
[----:B0-----:R-:W-:Y:S01]  /*6d230*/  IMAD.MOV.U32 R6, RZ, RZ, R28 ;  /* 0x000000ffff067224 */ /* 0x001fe200078e001c */
[C---:B----4-:R-:W-:Y:S01]  /*6d240*/  HMMA.16816.F32.BF16 R12, R20.reuse, R18, R12 ;  /* 0x00000012140c723c */ /* 0x050fe2000004180c */
[----:B------:R-:W-:Y:S02]  /*6d250*/  IMAD.MOV.U32 R29, RZ, RZ, R18 ;  /* 0x000000ffff1d7224 */ /* 0x000fe400078e0012 */
[----:B------:R-:W-:Y:S11]  /*6d260*/  IMAD.MOV.U32 R28, RZ, RZ, R19 ;  /* 0x000000ffff1c7224 */ /* 0x000ff600078e0013 */
[----:B------:R-:W-:Y:S09]  /*6d270*/  @!UPT UIADD3 URZ, URZ, URZ, URZ ;  /* 0x0000003f3f3ff290 */ /* 0x000ff2000fffe03f */
[----:B------:R-:W-:Y:S01]  /*6d280*/  STL.64 [R1+0x400], R12 ;  /* 0x0004000c01007387 */ /* 0x000fe20000100a00 */
[----:B------:R0:W-:Y:S03]  /*6d290*/  STL.64 [R1+0x408], R14 ;  /* 0x0004080e01007387 */ /* 0x0001e60000100a00 */
[----:B0-----:R-:W4:Y:S01]  /*6d2a0*/  LDL.LU.64 R14, [R1+0x4000] ;  /* 0x00400000010e7983 */ /* 0x001f220000300a00 */
[----:B------:R-:W4:Y:S02]  /*6d2b0*/  LDL.LU.64 R12, [R1+0x3ff8] ;  /* 0x003ff800010c7983 */ /* 0x000f240000300a00 */
        /* <DEDUP_REMOVED lines=8> */
[C---:B----4-:R-:W-:Y:S11]  /*6d340*/  HMMA.16816.F32.BF16 R12, R20.reuse, R18, R12 ;  /* 0x00000012140c723c */ /* 0x050ff6000004180c */
[----:B------:R-:W-:Y:S11]  /*6d350*/  @!UPT UIADD3 URZ, URZ, URZ, URZ ;  /* 0x0000003f3f3ff290 */ /* 0x000ff6000fffe03f */
[----:B------:R-:W-:Y:S01]  /*6d360*/  @!UPT UIADD3 URZ, URZ, URZ, URZ ;  /* 0x0000003f3f3ff290 */ /* 0x000fe2000fffe03f */
[----:B------:R-:W-:Y:S01]  /*6d370*/  STL.64 [R1+0x420], R12 ;  /* 0x0004200c01007387 */ /* 0x000fe20000100a00 */
[----:B------:R0:W-:Y:S03]  /*6d380*/  STL.64 [R1+0x428], R14 ;  /* 0x0004280e01007387 */ /* 0x0001e60000100a00 */
[----:B0-----:R-:W2:Y:S01]  /*6d390*/  LDL.LU.64 R14, [R1+0x3fd0] ;  /* 0x003fd000010e7983 */ /* 0x001ea20000300a00 */
[----:B------:R0:W-:Y:S02]  /*6d3a0*/  STL.64 [R1+0x3ed8], R18 ;  /* 0x003ed81201007387 */ /* 0x0001e40000100a00 */
[----:B------:R-:W4:Y:S02]  /*6d3b0*/  LDL.LU R16, [R1+0x780] ;  /* 0x0007800001107983 */ /* 0x000f240000300800 */
[----:B------:R-:W4:Y:S01]  /*6d3c0*/  LDL.LU R17, [R1+0x784] ;  /* 0x0007840001117983 */ /* 0x000f220000300800 */
[----:B0-----:R-:W4:Y:S01]  /*6d3d0*/  LDL.LU R18, [R1+0x788] ;  /* 0x0007880001127983 */ /* 0x001f220000300800 */
[----:B------:R-:W4:Y:S01]  /*6d3e0*/  LDL.LU R19, [R1+0x78c] ;  /* 0x00078c0001137983 */ /* 0x000f220000300800 */
        /* <DEDUP_REMOVED lines=23> */
[----:B--2---:R-:W-:Y:S02]  /*6d560*/  HMMA.16816.F32.BF16 R20, R20, R14, R24 ;  /* 0x0000000e1414723c */ /* 0x004fe40000041818 */
[----:B------:R-:W3:Y:S01]  /*6d570*/  LDL.LU.64 R26, [R1+0x3f80] ;  /* 0x003f8000011a7983 */ /* 0x000ee20000300a00 */
[----:B------:R-:W2:Y:S02]  /*6d580*/  LDL.LU R25, [R1+0x3f78] ;  /* 0x003f780001197983 */ /* 0x000ea40000300800 */
[----:B------:R-:W3:Y:S02]  /*6d590*/  LDL.LU.64 R14, [R1+0x3f70] ;  /* 0x003f7000010e7983 */ /* 0x000ee40000300a00 */
[----:B------:R-:W3:Y:S11]  /*6d5a0*/  LDL.LU.64 R12, [R1+0x3f68] ;  /* 0x003f6800010c7983 */ /* 0x000ef60000300a00 */
[----:B------:R-:W-:Y:S05]  /*6d5b0*/  @!UPT UIADD3 URZ, URZ, URZ, URZ ;  /* 0x0000003f3f3ff290 */ /* 0x000fea000fffe03f */
[----:B------:R-:W-:Y:S01]  /*6d5c0*/  STL.64 [R1+0x450], R20 ;  /* 0x0004501401007387 */ /* 0x000fe20000100a00 */
[----:B------:R-:W-:Y:S03]  /*6d5d0*/  STL.64 [R1+0x458], R22 ;  /* 0x0004581601007387 */ /* 0x000fe60000100a00 */
[----:B--2---:R-:W0:Y:S04]  /*6d5e0*/  LDSM.16.MT88.4 R20, [R25+0x13080] ;  /* 0x013080001914783b */ /* 0x004e280000004200 */
[----:B0-----:R0:W-:Y:S01]  /*6d5f0*/  STL.64 [R1+0x3d30], R22 ;  /* 0x003d301601007387 */ /* 0x0011e20000100a00 */
[----:B------:R1:W-:Y:S03]  /*6d600*/  STL.64 [R1+0x3d28], R20 ;  /* 0x003d281401007387 */ /* 0x0003e60000100a00 */
[----:B0-----:R-:W2:Y:S01]  /*6d610*/  LDL.LU.64 R22, [R1+0xe8] ;  /* 0x0000e80001167983 */ /* 0x001ea20000300a00 */
[C---:B---3--:R-:W-:Y:S03]  /*6d620*/  HMMA.16816.F32.BF16 R24, R12.reuse, R26, R8 ;  /* 0x0000001a0c18723c */ /* 0x048fe60000041808 */
[----:B--2---:R0:W-:Y:S01]  /*6d630*/  STL.64 [R1+0x3ef0], R22 ;  /* 0x003ef01601007387 */ /* 0x0041e20000100a00 */
[----:B-1----:R-:W2:Y:S02]  /*6d640*/  LDL.LU R20, [R1+0x770] ;  /* 0x0007700001147983 */ /* 0x002ea40000300800 */
[----:B------:R-:W2:Y:S01]  /*6d650*/  LDL.LU R21, [R1+0x774] ;  /* 0x0007740001157983 */ /* 0x000ea20000300800 */
[----:B0-----:R-:W2:Y:S01]  /*6d660*/  LDL.LU R22, [R1+0x778] ;  /* 0x0007780001167983 */ /* 0x001ea20000300800 */
[----:B------:R-:W2:Y:S02]  /*6d670*/  LDL.LU R23, [R1+0x77c] ;  /* 0x00077c0001177983 */ /* 0x000ea40000300800 */
[----:B------:R-:W2:Y:S11]  /*6d680*/  LDL.LU.64 R10, [R1+0x3f60] ;  /* 0x003f6000010a7983 */ /* 0x000eb60000300a00 */
[----:B------:R-:W-:Y:S02]  /*6d690*/  @!UPT UIADD3 URZ, URZ, URZ, URZ ;  /* 0x0000003f3f3ff290 */ /* 0x000fe4000fffe03f */
[----:B------:R-:W-:Y:S01]  /*6d6a0*/  STL.64 [R1+0x470], R24 ;  /* 0x0004701801007387 */ /* 0x000fe20000100a00 */
[----:B------:R0:W-:Y:S04]  /*6d6b0*/  STL.64 [R1+0x478], R26 ;  /* 0x0004781a01007387 */ /* 0x0001e80000100a00 */
[----:B0-----:R-:W3:Y:S01]  /*6d6c0*/  LDL.LU.64 R26, [R1+0x3f58] ;  /* 0x003f5800011a7983 */ /* 0x001ee20000300a00 */
[----:B------:R-:W3:Y:S01]  /*6d6d0*/  LDL.LU.64 R24, [R1+0x3f50] ;  /* 0x003f500001187983 */ /* 0x000ee20000300a00 */
[C---:B--2---:R-:W-:Y:S02]  /*6d6e0*/  HMMA.16816.F32.BF16 R8, R12.reuse, R10, R20 ;  /* 0x0000000a0c08723c */ /* 0x044fe40000041814 */
[----:B------:R-:W2:Y:S11]  /*6d6f0*/  LDL.LU R20, [R1+0x7e0] ;  /* 0x0007e00001147983 */ /* 0x000eb60000300800 */
[----:B------:R-:W-:Y:S10]  /*6d700*/  @!UPT UIADD3 URZ, URZ, URZ, URZ ;  /* 0x0000003f3f3ff290 */ /* 0x000ff4000fffe03f */
[----:B------:R0:W-:Y:S01]  /*6d710*/  STL.64 [R1+0x480], R8 ;  /* 0x0004800801007387 */ /* 0x0001e20000100a00 */
[----:B------:R1:W-:Y:S02]  /*6d720*/  STL.64 [R1+0x488], R10 ;  /* 0x0004880a01007387 */ /* 0x0003e40000100a00 */
[----:B------:R-:W2:Y:S02]  /*6d730*/  LDL.LU R21, [R1+0x7e4] ;  /* 0x0007e40001157983 */ /* 0x000ea40000300800 */
[----:B------:R-:W2:Y:S01]  /*6d740*/  LDL.LU R22, [R1+0x7e8] ;  /* 0x0007e80001167983 */ /* 0x000ea20000300800 */
[----:B------:R-:W2:Y:S01]  /*6d750*/  LDL.LU R23, [R1+0x7ec] ;  /* 0x0007ec0001177983 */ /* 0x000ea20000300800 */
[----:B----4-:R-:W-:Y:S03]  /*6d760*/  HMMA.16816.F32.BF16 R16, R12, R6, R16 ;  /* 0x000000060c10723c */ /* 0x010fe60000041810 */
[----:B--2---:R2:W-:Y:S01]  /*6d770*/  STL.64 [R1+0x3f00], R22 ;  /* 0x003f001601007387 */ /* 0x0045e20000100a00 */
[----:B------:R-:W-:Y:S02]  /*6d780*/  STL.64 [R1+0x3ef8], R20 ;  /* 0x003ef81401007387 */ /* 0x000fe40000100a00 */
[----:B0-----:R-:W3:Y:S02]  /*6d790*/  LDL.LU R8, [R1+0x790] ;  /* 0x0007900001087983 */ /* 0x001ee40000300800 */
[----:B------:R-:W3:Y:S01]  /*6d7a0*/  LDL.LU R9, [R1+0x794] ;  /* 0x0007940001097983 */ /* 0x000ee20000300800 */
[----:B-1----:R-:W3:Y:S01]  /*6d7b0*/  LDL.LU R10, [R1+0x798] ;  /* 0x00079800010a7983 */ /* 0x002ee20000300800 */
[----:B------:R-:W3:Y:S02]  /*6d7c0*/  LDL.LU R11, [R1+0x79c] ;  /* 0x00079c00010b7983 */ /* 0x000ee40000300800 */
[----:B--2---:R-:W-:-:S02]  /*6d7d0*/  IMAD.MOV.U32 R22, RZ, RZ, R3 ;  /* 0x000000ffff167224 */ /* 0x004fc400078e0003 */
[----:B------:R-:W-:-:S05]  /*6d7e0*/  IMAD.MOV.U32 R23, RZ, RZ, R2 ;  /* 0x000000ffff177224 */ /* 0x000fca00078e0002 */
[----:B------:R0:W-:Y:S01]  /*6d7f0*/  STL.64 [R1+0x3f10], R22 ;  /* 0x003f101601007387 */ /* 0x0001e20000100a00 */
[----:B------:R-:W2:Y:S03]  /*6d800*/  LDL.LU R4, [R1+0x7a0] ;  /* 0x0007a00001047983 */ /* 0x000ea60000300800 */
[----:B------:R-:W-:Y:S02]  /*6d810*/  STL.64 [R1+0x490], R16 ;  /* 0x0004901001007387 */ /* 0x000fe40000100a00 */
[----:B------:R-:W-:Y:S01]  /*6d820*/  STL.64 [R1+0x498], R18 ;  /* 0x0004981201007387 */ /* 0x000fe20000100a00 */
[----:B------:R-:W2:Y:S01]  /*6d830*/  LDL.LU R5, [R1+0x7a4] ;  /* 0x0007a40001057983 */ /* 0x000ea20000300800 */
[----:B------:R-:W2:Y:S02]  /*6d840*/  LDL.LU R6, [R1+0x7a8] ;  /* 0x0007a80001067983 */ /* 0x000ea40000300800 */
[----:B------:R-:W2:Y:S01]  /*6d850*/  LDL.LU R7, [R1+0x7ac] ;  /* 0x0007ac0001077983 */ /* 0x000ea20000300800 */
[----:B0-----:R-:W4:Y:S04]  /*6d860*/  LDL.LU.64 R22, [R1+0x58] ;  /* 0x0000580001167983 */ /* 0x001f280000300a00 */
[----:B----4-:R0:W-:Y:S01]  /*6d870*/  STL.64 [R1+0x3f28], R22 ;  /* 0x003f281601007387 */ /* 0x0101e20000100a00 */
[----:B------:R-:W4:Y:S02]  /*6d880*/  LDL.LU R20, [R1+0x7b0] ;  /* 0x0007b00001147983 */ /* 0x000f240000300800 */
[----:B------:R-:W4:Y:S01]  /*6d890*/  LDL.LU R21, [R1+0x7b4] ;  /* 0x0007b40001157983 */ /* 0x000f220000300800 */
[----:B0-----:R-:W4:Y:S01]  /*6d8a0*/  LDL.LU R22, [R1+0x7b8] ;  /* 0x0007b80001167983 */ /* 0x001f220000300800 */
[----:B------:R-:W4:Y:S02]  /*6d8b0*/  LDL.LU R23, [R1+0x7bc] ;  /* 0x0007bc0001177983 */ /* 0x000f240000300800 */
[----:B------:R-:W2:Y:S02]  /*6d8c0*/  LDL.LU R16, [R1+0x7f0] ;  /* 0x0007f00001107983 */ /* 0x000ea40000300800 */
[----:B------:R-:W2:Y:S01]  /*6d8d0*/  LDL.LU R17, [R1+0x7f4] ;  /* 0x0007f40001117983 */ /* 0x000ea20000300800 */
[----:B------:R-:W2:Y:S01]  /*6d8e0*/  LDL.LU R18, [R1+0x7f8] ;  /* 0x0007f80001127983 */ /* 0x000ea20000300800 */
[----:B------:R-:W2:Y:S03]  /*6d8f0*/  LDL.LU R19, [R1+0x7fc] ;  /* 0x0007fc0001137983 */ /* 0x000ea60000300800 */
[----:B--2---:R0:W-:Y:S01]  /*6d900*/  STL.64 [R1+0x3ee8], R18 ;  /* 0x003ee81201007387 */ /* 0x0041e20000100a00 */
[----:B------:R1:W-:Y:S03]  /*6d910*/  STL.64 [R1+0x3ee0], R16 ;  /* 0x003ee01001007387 */ /* 0x0003e60000100a00 */
[----:B0-----:R-:W2:Y:S01]  /*6d920*/  LDL.64 R18, [R1+0x158] ;  /* 0x0001580001127983 */ /* 0x001ea20000100a00 */
[C---:B---3--:R-:W-:Y:S03]  /*6d930*/  HMMA.16816.F32.BF16 R8, R12.reuse, R26, R8 ;  /* 0x0000001a0c08723c */ /* 0x048fe60000041808 */
        /* <DEDUP_REMOVED lines=10> */
[----:B------:R-:W2:Y:S03]  /*6d9e0*/  LDL.LU R19, [R1+0x7cc] ;  /* 0x0007cc0001137983 */ /* 0x000ea60000300800 */
[----:B------:R-:W-:Y:S01]  /*6d9f0*/  STL.64 [R1+0x4d0], R8 ;  /* 0x0004d00801007387 */ /* 0x000fe20000100a00 */
[----:B------:R0:W-:Y:S03]  /*6da00*/  STL.64 [R1+0x4d8], R10 ;  /* 0x0004d80a01007387 */ /* 0x0001e60000100a00 */
[----:B0-----:R-:W3:Y:S01]  /*6da10*/  LDL.LU.64 R10, [R1+0x3f48] ;  /* 0x003f4800010a7983 */ /* 0x001ee20000300a00 */
[----:B------:R-:W2:Y:S02]  /*6da20*/  LDL.LU.64 R8, [R1+0x3f40] ;  /* 0x003f400001087983 */ /* 0x000ea40000300a00 */
[----:B------:R-:W-:Y:S02]  /*6da30*/  STL.64 [R1+0x3e40], R26 ;  /* 0x003e401a01007387 */ /* 0x000fe40000100a00 */
[----:B------:R0:W-:Y:S02]  /*6da40*/  STL.64 [R1+0x3e38], R24 ;  /* 0x003e381801007387 */ /* 0x0001e40000100a00 */
[----:B0-----:R-:W2:Y:S01]  /*6da50*/  LDL.LU R24, [R1+0x810] ;  /* 0x0008100001187983 */ /* 0x001ea20000300800 */
        /* <DEDUP_REMOVED lines=8> */
[----:B0-----:R-:W4:Y:S01]  /*6dae0*/  LDL.LU.64 R6, [R1+0x3f38] ;  /* 0x003f380001067983 */ /* 0x001f220000300a00 */
[----:B------:R-:W3:Y:S02]  /*6daf0*/  LDL.LU.64 R4, [R1+0x3f30] ;  /* 0x003f300001047983 */ /* 0x000ee40000300a00 */
[----:B------:R0:W-:Y:S02]  /*6db00*/  STL.64 [R1+0x3e30], R10 ;  /* 0x003e300a01007387 */ /* 0x0001e40000100a00 */
[----:B--2---:R-:W-:Y:S01]  /*6db10*/  STL.64 [R1+0x3e28], R8 ;  /* 0x003e280801007387 */ /* 0x004fe20000100a00 */
[----:B0-----:R-:W2:Y:S01]  /*6db20*/  LDL.64 R10, [R1+0x138] ;  /* 0x00013800010a7983 */ /* 0x001ea20000100a00 */
[C---:B----4-:R-:W-:Y:S11]  /*6db30*/  HMMA.16816.F32.BF16 R20, R12.reuse, R6, R20 ;  /* 0x000000060c14723c */ /* 0x050ff60000041814 */
[----:B------:R-:W-:Y:S11]  /*6db40*/  @!UPT UIADD3 URZ, URZ, URZ, URZ ;  /* 0x0000003f3f3ff290 */ /* 0x000ff6000fffe03f */
[----:B------:R-:W-:Y:S01]  /*6db50*/  @!UPT UIADD3 URZ, URZ, URZ, URZ ;  /* 0x0000003f3f3ff290 */ /* 0x000fe2000fffe03f */
[----:B------:R-:W-:Y:S01]  /*6db60*/  STL.64 [R1+0x4f0], R20 ;  /* 0x0004f01401007387 */ /* 0x000fe20000100a00 */
[----:B------:R0:W-:Y:S03]  /*6db70*/  STL.64 [R1+0x4f8], R22 ;  /* 0x0004f81601007387 */ /* 0x0001e60000100a00 */
[----:B0-----:R-:W4:Y:S01]  /*6db80*/  LDL.LU.64 R22, [R1+0x3f28] ;  /* 0x003f280001167983 */ /* 0x001f220000300a00 */
[----:B------:R-:W-:Y:S02]  /*6db90*/  STL.64 [R1+0x3e20], R6 ;  /* 0x003e200601007387 */ /* 0x000fe40000100a00 */
[----:B---3--:R0:W-:Y:S02]  /*6dba0*/  STL.64 [R1+0x3e18], R4 ;  /* 0x003e180401007387 */ /* 0x0081e40000100a00 */
        /* <DEDUP_REMOVED lines=14> */
[----:B------:R-:W3:Y:S11]  /*6dc90*/  LDL.LU.64 R18, [R1+0x3f08] ;  /* 0x003f080001127983 */ /* 0x000ef60000300a00 */
[----:B------:R-:W-:Y:S11]  /*6dca0*/  @!UPT UIADD3 URZ, URZ, URZ, URZ ;  /* 0x0000003f3f3ff290 */ /* 0x000ff6000fffe03f */
        /* <DEDUP_REMOVED lines=9> */
[----:B0-----:R-:W3:Y:S01]  /*6dd40*/  LDL.LU.64 R22, [R1+0x3ef0] ;  /* 0x003ef00001167983 */ /* 0x001ee20000300a00 */
[----:B------:R-:W-:Y:S02]  /*6dd50*/  IMAD.MOV.U32 R21, RZ, RZ, R18 ;  /* 0x000000ffff157224 */ /* 0x000fe400078e0012 */
[----:B------:R-:W-:Y:S02]  /*6dd60*/  IMAD.MOV.U32 R20, RZ, RZ, R19 ;  /* 0x000000ffff147224 */ /* 0x000fe400078e0013 */
[----:B------:R-:W4:Y:S01]  /*6dd70*/  LDL.LU.64 R18, [R1+0x3ee8] ;  /* 0x003ee80001127983 */ /* 0x000f220000300a00 */
[----:B------:R-:W4:Y:S02]  /*6dd80*/  LDL.LU.64 R16, [R1+0x3ee0] ;  /* 0x003ee00001107983 */ /* 0x000f240000300a00 */
[----:B------:R-:W-:Y:S02]  /*6dd90*/  STL [R1+0x3df8], R20 ;  /* 0x003df81401007387 */ /* 0x000fe40000100800 */
[----:B------:R-:W-:Y:S01]  /*6dda0*/  STL [R1+0x3df4], R21 ;  /* 0x003df41501007387 */ /* 0x000fe20000100800 */
[----:B--2---:R-:W-:Y:S01]  /*6ddb0*/  HMMA.16816.F32.BF16 R4, R12, R10, R4 ;  /* 0x0000000a0c04723c */ /* 0x004fe20000041804 */
[----:B---3--:R0:W-:Y:S02]  /*6ddc0*/  STL.64 [R1+0x3ed0], R22 ;  /* 0x003ed01601007387 */ /* 0x0081e40000100a00 */
[----:B0-----:R-:W-:-:S02]  /*6ddd0*/  IMAD.MOV.U32 R22, RZ, RZ, R29 ;  /* 0x000000ffff167224 */ /* 0x001fc400078e001d */
[----:B------:R-:W-:-:S07]  /*6dde0*/  IMAD.MOV.U32 R23, RZ, RZ, R28 ;  /* 0x000000ffff177224 */ /* 0x000fce00078e001c */
[C---:B----4-:R-:W-:Y:S01]  /*6ddf0*/  HMMA.16816.F32.BF16 R20, R12.reuse, R22, R16 ;  /* 0x000000160c14723c */ /* 0x050fe20000041810 */
[----:B------:R-:W2:Y:S01]  /*6de00*/  LDL.LU.64 R18, [R1+0x3ed8] ;  /* 0x003ed80001127983 */ /* 0x000ea20000300a00 */
[----:B------:R-:W-:Y:S02]  /*6de10*/  IMAD.MOV.U32 R28, RZ, RZ, R11 ;  /* 0x000000ffff1c7224 */ /* 0x000fe400078e000b */
[----:B------:R-:W-:Y:S11]  /*6de20*/  IMAD.MOV.U32 R29, RZ, RZ, R10 ;  /* 0x000000ffff1d7224 */ /* 0x000ff600078e000a */
[----:B------:R-:W-:Y:S08]  /*6de30*/  @!UPT UIADD3 URZ, URZ, URZ, URZ ;  /* 0x0000003f3f3ff290 */ /* 0x000ff0000fffe03f */
[----:B------:R-:W-:Y:S01]  /*6de40*/  STL.64 [R1+0x530], R20 ;  /* 0x0005301401007387 */ /* 0x000fe20000100a00 */
[----:B------:R-:W-:Y:S02]  /*6de50*/  STL.64 [R1+0x538], R22 ;  /* 0x0005381601007387 */ /* 0x000fe40000100a00 */
[----:B------:R-:W-:Y:S02]  /*6de60*/  STL.64 [R1+0x540], R4 ;  /* 0x0005400401007387 */ /* 0x000fe40000100a00 */
[----:B------:R2:W-:Y:S01]  /*6de70*/  STL.64 [R1+0x548], R6 ;  /* 0x0005480601007387 */ /* 0x0005e20000100a00 */
[----:B------:R-:W-:Y:S01]  /*6de80*/  STL [R1+0x3e00], R28 ;  /* 0x003e001c01007387 */ /* 0x000fe20000100800 */
[----:B------:R-:W-:Y:S01]  /*6de90*/  STL [R1+0x3dfc], R29 ;  /* 0x003dfc1d01007387 */ /* 0x000fe20000100800 */
[----:B--2---:R-:W-:Y:S02]  /*6dea0*/  HMMA.16816.F32.BF16 R4, R12, R18, R24 ;  /* 0x000000120c04723c */ /* 0x004fe40000041818 */
[----:B------:R-:W2:Y:S04]  /*6deb0*/  LDL.LU.64 R26, [R1+0x8] ;  /* 0x00000800011a7983 */ /* 0x000ea80000300a00 */
[----:B--2---:R-:W-:Y:S11]  /*6dec0*/  STL.64 [R1+0x3e58], R26 ;  /* 0x003e581a01007387 */ /* 0x004ff60000100a00 */
[----:B------:R-:W-:Y:S06]  /*6ded0*/  @!UPT UIADD3 URZ, URZ, URZ, URZ ;  /* 0x0000003f3f3ff290 */ /* 0x000fec000fffe03f */
[----:B------:R-:W-:Y:S02]  /*6dee0*/  STL.64 [R1+0x550], R4 ;  /* 0x0005500401007387 */ /* 0x000fe40000100a00 */
[----:B------:R-:W-:Y:S02]  /*6def0*/  STL.64 [R1+0x558], R6 ;  /* 0x0005580601007387 */ /* 0x000fe40000100a00 */
[----:B------:R-:W2:Y:S01]  /*6df00*/  LDL.LU R8, [R1+0x870] ;  /* 0x0008700001087983 */ /* 0x000ea20000300800 */
[----:B------:R-:W2:Y:S01]  /*6df10*/  LDL.LU R9, [R1+0x874] ;  /* 0x0008740001097983 */ /* 0x000ea20000300800 */
[----:B------:R-:W3:Y:S02]  /*6df20*/  LDL.LU R10, [R1+0x878] ;  /* 0x00087800010a7983 */ /* 0x000ee40000300800 */
[----:B------:R-:W3:Y:S02]  /*6df30*/  LDL.LU R11, [R1+0x87c] ;  /* 0x00087c00010b7983 */ /* 0x000ee40000300800 */
[----:B------:R-:W4:Y:S01]  /*6df40*/  LDL.LU R16, [R1+0x6b0] ;  /* 0x0006b00001107983 */ /* 0x000f220000300800 */
[----:B------:R-:W4:Y:S01]  /*6df50*/  LDL.LU R17, [R1+0x6b4] ;  /* 0x0006b40001117983 */ /* 0x000f220000300800 */
[----:B------:R-:W2:Y:S02]  /*6df60*/  LDL.LU R18, [R1+0x6b8] ;  /* 0x0006b80001127983 */ /* 0x000ea40000300800 */
[----:B------:R-:W2:Y:S02]  /*6df70*/  LDL.LU R19, [R1+0x6bc] ;  /* 0x0006bc0001137983 */ /* 0x000ea40000300800 */
[----:B--2---:R0:W-:Y:S01]  /*6df80*/  STL.64 [R1+0x3ea0], R18 ;  /* 0x003ea01201007387 */ /* 0x0041e20000100a00 */
[----:B----4-:R-:W-:Y:S03]  /*6df90*/  STL.64 [R1+0x3e98], R16 ;  /* 0x003e981001007387 */ /* 0x010fe60000100a00 */
[----:B0-----:R-:W2:Y:S04]  /*6dfa0*/  LDL.64 R18, [R1+0xf8] ;  /* 0x0000f80001127983 */ /* 0x001ea80000100a00 */
[----:B--2---:R0:W-:Y:S04]  /*6dfb0*/  STL.64 [R1+0x3eb0], R18 ;  /* 0x003eb01201007387 */ /* 0x0041e80000100a00 */
[----:B0-----:R-:W2:Y:S01]  /*6dfc0*/  LDL R18, [R1+0x108] ;  /* 0x0001080001127983 */ /* 0x001ea20000100800 */
[----:B------:R-:W-:-:S02]  /*6dfd0*/  IMAD.MOV.U32 R19, RZ, RZ, R0 ;  /* 0x000000ffff137224 */ /* 0x000fc400078e0000 */
[----:B------:R-:W4:Y:S02]  /*6dfe0*/  LDL.LU R20, [R1+0x820] ;  /* 0x0008200001147983 */ /* 0x000f240000300800 */
[----:B------:R-:W4:Y:S01]  /*6dff0*/  LDL.LU R21, [R1+0x824] ;  /* 0x0008240001157983 */ /* 0x000f220000300800 */
[----:B------:R-:W4:Y:S01]  /*6e000*/  LDL.LU R22, [R1+0x828] ;  /* 0x0008280001167983 */ /* 0x000f220000300800 */
[----:B------:R-:W4:Y:S03]  /*6e010*/  LDL.LU R23, [R1+0x82c] ;  /* 0x00082c0001177983 */ /* 0x000f260000300800 */
[----:B--2---:R0:W-:Y:S04]  /*6e020*/  STL.64 [R1+0x3ec8], R18 ;  /* 0x003ec81201007387 */ /* 0x0041e80000100a00 */
[----:B0-----:R-:W4:Y:S01]  /*6e030*/  LDL.64 R18, [R1+0x118] ;  /* 0x0001180001127983 */ /* 0x001f220000100a00 */
[----:B------:R-:W2:Y:S03]  /*6e040*/  LDL.LU.64 R26, [R1+0x18] ;  /* 0x00001800011a7983 */ /* 0x000ea60000300a00 */
[----:B--2---:R0:W-:Y:S04]  /*6e050*/  STL.64 [R1+0x3e70], R26 ;  /* 0x003e701a01007387 */ /* 0x0041e80000100a00 */
[----:B0-----:R-:W2:Y:S04]  /*6e060*/  LDL.LU.64 R26, [R1+0x28] ;  /* 0x00002800011a7983 */ /* 0x001ea80000300a00 */
[----:B--2---:R0:W-:Y:S01]  /*6e070*/  STL.64 [R1+0x3ea8], R26 ;  /* 0x003ea81a01007387 */ /* 0x0041e20000100a00 */
[----:B------:R-:W2:Y:S02]  /*6e080*/  LDL.LU R24, [R1+0x8b0] ;  /* 0x0008b00001187983 */ /* 0x000ea40000300800 */
[----:B------:R-:W2:Y:S01]  /*6e090*/  LDL.LU R25, [R1+0x8b4] ;  /* 0x0008b40001197983 */ /* 0x000ea20000300800 */
[----:B0-----:R-:W2:Y:S01]  /*6e0a0*/  LDL.LU R26, [R1+0x8b8] ;  /* 0x0008b800011a7983 */ /* 0x001ea20000300800 */
[----:B------:R-:W2:Y:S03]  /*6e0b0*/  LDL.LU R27, [R1+0x8bc] ;  /* 0x0008bc00011b7983 */ /* 0x000ea60000300800 */
        /* <DEDUP_REMOVED lines=12> */
[C---:B----4-:R-:W-:Y:S01]  /*6e180*/  HMMA.16816.F32.BF16 R20, R12.reuse, R18, R20 ;  /* 0x000000120c14723c */ /* 0x050fe20000041814 */
[----:B--2---:R-:W-:Y:S01]  /*6e190*/  STL.64 [R1+0x3e68], R10 ;  /* 0x003e680a01007387 */ /* 0x004fe20000100a00 */
[----:B---3--:R0:W-:Y:S03]  /*6e1a0*/  STL.64 [R1+0x3e60], R8 ;  /* 0x003e600801007387 */ /* 0x0081e60000100a00 */
[----:B0-----:R-:W2:Y:S01]  /*6e1b0*/  LDL.LU R8, [R1+0x890] ;  /* 0x0008900001087983 */ /* 0x001ea20000300800 */
[----:B------:R-:W2:Y:S02]  /*6e1c0*/  LDL.LU R9, [R1+0x894] ;  /* 0x0008940001097983 */ /* 0x000ea40000300800 */
[----:B------:R-:W3:Y:S02]  /*6e1d0*/  LDL.LU R10, [R1+0x898] ;  /* 0x00089800010a7983 */ /* 0x000ee40000300800 */
[----:B------:R-:W3:Y:S02]  /*6e1e0*/  LDL.LU R11, [R1+0x89c] ;  /* 0x00089c00010b7983 */ /* 0x000ee40000300800 */
        /* <DEDUP_REMOVED lines=11> */
[----:B------:R0:W-:Y:S01]  /*6e2a0*/  STL.64 [R1+0x560], R20 ;  /* 0x0005601401007387 */ /* 0x0001e20000100a00 */
[----:B------:R1:W-:Y:S02]  /*6e2b0*/  STL.64 [R1+0x568], R22 ;  /* 0x0005681601007387 */ /* 0x0003e40000100a00 */
[----:B0-----:R-:W-:Y:S01]  /*6e2c0*/  IMAD.MOV.U32 R21, RZ, RZ, R18 ;  /* 0x000000ffff157224 */ /* 0x001fe200078e0012 */
[----:B-1----:R-:W4:Y:S01]  /*6e2d0*/  LDL.LU.64 R22, [R1+0x3ed0] ;  /* 0x003ed00001167983 */ /* 0x002f220000300a00 */
[----:B------:R-:W2:Y:S03]  /*6e2e0*/  LDL.LU.64 R18, [R1+0x3ec8] ;  /* 0x003ec80001127983 */ /* 0x000ea60000300a00 */
        /* <DEDUP_REMOVED lines=15> */
[----:B------:R-:W4:Y:S02]  /*6e3e0*/  LDL.LU.64 R18, [R1+0x3ea0] ;  /* 0x003ea00001127983 */ /* 0x000f240000300a00 */
[----:B------:R-:W4:Y:S02]  /*6e3f0*/  LDL.LU.64 R16, [R1+0x3e98] ;  /* 0x003e980001107983 */ /* 0x000f240000300a00 */
[----:B----4-:R-:W-:Y:S01]  /*6e400*/  HMMA.16816.F32.BF16 R12, R12, R22, R16 ;  /* 0x000000160c0c723c */ /* 0x010fe20000041810 */
[----:B------:R-:W4:Y:S01]  /*6e410*/  LDL.LU.64 R18, [R1+0x3e90] ;  /* 0x003e900001127983 */ /* 0x000f220000300a00 */
[----:B------:R-:W4:Y:S02]  /*6e420*/  LDL.LU.64 R16, [R1+0x3e88] ;  /* 0x003e880001107983 */ /* 0x000f240000300a00 */
[----:B------:R-:W-:Y:S11]  /*6e430*/  STL.64 [R1+0x3d48], R22 ;  /* 0x003d481601007387 */ /* 0x000ff60000100a00 */
[----:B------:R-:W-:Y:S08]  /*6e440*/  @!UPT UIADD3 URZ, URZ, URZ, URZ ;  /* 0x0000003f3f3ff290 */ /* 0x000ff0000fffe03f */
[----:B------:R2:W-:Y:S01]  /*6e450*/  STL.64 [R1+0x580], R12 ;  /* 0x0005800c01007387 */ /* 0x0005e20000100a00 */
[----:B------:R-:W-:Y:S02]  /*6e460*/  STL.64 [R1+0x588], R14 ;  /* 0x0005880e01007387 */ /* 0x000fe40000100a00 */
[----:B--2---:R-:W-:Y:S02]  /*6e470*/  IMAD.MOV.U32 R13, RZ, RZ, R26 ;  /* 0x000000ffff0d7224 */ /* 0x004fe400078e001a */
[----:B------:R-:W-:Y:S01]  /*6e480*/  IMAD.MOV.U32 R12, RZ, RZ, R27 ;  /* 0x000000ffff0c7224 */ /* 0x000fe200078e001b */
[----:B----4-:R-:W-:Y:S11]  /*6e490*/  HMMA.16816.F32.BF16 R8, R16, R26, R8 ;  /* 0x0000001a1008723c */ /* 0x010ff60000041808 */
[----:B------:R-:W-:Y:S11]  /*6e4a0*/  @!UPT UIADD3 URZ, URZ, URZ, URZ ;  /* 0x0000003f3f3ff290 */ /* 0x000ff6000fffe03f */
[----:B------:R-:W-:Y:S01]  /*6e4b0*/  @!UPT UIADD3 URZ, URZ, URZ, URZ ;  /* 0x0000003f3f3ff290 */ /* 0x000fe2000fffe03f */
[----:B------:R-:W-:Y:S01]  /*6e4c0*/  STL.64 [R1+0x5a0], R8 ;  /* 0x0005a00801007387 */ /* 0x000fe20000100a00 */
[----:B------:R0:W-:Y:S03]  /*6e4d0*/  STL.64 [R1+0x5a8], R10 ;  /* 0x0005a80a01007387 */ /* 0x0001e60000100a00 */
[----:B0-----:R-:W2:Y:S01]  /*6e4e0*/  LDL.LU.64 R10, [R1+0x3e80] ;  /* 0x003e8000010a7983 */ /* 0x001ea20000300a00 */
[----:B------:R-:W2:Y:S02]  /*6e4f0*/  LDL.LU.64 R8, [R1+0x3e78] ;  /* 0x003e780001087983 */ /* 0x000ea40000300a00 */
[----:B------:R-:W2:Y:S02]  /*6e500*/  LDL.LU.64 R26, [R1+0x3e70] ;  /* 0x003e7000011a7983 */ /* 0x000ea40000300a00 */
[----:B------:R-:W-:Y:S02]  /*6e510*/  IMAD.MOV.U32 R14, RZ, RZ, R3 ;  /* 0x000000ffff0e7224 */ /* 0x000fe400078e0003 */
[----:B------:R-:W-:-:S05]  /*6e520*/  IMAD.MOV.U32 R15, RZ, RZ, R2 ;  /* 0x000000ffff0f7224 */ /* 0x000fca00078e0002 */
[----:B------:R-:W-:Y:S01]  /*6e530*/  STL.64 [R1+0x3e10], R14 ;  /* 0x003e100e01007387 */ /* 0x000fe20000100a00 */
[----:B------:R0:W-:Y:S03]  /*6e540*/  STL.64 [R1+0x3e08], R12 ;  /* 0x003e080c01007387 */ /* 0x0001e60000100a00 */
[----:B0-----:R-:W4:Y:S01]  /*6e550*/  LDL.LU R12, [R1+0x850] ;  /* 0x00085000010c7983 */ /* 0x001f220000300800 */
[----:B------:R-:W4:Y:S02]  /*6e560*/  LDL.LU R13, [R1+0x854] ;  /* 0x00085400010d7983 */ /* 0x000f240000300800 */
[----:B------:R-:W4:Y:S02]  /*6e570*/  LDL.LU R14, [R1+0x858] ;  /* 0x00085800010e7983 */ /* 0x000f240000300800 */
        /* <DEDUP_REMOVED lines=27> */
[----:B------:R0:W-:Y:S02]  /*6e730*/  STL.64 [R1+0x3ce8], R26 ;  /* 0x003ce81a01007387 */ /* 0x0001e40000100a00 */
[----:B---3--:R-:W-:Y:S01]  /*6e740*/  STL.64 [R1+0x3ce0], R24 ;  /* 0x003ce01801007387 */ /* 0x008fe20000100a00 */
[----:B0-----:R-:W3:Y:S01]  /*6e750*/  LDL.LU.64 R26, [R1+0x168] ;  /* 0x00016800011a7983 */ /* 0x001ee20000300a00 */
[C---:B--2---:R-:W-:Y:S11]  /*6e760*/  HMMA.16816.F32.BF16 R4, R16.reuse, R10, R4 ;  /* 0x0000000a1004723c */ /* 0x044ff60000041804 */
[----:B------:R-:W-:Y:S11]  /*6e770*/  @!UPT UIADD3 URZ, URZ, URZ, URZ ;  /* 0x0000003f3f3ff290 */ /* 0x000ff6000fffe03f */
[----:B------:R-:W-:Y:S01]  /*6e780*/  @!UPT UIADD3 URZ, URZ, URZ, URZ ;  /* 0x0000003f3f3ff290 */ /* 0x000fe2000fffe03f */
[----:B------:R-:W-:Y:S01]  /*6e790*/  STL.64 [R1+0x5e0], R4 ;  /* 0x0005e00401007387 */ /* 0x000fe20000100a00 */
[----:B------:R0:W-:Y:S03]  /*6e7a0*/  STL.64 [R1+0x5e8], R6 ;  /* 0x0005e80601007387 */ /* 0x0001e60000100a00 */
[----:B0-----:R-:W2:Y:S01]  /*6e7b0*/  LDL.LU.64 R6, [R1+0x3e20] ;  /* 0x003e200001067983 */ /* 0x001ea20000300a00 */
[----:B------:R-:W3:Y:S02]  /*6e7c0*/  LDL.LU.64 R4, [R1+0x3e18] ;  /* 0x003e180001047983 */ /* 0x000ee40000300a00 */
[----:B------:R-:W-:Y:S02]  /*6e7d0*/  STL.64 [R1+0x3cd8], R10 ;  /* 0x003cd80a01007387 */ /* 0x000fe40000100a00 */
[----:B----4-:R0:W-:Y:S02]  /*6e7e0*/  STL.64 [R1+0x3cd0], R8 ;  /* 0x003cd00801007387 */ /* 0x0101e40000100a00 */
[----:B0-----:R-:W4:Y:S01]  /*6e7f0*/  LDL.LU R8, [R1+0x8c0] ;  /* 0x0008c00001087983 */ /* 0x001f220000300800 */
[----:B------:R-:W4:Y:S02]  /*6e800*/  LDL.LU R9, [R1+0x8c4] ;  /* 0x0008c40001097983 */ /* 0x000f240000300800 */
[----:B------:R-:W4:Y:S02]  /*6e810*/  LDL.LU R10, [R1+0x8c8] ;  /* 0x0008c800010a7983 */ /* 0x000f240000300800 */
[----:B------:R-:W4:Y:S01]  /*6e820*/  LDL.LU R11, [R1+0x8cc] ;  /* 0x0008cc00010b7983 */ /* 0x000f220000300800 */
        /* <DEDUP_REMOVED lines=8> */
[----:B---3--:R0:W-:Y:S02]  /*6e8b0*/  STL.64 [R1+0x3cf0], R4 ;  /* 0x003cf00401007387 */ /* 0x0081e40000100a00 */
[----:B0-----:R-:W2:Y:S01]  /*6e8c0*/  LDL.LU R4, [R1+0x840] ;  /* 0x0008400001047983 */ /* 0x001ea20000300800 */
[----:B------:R-:W2:Y:S02]  /*6e8d0*/  LDL.LU R5, [R1+0x844] ;  /* 0x0008440001057983 */ /* 0x000ea40000300800 */
[----:B------:R-:W2:Y:S02]  /*6e8e0*/  LDL.LU R6, [R1+0x848] ;  /* 0x0008480001067983 */ /* 0x000ea40000300800 */
[----:B------:R-:W2:Y:S02]  /*6e8f0*/  LDL.LU R7, [R1+0x84c] ;  /* 0x00084c0001077983 */ /* 0x000ea40000300800 */
[C---:B--2---:R-:W-:Y:S01]  /*6e900*/  HMMA.16816.F32.BF16 R4, R16.reuse, R14, R4 ;  /* 0x0000000e1004723c */ /* 0x044fe20000041804 */
[----:B------:R-:W-:Y:S11]  /*6e910*/  STL.64 [R1+0x3d00], R14 ;  /* 0x003d000e01007387 */ /* 0x000ff60000100a00 */
[----:B------:R-:W-:Y:S11]  /*6e920*/  @!UPT UIADD3 URZ, URZ, URZ, URZ ;  /* 0x0000003f3f3ff290 */ /* 0x000ff6000fffe03f */
[----:B------:R-:W-:Y:S01]  /*6e930*/  STL.64 [R1+0x600], R4 ;  /* 0x0006000401007387 */ /* 0x000fe20000100a00 */
[----:B------:R4:W-:Y:S02]  /*6e940*/  STL.64 [R1+0x608], R6 ;  /* 0x0006080601007387 */ /* 0x0009e40000100a00 */
[----:B----4-:R-:W-:Y:S11]  /*6e950*/  HMMA.16816.F32.BF16 R4, R16, R26, R8 ;  /* 0x0000001a1004723c */ /* 0x010ff60000041808 */
[----:B------:R-:W-:Y:S11]  /*6e960*/  @!UPT UIADD3 URZ, URZ, URZ, URZ ;  /* 0x0000003f3f3ff290 */ /* 0x000ff6000fffe03f */
[----:B------:R-:W-:Y:S01]  /*6e970*/  @!UPT UIADD3 URZ, URZ, URZ, URZ ;  /* 0x0000003f3f3ff290 */ /* 0x000fe2000fffe03f */
[----:B------:R-:W-:Y:S01]  /*6e980*/  STL.64 [R1+0x610], R4 ;  /* 0x0006100401007387 */ /* 0x000fe20000100a00 */
[----:B------:R-:W-:Y:S02]  /*6e990*/  STL.64 [R1+0x618], R6 ;  /* 0x0006180601007387 */ /* 0x000fe40000100a00 */
[----:B------:R-:W2:Y:S02]  /*6e9a0*/  LDL.LU R8, [R1+0x960] ;  /* 0x0009600001087983 */ /* 0x000ea40000300800 */
[----:B------:R-:W2:Y:S01]  /*6e9b0*/  LDL.LU R9, [R1+0x964] ;  /* 0x0009640001097983 */ /* 0x000ea20000300800 */
[----:B------:R-:W3:Y:S01]  /*6e9c0*/  LDL.LU R10, [R1+0x968] ;  /* 0x00096800010a7983 */ /* 0x000ee20000300800 */
[----:B------:R-:W3:Y:S02]  /*6e9d0*/  LDL.LU R11, [R1+0x96c] ;  /* 0x00096c00010b7983 */ /* 0x000ee40000300800 */
[----:B------:R-:W-:Y:S02]  /*6e9e0*/  IMAD.MOV.U32 R2, RZ, RZ, R26 ;  /* 0x000000ffff027224 */ /* 0x000fe400078e001a */
[----:B------:R-:W-:-:S02]  /*6e9f0*/  IMAD.MOV.U32 R3, RZ, RZ, R27 ;  /* 0x000000ffff037224 */ /* 0x000fc400078e001b */
[----:B------:R-:W-:Y:S02]  /*6ea00*/  IMAD.MOV.U32 R26, RZ, RZ, R21 ;  /* 0x000000ffff1a7224 */ /* 0x000fe400078e0015 */
[----:B------:R-:W-:Y:S02]  /*6ea10*/  IMAD.MOV.U32 R27, RZ, RZ, R28 ;  /* 0x000000ffff1b7224 */ /* 0x000fe400078e001c */
[----:B------:R-:W-:Y:S02]  /*6ea20*/  IMAD.MOV.U32 R14, RZ, RZ, R23 ;  /* 0x000000ffff0e7224 */ /* 0x000fe400078e0017 */
[----:B------:R-:W-:Y:S01]  /*6ea30*/  IMAD.MOV.U32 R15, RZ, RZ, R22 ;  /* 0x000000ffff0f7224 */ /* 0x000fe200078e0016 */
[----:B---3--:R-:W-:Y:S01]  /*6ea40*/  STL.64 [R1+0x3d10], R10 ;  /* 0x003d100a01007387 */ /* 0x008fe20000100a00 */
[----:B--2---:R0:W-:Y:S02]  /*6ea50*/  STL.64 [R1+0x3d08], R8 ;  /* 0x003d080801007387 */ /* 0x0041e40000100a00 */
[----:B------:R-:W2:Y:S02]  /*6ea60*/  LDL.LU R21, [R1+0x3e04] ;  /* 0x003e040001157983 */ /* 0x000ea40000300800 */
[----:B------:R-:W3:Y:S01]  /*6ea70*/  LDL.LU R28, [R1+0x3e00] ;  /* 0x003e0000011c7983 */ /* 0x000ee20000300800 */
[----:B------:R-:W-:Y:S01]  /*6ea80*/  STL.64 [R1+0x3d18], R26 ;  /* 0x003d181a01007387 */ /* 0x000fe20000100a00 */
[----:B------:R-:W-:Y:S03]  /*6ea90*/  STL.64 [R1+0x3d20], R14 ;  /* 0x003d200e01007387 */ /* 0x000fe60000100a00 */
        /* <DEDUP_REMOVED lines=8> */
[----:B------:R-:W4:Y:S02]  /*6eb20*/  LDL.LU R10, [R1+0x9a8] ;  /* 0x0009a800010a7983 */ /* 0x000f240000300800 */
[----:B------:R-:W4:Y:S02]  /*6eb30*/  LDL.LU R11, [R1+0x9ac] ;  /* 0x0009ac00010b7983 */ /* 0x000f240000300800 */
[----:B------:R-:W-:-:S02]  /*6eb40*/  IMAD.MOV.U32 R22, RZ, RZ, R29 ;  /* 0x000000ffff167224 */ /* 0x000fc400078e001d */
[----:B------:R-:W-:Y:S01]  /*6eb50*/  IMAD.MOV.U32 R23, RZ, RZ, R20 ;  /* 0x000000ffff177224 */ /* 0x000fe200078e0014 */
[----:B----4-:R-:W-:Y:S01]  /*6eb60*/  STL.64 [R1+0x3d58], R10 ;  /* 0x003d580a01007387 */ /* 0x010fe20000100a00 */
[----:B--2---:R-:W-:Y:S02]  /*6eb70*/  STL.64 [R1+0x3d50], R8 ;  /* 0x003d500801007387 */ /* 0x004fe40000100a00 */
[----:B------:R-:W2:Y:S02]  /*6eb80*/  LDL.LU R29, [R1+0x3dfc] ;  /* 0x003dfc00011d7983 */ /* 0x000ea40000300800 */
[----:B------:R-:W4:Y:S01]  /*6eb90*/  LDL.LU R20, [R1+0x3df8] ;  /* 0x003df80001147983 */ /* 0x000f220000300800 */
        /* <DEDUP_REMOVED lines=9> */
[----:B------:R-:W2:Y:S01]  /*6ec30*/  LDL.LU R21, [R1+0x3df4] ;  /* 0x003df40001157983 */ /* 0x000ea20000300800 */
[----:B------:R-:W2:Y:S03]  /*6ec40*/  LDL.LU R0, [R1+0x3df0] ;  /* 0x003df00001007983 */ /* 0x000ea60000300800 */
[----:B------:R0:W-:Y:S04]  /*6ec50*/  STL.64 [R1+0x3d90], R22 ;  /* 0x003d901601007387 */ /* 0x0001e80000100a00 */
[----:B0-----:R-:W2:Y:S04]  /*6ec60*/  LDL.LU.64 R22, [R1+0x128] ;  /* 0x0001280001167983 */ /* 0x001ea80000300a00 */
[----:B--2---:R0:W-:Y:S01]  /*6ec70*/  STL.64 [R1+0x3da8], R22 ;  /* 0x003da81601007387 */ /* 0x0041e20000100a00 */
[----:B------:R-:W-:Y:S02]  /*6ec80*/  STL.64 [R1+0x3d70], R10 ;  /* 0x003d700a01007387 */ /* 0x000fe40000100a00 */
[----:B------:R1:W-:Y:S02]  /*6ec90*/  STL.64 [R1+0x3d68], R8 ;  /* 0x003d680801007387 */ /* 0x0003e40000100a00 */
[----:B0-----:R-:W-:-:S02]  /*6eca0*/  IMAD.MOV.U32 R22, RZ, RZ, R29 ;  /* 0x000000ffff167224 */ /* 0x001fc400078e001d */
[----:B---3--:R-:W-:Y:S01]  /*6ecb0*/  IMAD.MOV.U32 R23, RZ, RZ, R28 ;  /* 0x000000ffff177224 */ /* 0x008fe200078e001c */
[----:B-1----:R-:W2:Y:S01]  /*6ecc0*/  LDL.LU R8, [R1+0x9b0] ;  /* 0x0009b00001087983 */ /* 0x002ea20000300800 */
[----:B------:R-:W2:Y:S02]  /*6ecd0*/  LDL.LU R9, [R1+0x9b4] ;  /* 0x0009b40001097983 */ /* 0x000ea40000300800 */
[----:B------:R-:W3:Y:S02]  /*6ece0*/  LDL.LU R10, [R1+0x9b8] ;  /* 0x0009b800010a7983 */ /* 0x000ee40000300800 */
[----:B------:R-:W3:Y:S01]  /*6ecf0*/  LDL.LU R11, [R1+0x9bc] ;  /* 0x0009bc00010b7983 */ /* 0x000ee20000300800 */
[----:B------:R0:W-:Y:S04]  /*6ed00*/  STL.64 [R1+0x3dc0], R22 ;  /* 0x003dc01601007387 */ /* 0x0001e80000100a00 */
[----:B0-----:R-:W2:Y:S04]  /*6ed10*/  LDL.LU.64 R22, [R1+0x148] ;  /* 0x0001480001167983 */ /* 0x001ea80000300a00 */
[----:B--2---:R-:W-:Y:S01]  /*6ed20*/  STL.64 [R1+0x3dd8], R22 ;  /* 0x003dd81601007387 */ /* 0x004fe20000100a00 */
        /* <DEDUP_REMOVED lines=24> */
[----:B------:R-:W-:-:S02]  /*6eeb0*/  IMAD.MOV.U32 R22, RZ, RZ, R21 ;  /* 0x000000ffff167224 */ /* 0x000fc400078e0015 */
[----:B----4-:R-:W-:Y:S01]  /*6eec0*/  IMAD.MOV.U32 R23, RZ, RZ, R20 ;  /* 0x000000ffff177224 */ /* 0x010fe200078e0014 */
[----:B---3--:R-:W-:Y:S01]  /*6eed0*/  STL.64 [R1+0x3de8], R10 ;  /* 0x003de80a01007387 */ /* 0x008fe20000100a00 */
[----:B--2---:R0:W-:Y:S03]  /*6eee0*/  STL.64 [R1+0x3de0], R8 ;  /* 0x003de00801007387 */ /* 0x0041e60000100a00 */
        /* <DEDUP_REMOVED lines=15> */
[----:B------:R-:W-:Y:S01]  /*6efe0*/  STL [R1+0x3cb0], R2 ;  /* 0x003cb00201007387 */ /* 0x000fe20000100800 */
        /* <DEDUP_REMOVED lines=63> */
[----:B------:R-:W2:Y:S02]  /*6f3e0*/  LDL.LU.64 R8, [R1+0x3d38] ;  /* 0x003d380001087983 */ /* 0x000ea40000300a00 */
[----:B------:R-:W-:-:S02]  /*6f3f0*/  IMAD.MOV.U32 R2, RZ, RZ, R22 ;  /* 0x000000ffff027224 */ /* 0x000fc400078e0016 */
[----:B------:R-:W-:Y:S11]  /*6f400*/  IMAD.MOV.U32 R3, RZ, RZ, R23 ;  /* 0x000000ffff037224 */ /* 0x000ff600078e0017 */
[----:B------:R-:W-:Y:S05]  /*6f410*/  @!UPT UIADD3 URZ, URZ, URZ, URZ ;  /* 0x0000003f3f3ff290 */ /* 0x000fea000fffe03f */
        /* <DEDUP_REMOVED lines=9> */
[----:B------:R-:W2:Y:S11]  /*6f4b0*/  LDL.LU.64 R14, [R1+0x3d20] ;  /* 0x003d2000010e7983 */ /* 0x000eb60000300a00 */
[----:B------:R-:W-:Y:S11]  /*6f4c0*/  @!UPT UIADD3 URZ, URZ, URZ, URZ ;  /* 0x0000003f3f3ff290 */ /* 0x000ff6000fffe03f */
[----:B------:R-:W-:Y:S01]  /*6f4d0*/  STL.64 [R1+0x720], R24 ;  /* 0x0007201801007387 */ /* 0x000fe20000100a00 */
[----:B------:R0:W-:Y:S03]  /*6f4e0*/  STL.64 [R1+0x728], R26 ;  /* 0x0007281a01007387 */ /* 0x0001e60000100a00 */
[----:B0-----:R-:W4:Y:S01]  /*6f4f0*/  LDL.LU.64 R26, [R1+0x3d18] ;  /* 0x003d1800011a7983 */ /* 0x001f220000300a00 */
[C---:B--2---:R-:W-:Y:S03]  /*6f500*/  HMMA.16816.F32.BF16 R12, R20.reuse, R14, R8 ;  /* 0x0000000e140c723c */ /* 0x044fe60000041808 */
[----:B------:R-:W2:Y:S01]  /*6f510*/  LDL.LU.64 R10, [R1+0x3d10] ;  /* 0x003d1000010a7983 */ /* 0x000ea20000300a00 */
[----:B------:R-:W2:Y:S04]  /*6f520*/  LDL.LU.64 R8, [R1+0x3d08] ;  /* 0x003d080001087983 */ /* 0x000ea80000300a00 */
[C---:B----4-:R-:W-:Y:S11]  /*6f530*/  HMMA.16816.F32.BF16 R24, R20.reuse, R26, R4 ;  /* 0x0000001a1418723c */ /* 0x050ff60000041804 */
[----:B------:R-:W-:Y:S04]  /*6f540*/  @!UPT UIADD3 URZ, URZ, URZ, URZ ;  /* 0x0000003f3f3ff290 */ /* 0x000fe8000fffe03f */
[----:B------:R-:W-:Y:S01]  /*6f550*/  STL.64 [R1+0x710], R12 ;  /* 0x0007100c01007387 */ /* 0x000fe20000100a00 */
[----:B------:R0:W-:Y:S03]  /*6f560*/  STL.64 [R1+0x718], R14 ;  /* 0x0007180e01007387 */ /* 0x0001e60000100a00 */
[----:B0-----:R-:W3:Y:S01]  /*6f570*/  LDL.LU.64 R14, [R1+0x3d00] ;  /* 0x003d0000010e7983 */ /* 0x001ee20000300a00 */
[----:B------:R-:W4:Y:S02]  /*6f580*/  LDL.LU.64 R6, [R1+0x3cf8] ;  /* 0x003cf80001067983 */ /* 0x000f240000300a00 */
[----:B------:R-:W2:Y:S01]  /*6f590*/  LDL.LU.64 R4, [R1+0x3cf0] ;  /* 0x003cf00001047983 */ /* 0x000ea20000300a00 */
[----:B------:R-:W-:Y:S01]  /*6f5a0*/  STL.64 [R1+0x700], R24 ;  /* 0x0007001801007387 */ /* 0x000fe20000100a00 */
[----:B------:R0:W-:Y:S03]  /*6f5b0*/  STL.64 [R1+0x708], R26 ;  /* 0x0007081a01007387 */ /* 0x0001e60000100a00 */
[----:B0-----:R-:W2:Y:S01]  /*6f5c0*/  LDL.LU.64 R26, [R1+0x3ce8] ;  /* 0x003ce800011a7983 */ /* 0x001ea20000300a00 */
[----:B------:R-:W3:Y:S01]  /*6f5d0*/  LDL.LU.64 R24, [R1+0x3ce0] ;  /* 0x003ce00001187983 */ /* 0x000ee20000300a00 */
[C---:B--2---:R-:W-:Y:S11]  /*6f5e0*/  HMMA.16816.F32.BF16 R8, R20.reuse, R26, R8 ;  /* 0x0000001a1408723c */ /* 0x044ff60000041808 */
[----:B------:R-:W-:Y:S11]  /*6f5f0*/  @!UPT UIADD3 URZ, URZ, URZ, URZ ;  /* 0x0000003f3f3ff290 */ /* 0x000ff6000fffe03f */
[----:B------:R-:W-:Y:S01]  /*6f600*/  @!UPT UIADD3 URZ, URZ, URZ, URZ ;  /* 0x0000003f3f3ff290 */ /* 0x000fe2000fffe03f */
[----:B------:R-:W-:Y:S01]  /*6f610*/  STL.64 [R1+0x6f0], R8 ;  /* 0x0006f00801007387 */ /* 0x000fe20000100a00 */
[----:B------:R0:W-:Y:S03]  /*6f620*/  STL.64 [R1+0x6f8], R10 ;  /* 0x0006f80a01007387 */ /* 0x0001e60000100a00 */
[----:B0-----:R-:W3:Y:S01]  /*6f630*/  LDL.LU.64 R10, [R1+0x3cd8] ;  /* 0x003cd800010a7983 */ /* 0x001ee20000300a00 */
[----:B------:R-:W2:Y:S02]  /*6f640*/  LDL.LU.64 R8, [R1+0x3cd0] ;  /* 0x003cd00001087983 */ /* 0x000ea40000300a00 */
[----:B------:R-:W3:Y:S02]  /*6f650*/  LDL.LU R26, [R1+0x958] ;  /* 0x00095800011a7983 */ /* 0x000ee40000300800 */
[----:B------:R-:W3:Y:S01]  /*6f660*/  LDL.LU R27, [R1+0x95c] ;  /* 0x00095c00011b7983 */ /* 0x000ee20000300800 */
[C---:B----4-:R-:W-:Y:S08]  /*6f670*/  HMMA.16816.F32.BF16 R16, R20.reuse, R6, R16 ;  /* 0x000000061410723c */ /* 0x050ff00000041810 */
[----:B---3--:R-:W-:Y:S11]  /*6f680*/  HMMA.16816.F32.BF16 R24, R20, R10, R24 ;  /* 0x0000000a1418723c */ /* 0x008ff60000041818 */
[----:B------:R-:W-:Y:S11]  /*6f690*/  @!UPT UIADD3 URZ, URZ, URZ, URZ ;  /* 0x0000003f3f3ff290 */ /* 0x000ff6000fffe03f */
[----:B------:R-:W-:Y:S01]  /*6f6a0*/  @!UPT UIADD3 URZ, URZ, URZ, URZ ;  /* 0x0000003f3f3ff290 */ /* 0x000fe2000fffe03f */
[----:B------:R0:W-:Y:S04]  /*6f6b0*/  STL.64 [R1+0x6e0], R24 ;  /* 0x0006e01801007387 */ /* 0x0001e80000100a00 */
[----:B0-----:R-:W0:Y:S01]  /*6f6c0*/  S2R R25, SR_TID.X ;  /* 0x0000000000197919 */ /* 0x001e220000002100 */
[----:B------:R-:W-:Y:S02]  /*6f6d0*/  IMAD.MOV.U32 R10, RZ, RZ, R5 ;  /* 0x000000ffff0a7224 */ /* 0x000fe400078e0005 */
[----:B------:R-:W-:Y:S02]  /*6f6e0*/  STL.64 [R1+0x6e8], R26 ;  /* 0x0006e81a01007387 */ /* 0x000fe40000100a00 */
[----:B------:R-:W-:Y:S01]  /*6f6f0*/  STL.64 [R1+0x6d0], R16 ;  /* 0x0006d01001007387 */ /* 0x000fe20000100a00 */
[----:B------:R1:W-:Y:S01]  /*6f700*/  STL.64 [R1+0x6d8], R18 ;  /* 0x0006d81201007387 */ /* 0x0003e20000100a00 */
[----:B------:R-:W-:Y:S01]  /*6f710*/  IMAD.MOV.U32 R11, RZ, RZ, R4 ;  /* 0x000000ffff0b7224 */ /* 0x000fe200078e0004 */
[C---:B0-----:R-:W-:Y:S01]  /*6f720*/  LOP3.LUT R24, R25.reuse, 0x7, RZ, 0xc0, !PT ;  /* 0x0000000719187812 */ /* 0x041fe200078ec0ff */
[----:B------:R-:W-:-:S04]  /*6f730*/  IMAD.SHL.U32 R5, R25, 0x2, RZ ;  /* 0x0000000219057824 */ /* 0x000fc800078e00ff */
[----:B------:R-:W-:Y:S02]  /*6f740*/  IMAD R24, R24, 0x110, RZ ;  /* 0x0000011018187824 */ /* 0x000fe400078e02ff */
[----:B------:R-:W-:-:S03]  /*6f750*/  IMAD.SHL.U32 R25, R25, 0x40, RZ ;  /* 0x0000004019197824 */ /* 0x000fc600078e00ff */
[----:B-1----:R-:W-:Y:S02]  /*6f760*/  LOP3.LUT R19, R24, 0x30, R5, 0x78, !PT ;  /* 0x0000003018137812 */ /* 0x002fe400078e7805 */
[----:B------:R-:W0:Y:S02]  /*6f770*/  LDSM.16.MT88.4 R4, [R0+0x14000] ;  /* 0x014000000004783b */ /* 0x000e240000004200 */
[----:B------:R-:W-:-:S05]  /*6f780*/  LOP3.LUT R19, R19, 0x800, R25, 0xf8, !PT ;  /* 0x0000080013137812 */ /* 0x000fca00078ef819 */
[----:B------:R-:W1:Y:S04]  /*6f790*/  LDSM.16.M88.4 R24, [R19+0x80] ;  /* 0x000080001318783b */ /* 0x000e680000000200 */
[----:B0-----:R-:W-:Y:S01]  /*6f7a0*/  STL.64 [R1+0x3bd8], R6 ;  /* 0x003bd80601007387 */ /* 0x001fe20000100a00 */
[----:B------:R0:W-:Y:S03]  /*6f7b0*/  STL.64 [R1+0x3bd0], R4 ;  /* 0x003bd00401007387 */ /* 0x0001e60000100a00 */
[----:B-1----:R-:W-:Y:S01]  /*6f7c0*/  STL.64 [R1+0x40], R24 ;  /* 0x0000401801007387 */ /* 0x002fe20000100a00 */
[----:B------:R-:W-:Y:S02]  /*6f7d0*/  STL.64 [R1+0x48], R26 ;  /* 0x0000481a01007387 */ /* 0x000fe40000100a00 */
[----:B0-----:R-:W-:-:S02]  /*6f7e0*/  IMAD.MOV.U32 R5, RZ, RZ, R24 ;  /* 0x000000ffff057224 */ /* 0x001fc400078e0018 */
[----:B------:R-:W-:Y:S02]  /*6f7f0*/  IMAD.MOV.U32 R4, RZ, RZ, R25 ;  /* 0x000000ffff047224 */ /* 0x000fe400078e0019 */
[----:B------:R-:W0:Y:S04]  /*6f800*/  LDSM.16.M88.4 R24, [R19+0x1080] ;  /* 0x001080001318783b */ /* 0x000e280000000200 */
[----:B0-----:R-:W-:Y:S01]  /*6f810*/  STL.64 [R1+0x30], R24 ;  /* 0x0000301801007387 */ /* 0x001fe20000100a00 */
[----:B------:R-:W-:Y:S02]  /*6f820*/  IMAD.MOV.U32 R7, RZ, RZ, R24 ;  /* 0x000000ffff077224 */ /* 0x000fe400078e0018 */
[----:B------:R-:W-:Y:S02]  /*6f830*/  STL.64 [R1+0x38], R26 ;  /* 0x0000381a01007387 */ /* 0x000fe40000100a00 */
[----:B------:R-:W-:-:S02]  /*6f840*/  IMAD.MOV.U32 R6, RZ, RZ, R25 ;  /* 0x000000ffff067224 */ /* 0x000fc400078e0019 */
[----:B------:R-:W0:Y:S04]  /*6f850*/  LDSM.16.M88.4 R24, [R19+0x2080] ;  /* 0x002080001318783b */ /* 0x000e280000000200 */
[----:B0-----:R-:W-:Y:S01]  /*6f860*/  STL.64 [R1+0x20], R24 ;  /* 0x0000201801007387 */ /* 0x001fe20000100a00 */
[----:B------:R-:W-:Y:S02]  /*6f870*/  IMAD.MOV.U32 R17, RZ, RZ, R24 ;  /* 0x000000ffff117224 */ /* 0x000fe400078e0018 */
[----:B------:R-:W-:Y:S02]  /*6f880*/  STL.64 [R1+0x28], R26 ;  /* 0x0000281a01007387 */ /* 0x000fe40000100a00 */
[----:B------:R-:W-:Y:S02]  /*6f890*/  IMAD.MOV.U32 R16, RZ, RZ, R25 ;  /* 0x000000ffff107224 */ /* 0x000fe400078e0019 */
[----:B------:R-:W0:Y:S04]  /*6f8a0*/  LDSM.16.M88.4 R24, [R19+0x3080] ;  /* 0x003080001318783b */ /* 0x000e280000000200 */
[----:B0-----:R-:W-:Y:S01]  /*6f8b0*/  STL.64 [R1+0x10], R24 ;  /* 0x0000101801007387 */ /* 0x001fe20000100a00 */
[----:B------:R-:W-:Y:S02]  /*6f8c0*/  STL.64 [R1+0x18], R26 ;  /* 0x0000181a01007387 */ /* 0x000fe40000100a00 */
[----:B------:R-:W0:Y:S01]  /*6f8d0*/  LDSM.16.M88.4 R24, [R19+0x4080] ;  /* 0x004080001318783b */ /* 0x000e220000000200 */
[----:B--2---:R-:W-:Y:S01]  /*6f8e0*/  HMMA.16816.F32.BF16 R8, R20, R14, R8 ;  /* 0x0000000e1408723c */ /* 0x004fe20000041808 */
[----:B------:R-:W-:Y:S04]  /*6f8f0*/  LDSM.16.M88.4 R12, [R19+0x6080] ;  /* 0x00608000130c783b */ /* 0x000fe80000000200 */
[----:B0-----:R-:W-:Y:S01]  /*6f900*/  STL.64 [R1], R24 ;  /* 0x0000001801007387 */ /* 0x001fe20000100a00 */
[----:B------:R-:W-:Y:S02]  /*6f910*/  STL.64 [R1+0x8], R26 ;  /* 0x0000081a01007387 */ /* 0x000fe40000100a00 */
[----:B------:R-:W0:Y:S02]  /*6f920*/  LDSM.16.M88.4 R24, [R19+0x5080] ;  /* 0x005080001318783b */ /* 0x000e240000000200 */
[----:B0-----:R-:W-:Y:S02]  /*6f930*/  STL.64 [R1+0x3b60], R26 ;  /* 0x003b601a01007387 */ /* 0x001fe40000100a00 */
[----:B------:R-:W-:Y:S02]  /*6f940*/  STL.64 [R1+0x3b58], R24 ;  /* 0x003b581801007387 */ /* 0x000fe40000100a00 */
[----:B------:R-:W-:Y:S09]  /*6f950*/  STL [R1+0x3b4c], R12 ;  /* 0x003b4c0c01007387 */ /* 0x000ff20000100800 */
[----:B------:R-:W-:Y:S01]  /*6f960*/  STL.64 [R1+0x6c0], R8 ;  /* 0x0006c00801007387 */ /* 0x000fe20000100a00 */
[----:B------:R-:W-:Y:S02]  /*6f970*/  STL.64 [R1+0x6c8], R10 ;  /* 0x0006c80a01007387 */ /* 0x000fe40000100a00 */
[----:B------:R-:W0:Y:S04]  /*6f980*/  LDSM.16.M88.4 R8, [R19+0x7080] ;  /* 0x007080001308783b */ /* 0x000e280000000200 */
[----:B------:R-:W-:Y:S01]  /*6f990*/  STL [R1+0x3b48], R13 ;  /* 0x003b480d01007387 */ /* 0x000fe20000100800 */
[----:B------:R-:W1:Y:S01]  /*6f9a0*/  LDSM.16.M88.4 R24, [R19+0x8080] ;  /* 0x008080001318783b */ /* 0x000e620000000200 */
[----:B------:R2:W-:Y:S02]  /*6f9b0*/  STL [R1+0x3250], R14 ;  /* 0x0032500e01007387 */ /* 0x0005e40000100800 */
[----:B------:R-:W-:Y:S01]  /*6f9c0*/  STL [R1+0x3228], R15 ;  /* 0x0032280f01007387 */ /* 0x000fe20000100800 */
[----:B0-----:R-:W-:Y:S01]  /*6f9d0*/  STL [R1+0x3270], R10 ;  /* 0x0032700a01007387 */ /* 0x001fe20000100800 */
[----:B------:R-:W-:Y:S02]  /*6f9e0*/  STL [R1+0x326c], R11 ;  /* 0x00326c0b01007387 */ /* 0x000fe40000100800 */
[----:B------:R-:W-:Y:S02]  /*6f9f0*/  STL.64 [R1+0x3b68], R8 ;  /* 0x003b680801007387 */ /* 0x000fe40000100a00 */
[----:B------:R-:W0:Y:S01]  /*6fa00*/  LDSM.16.M88.4 R8, [R19+0x9080] ;  /* 0x009080001308783b */ /* 0x000e220000000200 */
[----:B-1----:R-:W-:-:S03]  /*6fa10*/  IMAD.MOV.U32 R28, RZ, RZ, R24 ;  /* 0x000000ffff1c7224 */ /* 0x002fc600078e0018 */
[----:B------:R-:W-:Y:S01]  /*6fa20*/  STL.64 [R1+0x50], R24 ;  /* 0x0000501801007387 */ /* 0x000fe20000100a00 */
[----:B------:R-:W-:Y:S02]  /*6fa30*/  STL.64 [R1+0x58], R26 ;  /* 0x0000581a01007387 */ /* 0x000fe40000100a00 */
[----:B--2---:R-:W-:Y:S01]  /*6fa40*/  IMAD.MOV.U32 R14, RZ, RZ, R25 ;  /* 0x000000ffff0e7224 */ /* 0x004fe200078e0019 */
[----:B------:R-:W-:Y:S04]  /*6fa50*/  STL [R1+0x3b50], R28 ;  /* 0x003b501c01007387 */ /* 0x000fe80000100800 */
[----:B------:R-:W1:Y:S04]  /*6fa60*/  LDSM.16.M88.4 R24, [R19+0xa080] ;  /* 0x00a080001318783b */ /* 0x000e680000000200 */
[----:B0-----:R-:W-:Y:S01]  /*6fa70*/  STL.64 [R1+0x210], R8 ;  /* 0x0002100801007387 */ /* 0x001fe20000100a00 */
[----:B------:R-:W-:-:S02]  /*6fa80*/  IMAD.MOV.U32 R13, RZ, RZ, R8 ;  /* 0x000000ffff0d7224 */ /* 0x000fc400078e0008 */
[----:B------:R-:W-:Y:S02]  /*6fa90*/  STL.64 [R1+0x218], R10 ;  /* 0x0002180a01007387 */ /* 0x000fe40000100a00 */
[----:B------:R-:W-:Y:S02]  /*6faa0*/  IMAD.MOV.U32 R29, RZ, RZ, R9 ;  /* 0x000000ffff1d7224 */ /* 0x000fe400078e0009 */
[----:B------:R-:W0:Y:S04]  /*6fab0*/  LDSM.16.M88.4 R8, [R19+0xb080] ;  /* 0x00b080001308783b */ /* 0x000e280000000200 */
[----:B-1----:R-:W-:Y:S01]  /*6fac0*/  STL.64 [R1+0x200], R24 ;  /* 0x0002001801007387 */ /* 0x002fe20000100a00 */
[----:B------:R-:W-:Y:S02]  /*6fad0*/  STL.64 [R1+0x208], R26 ;  /* 0x0002081a01007387 */ /* 0x000fe40000100a00 */
[----:B------:R-:W1:Y:S01]  /*6fae0*/  LDSM.16.M88.4 R24, [R19+0xc080] ;  /* 0x00c080001318783b */ /* 0x000e620000000200 */
[----:B0-----:R-:W-:Y:S03]  /*6faf0*/  STL.64 [R1+0x1f0], R8 ;  /* 0x0001f00801007387 */ /* 0x001fe60000100a00 */
[----:B------:R-:W-:Y:S02]  /*6fb00*/  STL.64 [R1+0x1f8], R10 ;  /* 0x0001f80a01007387 */ /* 0x000fe40000100a00 */
[----:B------:R-:W0:Y:S04]  /*6fb10*/  LDSM.16.M88.4 R8, [R19+0xd080] ;  /* 0x00d080001308783b */ /* 0x000e280000000200 */
[----:B-1----:R-:W-:Y:S01]  /*6fb20*/  STL.64 [R1+0x1e0], R24 ;  /* 0x0001e01801007387 */ /* 0x002fe20000100a00 */
[----:B------:R-:W-:Y:S02]  /*6fb30*/  STL.64 [R1+0x1e8], R26 ;  /* 0x0001e81a01007387 */ /* 0x000fe40000100a00 */
[----:B------:R-:W-:Y:S02]  /*6fb40*/  LDSM.16.M88.4 R24, [R19+0xe080] ;  /* 0x00e080001318783b */ /* 0x000fe40000000200 */
[----:B0-----:R-:W-:Y:S02]  /*6fb50*/  STL.64 [R1+0x1d0], R8 ;  /* 0x0001d00801007387 */ /* 0x001fe40000100a00 */
[----:B------:R-:W-:-:S02]  /*6fb60*/  IMAD.MOV.U32 R28, RZ, RZ, R8 ;  /* 0x000000ffff1c7224 */ /* 0x000fc400078e0008 */
[----:B------:R-:W-:Y:S02]  /*6fb70*/  STL.64 [R1+0x1d8], R10 ;  /* 0x0001d80a01007387 */ /* 0x000fe40000100a00 */
[----:B------:R-:W-:Y:S02]  /*6fb80*/  IMAD.MOV.U32 R12, RZ, RZ, R9 ;  /* 0x000000ffff0c7224 */ /* 0x000fe400078e0009 */
[----:B------:R-:W0:Y:S04]  /*6fb90*/  LDSM.16.M88.4 R8, [R19+0xf080] ;  /* 0x00f080001308783b */ /* 0x000e280000000200 */
[----:B0-----:R-:W-:Y:S01]  /*6fba0*/  STL.64 [R1+0x1b0], R8 ;  /* 0x0001b00801007387 */ /* 0x001fe20000100a00 */
[----:B------:R0:W-:Y:S02]  /*6fbb0*/  STL.64 [R1+0x1c0], R24 ;  /* 0x0001c01801007387 */ /* 0x0001e40000100a00 */
[----:B------:R1:W-:Y:S02]  /*6fbc0*/  STL.64 [R1+0x1c8], R26 ;  /* 0x0001c81a01007387 */ /* 0x0003e40000100a00 */
[----:B------:R-:W-:Y:S01]  /*6fbd0*/  STL.64 [R1+0x1b8], R10 ;  /* 0x0001b80a01007387 */ /* 0x000fe20000100a00 */
[----:B0-----:R-:W2:Y:S01]  /*6fbe0*/  LDL.LU R24, [R1+0xac0] ;  /* 0x000ac00001187983 */ /* 0x001ea20000300800 */
[----:B------:R-:W2:Y:S02]  /*6fbf0*/  LDL.LU R25, [R1+0xac4] ;  /* 0x000ac40001197983 */ /* 0x000ea40000300800 */
[----:B-1----:R-:W3:Y:S02]  /*6fc00*/  LDL.LU R26, [R1+0xac8] ;  /* 0x000ac800011a7983 */ /* 0x002ee40000300800 */
[----:B------:R-:W3:Y:S02]  /*6fc10*/  LDL.LU R27, [R1+0xacc] ;  /* 0x000acc00011b7983 */ /* 0x000ee40000300800 */
[----:B---3--:R-:W-:Y:S01]  /*6fc20*/  STL.64 [R1+0x3b78], R26 ;  /* 0x003b781a01007387 */ /* 0x008fe20000100a00 */
[----:B--2---:R0:W-:Y:S03]  /*6fc30*/  STL.64 [R1+0x3b70], R24 ;  /* 0x003b701801007387 */ /* 0x0041e60000100a00 */
[----:B0-----:R-:W2:Y:S04]  /*6fc40*/  LDL.64 R24, [R1+0x10] ;  /* 0x0000100001187983 */ /* 0x001ea80000100a00 */
[----:B--2---:R0:W-:Y:S02]  /*6fc50*/  STL.64 [R1+0x3b88], R24 ;  /* 0x003b881801007387 */ /* 0x0041e40000100a00 */
[----:B0-----:R-:W-:-:S02]  /*6fc60*/  IMAD.MOV.U32 R24, RZ, RZ, R17 ;  /* 0x000000ffff187224 */ /* 0x001fc400078e0011 */
[----:B------:R-:W-:Y:S02]  /*6fc70*/  IMAD.MOV.U32 R25, RZ, RZ, R16 ;  /* 0x000000ffff197224 */ /* 0x000fe400078e0010 */
[----:B------:R-:W-:Y:S01]  /*6fc80*/  IMAD.MOV.U32 R15, RZ, RZ, R10 ;  /* 0x000000ffff0f7224 */ /* 0x000fe200078e000a */
[----:B------:R-:W0:Y:S04]  /*6fc90*/  LDSM.16.MT88.4 R16, [R0+0x14080] ;  /* 0x014080000010783b */ /* 0x000e280000004200 */
[----:B------:R-:W-:Y:S01]  /*6fca0*/  STL.64 [R1+0x3ba0], R24 ;  /* 0x003ba01801007387 */ /* 0x000fe20000100a00 */
[----:B------:R-:W2:Y:S03]  /*6fcb0*/  LDL.64 R8, [R1] ;  /* 0x0000000001087983 */ /* 0x000ea60000100a00 */
[----:B--2---:R1:W-:Y:S04]  /*6fcc0*/  STL.64 [R1+0x3b80], R8 ;  /* 0x003b800801007387 */ /* 0x0043e80000100a00 */
[----:B-1----:R-:W2:Y:S01]  /*6fcd0*/  LDL.LU R8, [R1+0xad0] ;  /* 0x000ad00001087983 */ /* 0x002ea20000300800 */
[----:B------:R-:W2:Y:S02]  /*6fce0*/  LDL.LU R9, [R1+0xad4] ;  /* 0x000ad40001097983 */ /* 0x000ea40000300800 */
[----:B------:R-:W3:Y:S02]  /*6fcf0*/  LDL.LU R10, [R1+0xad8] ;  /* 0x000ad800010a7983 */ /* 0x000ee40000300800 */
[----:B------:R-:W3:Y:S02]  /*6fd00*/  LDL.LU R11, [R1+0xadc] ;  /* 0x000adc00010b7983 */ /* 0x000ee40000300800 */
[----:B------:R-:W-:-:S02]  /*6fd10*/  IMAD.MOV.U32 R24, RZ, RZ, R7 ;  /* 0x000000ffff187224 */ /* 0x000fc400078e0007 */
[----:B------:R-:W-:-:S05]  /*6fd20*/  IMAD.MOV.U32 R25, RZ, RZ, R6 ;  /* 0x000000ffff197224 */ /* 0x000fca00078e0006 */
[----:B------:R1:W-:Y:S01]  /*6fd30*/  STL.64 [R1+0x3bb8], R24 ;  /* 0x003bb81801007387 */ /* 0x0003e20000100a00 */
[----:B------:R-:W-:Y:S02]  /*6fd40*/  IMAD.MOV.U32 R6, RZ, RZ, R2 ;  /* 0x000000ffff067224 */ /* 0x000fe400078e0002 */
[----:B------:R-:W-:Y:S02]  /*6fd50*/  IMAD.MOV.U32 R7, RZ, RZ, R3 ;  /* 0x000000ffff077224 */ /* 0x000fe400078e0003 */
[----:B-1----:R-:W-:Y:S02]  /*6fd60*/  IMAD.MOV.U32 R24, RZ, RZ, R5 ;  /* 0x000000ffff187224 */ /* 0x002fe400078e0005 */
[----:B------:R-:W-:Y:S01]  /*6fd70*/  IMAD.MOV.U32 R25, RZ, RZ, R4 ;  /* 0x000000ffff197224 */ /* 0x000fe200078e0004 */
[----:B---3--:R-:W-:Y:S01]  /*6fd80*/  STL.64 [R1+0x3b98], R10 ;  /* 0x003b980a01007387 */ /* 0x008fe20000100a00 */
[----:B--2---:R1:W-:Y:S03]  /*6fd90*/  STL.64 [R1+0x3b90], R8 ;  /* 0x003b900801007387 */ /* 0x0043e60000100a00 */
[----:B-1----:R-:W2:Y:S01]  /*6fda0*/  LDL.LU R8, [R1+0xae0] ;  /* 0x000ae00001087983 */ /* 0x002ea20000300800 */
[----:B------:R-:W2:Y:S02]  /*6fdb0*/  LDL.LU R9, [R1+0xae4] ;  /* 0x000ae40001097983 */ /* 0x000ea40000300800 */
[----:B------:R-:W3:Y:S02]  /*6fdc0*/  LDL.LU R10, [R1+0xae8] ;  /* 0x000ae800010a7983 */ /* 0x000ee40000300800 */
[----:B------:R-:W3:Y:S01]  /*6fdd0*/  LDL.LU R11, [R1+0xaec] ;  /* 0x000aec00010b7983 */ /* 0x000ee20000300800 */
[----:B------:R1:W-:Y:S01]  /*6fde0*/  STL.64 [R1+0x3be0], R24 ;  /* 0x003be01801007387 */ /* 0x0003e20000100a00 */
[----:B------:R-:W4:Y:S02]  /*6fdf0*/  LDL.LU R2, [R1+0x3ccc] ;  /* 0x003ccc0001027983 */ /* 0x000f240000300800 */
[----:B------:R-:W2:Y:S02]  /*6fe00*/  LDL.LU R3, [R1+0x3cc8] ;  /* 0x003cc80001037983 */ /* 0x000ea40000300800 */
[----:B------:R0:W-:Y:S01]  /*6fe10*/  STL.64 [R1+0x3be8], R6 ;  /* 0x003be80601007387 */ /* 0x0001e20000100a00 */
[----:B-1----:R-:W2:Y:S01]  /*6fe20*/  LDL.LU R24, [R1+0xb10] ;  /* 0x000b100001187983 */ /* 0x002ea20000300800 */
[----:B------:R-:W2:Y:S02]  /*6fe30*/  LDL.LU R25, [R1+0xb14] ;  /* 0x000b140001197983 */ /* 0x000ea40000300800 */
[----:B------:R-:W2:Y:S02]  /*6fe40*/  LDL.LU R26, [R1+0xb18] ;  /* 0x000b1800011a7983 */ /* 0x000ea40000300800 */
[----:B------:R-:W2:Y:S02]  /*6fe50*/  LDL.LU R27, [R1+0xb1c] ;  /* 0x000b1c00011b7983 */ /* 0x000ea40000300800 */
[----:B--2---:R-:W-:Y:S01]  /*6fe60*/  STL.64 [R1+0x3bf8], R26 ;  /* 0x003bf81a01007387 */ /* 0x004fe20000100a00 */
[----:B------:R-:W-:Y:S02]  /*6fe70*/  STL.64 [R1+0x3bf0], R24 ;  /* 0x003bf01801007387 */ /* 0x000fe40000100a00 */
[----:B0-----:R-:W2:Y:S02]  /*6fe80*/  LDL.LU R6, [R1+0xf8] ;  /* 0x0000f80001067983 */ /* 0x001ea40000300800 */
[----:B------:R-:W2:Y:S02]  /*6fe90*/  LDL.LU R7, [R1+0xfc] ;  /* 0x0000fc0001077983 */ /* 0x000ea40000300800 */
[----:B--2---:R0:W-:Y:S02]  /*6fea0*/  STL.64 [R1+0x3c00], R6 ;  /* 0x003c000601007387 */ /* 0x0041e40000100a00 */
[----:B0-----:R-:W-:-:S02]  /*6feb0*/  IMAD.MOV.U32 R6, RZ, RZ, R3 ;  /* 0x000000ffff067224 */ /* 0x001fc400078e0003 */
[----:B----4-:R-:W-:Y:S01]  /*6fec0*/  IMAD.MOV.U32 R7, RZ, RZ, R2 ;  /* 0x000000ffff077224 */ /* 0x010fe200078e0002 */
[----:B------:R-:W2:Y:S01]  /*6fed0*/  LDL.LU R3, [R1+0x3cc4] ;  /* 0x003cc40001037983 */ /* 0x000ea20000300800 */
[----:B------:R-:W4:Y:S03]  /*6fee0*/  LDL.LU R2, [R1+0x3cc0] ;  /* 0x003cc00001027983 */ /* 0x000f260000300800 */
[----:B------:R0:W-:Y:S01]  /*6fef0*/  STL.64 [R1+0x3c18], R6 ;  /* 0x003c180601007387 */ /* 0x0001e20000100a00 */
[----:B------:R-:W2:Y:S02]  /*6ff00*/  LDL.LU R24, [R1+0xbb0] ;  /* 0x000bb00001187983 */ /* 0x000ea40000300800 */
[----:B------:R-:W2:Y:S02]  /*6ff10*/  LDL.LU R25, [R1+0xbb4] ;  /* 0x000bb40001197983 */ /* 0x000ea40000300800 */
[----:B------:R-:W2:Y:S01]  /*6ff20*/  LDL.LU R26, [R1+0xbb8] ;  /* 0x000bb800011a7983 */ /* 0x000ea20000300800 */
[----:B------:R-:W2:Y:S04]  /*6ff30*/  LDL.LU R27, [R1+0xbbc] ;  /* 0x000bbc00011b7983 */ /* 0x000ea80000300800 */
[----:B0-----:R-:W2:Y:S01]  /*6ff40*/  LDL.LU R6, [R1+0x118] ;  /* 0x0001180001067983 */ /* 0x001ea20000300800 */
[----:B------:R-:W2:Y:S03]  /*6ff50*/  LDL.LU R7, [R1+0x11c] ;  /* 0x00011c0001077983 */ /* 0x000ea60000300800 */
[----:B--2---:R-:W-:Y:S01]  /*6ff60*/  STL.64 [R1+0x3c30], R6 ;  /* 0x003c300601007387 */ /* 0x004fe20000100a00 */
[----:B------:R-:W-:Y:S02]  /*6ff70*/  STL.64 [R1+0x3c10], R26 ;  /* 0x003c101a01007387 */ /* 0x000fe40000100a00 */
[----:B------:R0:W-:Y:S02]  /*6ff80*/  STL.64 [R1+0x3c08], R24 ;  /* 0x003c081801007387 */ /* 0x0001e40000100a00 */
[----:B0-----:R-:W2:Y:S01]  /*6ff90*/  LDL.LU R24, [R1+0xbc0] ;  /* 0x000bc00001187983 */ /* 0x001ea20000300800 */
[----:B------:R-:W2:Y:S02]  /*6ffa0*/  LDL.LU R25, [R1+0xbc4] ;  /* 0x000bc40001197983 */ /* 0x000ea40000300800 */
[----:B------:R-:W2:Y:S02]  /*6ffb0*/  LDL.LU R26, [R1+0xbc8] ;  /* 0x000bc800011a7983 */ /* 0x000ea40000300800 */
[----:B------:R-:W2:Y:S02]  /*6ffc0*/  LDL.LU R27, [R1+0xbcc] ;  /* 0x000bcc00011b7983 */ /* 0x000ea40000300800 */
[----:B----4-:R-:W-:-:S02]  /*6ffd0*/  IMAD.MOV.U32 R6, RZ, RZ, R2 ;  /* 0x000000ffff067224 */ /* 0x010fc400078e0002 */
[----:B------:R-:W-:Y:S01]  /*6ffe0*/  IMAD.MOV.U32 R7, RZ, RZ, R3 ;  /* 0x000000ffff077224 */ /* 0x000fe200078e0003 */
        /* <DEDUP_REMOVED lines=8> */
[----:B------:R-:W2:Y:S01]  /*70070*/  LDL.LU R27, [R1+0xbdc] ;  /* 0x000bdc00011b7983 */ /* 0x000ea20000300800 */
[----:B------:R-:W2:Y:S01]  /*70080*/  LDL.LU R6, [R1+0x138] ;  /* 0x0001380001067983 */ /* 0x000ea20000300800 */
        /* <DEDUP_REMOVED lines=8> */
[----:B---3--:R-:W-:-:S02]  /*70110*/  IMAD.MOV.U32 R6, RZ, RZ, R3 ;  /* 0x000000ffff067224 */ /* 0x008fc400078e0003 */
[----:B----4-:R-:W-:Y:S01]  /*70120*/  IMAD.MOV.U32 R7, RZ, RZ, R2 ;  /* 0x000000ffff077224 */ /* 0x010fe200078e0002 */
[----:B------:R-:W3:Y:S01]  /*70130*/  LDL.LU R3, [R1+0x3cb4] ;  /* 0x003cb40001037983 */ /* 0x000ee20000300800 */
[----:B------:R-:W4:Y:S03]  /*70140*/  LDL.LU R2, [R1+0x3cb0] ;  /* 0x003cb00001027983 */ /* 0x000f260000300800 */
        /* <DEDUP_REMOVED lines=9> */
[----:B--2---:R4:W-:Y:S02]  /*701e0*/  STL.64 [R1+0x3c90], R6 ;  /* 0x003c900601007387 */ /* 0x0049e40000100a00 */
[----:B----4-:R-:W-:-:S02]  /*701f0*/  IMAD.MOV.U32 R6, RZ, RZ, R2 ;  /* 0x000000ffff067224 */ /* 0x010fc400078e0002 */
[----:B---3--:R-:W-:Y:S01]  /*70200*/  IMAD.MOV.U32 R7, RZ, RZ, R3 ;  /* 0x000000ffff077224 */ /* 0x008fe200078e0003 */
[----:B------:R-:W2:Y:S01]  /*70210*/  LDL.LU R2, [R1+0x3cac] ;  /* 0x003cac0001027983 */ /* 0x000ea20000300800 */
[----:B------:R-:W3:Y:S02]  /*70220*/  LDL.LU R3, [R1+0x3ca8] ;  /* 0x003ca80001037983 */ /* 0x000ee40000300800 */
[----:B------:R-:W-:Y:S02]  /*70230*/  STL.64 [R1+0x3c70], R26 ;  /* 0x003c701a01007387 */ /* 0x000fe40000100a00 */
[----:B------:R0:W-:Y:S02]  /*70240*/  STL.64 [R1+0x3c68], R24 ;  /* 0x003c681801007387 */ /* 0x0001e40000100a00 */
        /* <DEDUP_REMOVED lines=17> */
[----:B------:R0:W-:Y:S03]  /*70360*/  STL.64 [R1+0x3ba8], R8 ;  /* 0x003ba80801007387 */ /* 0x0001e60000100a00 */
[----:B0-----:R-:W4:Y:S01]  /*70370*/  LDL.LU R8, [R1+0xaf0] ;  /* 0x000af00001087983 */ /* 0x001f220000300800 */
[----:B------:R-:W4:Y:S02]  /*70380*/  LDL.LU R9, [R1+0xaf4] ;  /* 0x000af40001097983 */ /* 0x000f240000300800 */
[----:B------:R-:W3:Y:S02]  /*70390*/  LDL.LU R10, [R1+0xaf8] ;  /* 0x000af800010a7983 */ /* 0x000ee40000300800 */
[----:B------:R-:W3:Y:S01]  /*703a0*/  LDL.LU R11, [R1+0xafc] ;  /* 0x000afc00010b7983 */ /* 0x000ee20000300800 */
[----:B--2---:R-:W-:Y:S01]  /*703b0*/  HMMA.16816.F32.BF16 R4, R20, R6, R24 ;  /* 0x000000061404723c */ /* 0x004fe20000041818 */
[----:B---3--:R-:W-:Y:S01]  /*703c0*/  STL.64 [R1+0x3bc8], R10 ;  /* 0x003bc80a01007387 */ /* 0x008fe20000100a00 */
[----:B----4-:R0:W-:Y:S03]  /*703d0*/  STL.64 [R1+0x3bc0], R8 ;  /* 0x003bc00801007387 */ /* 0x0101e60000100a00 */
[----:B0-----:R-:W2:Y:S01]  /*703e0*/  LDL.LU R8, [R1+0xb00] ;  /* 0x000b000001087983 */ /* 0x001ea20000300800 */
[----:B------:R-:W2:Y:S02]  /*703f0*/  LDL.LU R9, [R1+0xb04] ;  /* 0x000b040001097983 */ /* 0x000ea40000300800 */
[----:B------:R-:W-:Y:S02]  /*70400*/  STL [R1+0x3254], R15 ;  /* 0x0032540f01007387 */ /* 0x000fe40000100800 */
[----:B------:R-:W-:Y:S01]  /*70410*/  STL [R1+0x3a8c], R17 ;  /* 0x003a8c1101007387 */ /* 0x000fe20000100800 */
[----:B------:R-:W-:Y:S01]  /*70420*/  STL [R1+0x3a88], R18 ;  /* 0x003a881201007387 */ /* 0x000fe20000100800 */
[----:B------:R-:W-:Y:S02]  /*70430*/  STL [R1+0x3a84], R19 ;  /* 0x003a841301007387 */ /* 0x000fe40000100800 */
[----:B------:R-:W3:Y:S02]  /*70440*/  LDL.LU.64 R26, [R1+0x3ca0] ;  /* 0x003ca000011a7983 */ /* 0x000ee40000300a00 */
[----:B------:R-:W-:Y:S01]  /*70450*/  IMAD.MOV.U32 R11, RZ, RZ, R2 ;  /* 0x000000ffff0b7224 */ /* 0x000fe200078e0002 */
[----:B------:R-:W3:Y:S07]  /*70460*/  LDL.LU.64 R24, [R1+0x3c98] ;  /* 0x003c980001187983 */ /* 0x000eee0000300a00 */
[----:B------:R-:W-:-:S02]  /*70470*/  IMAD.MOV.U32 R2, RZ, RZ, R6 ;  /* 0x000000ffff027224 */ /* 0x000fc400078e0006 */
[----:B------:R3:W-:Y:S02]  /*70480*/  STL [R1+0x7d0], R4 ;  /* 0x0007d00401007387 */ /* 0x0007e40000100800 */
[----:B------:R-:W-:Y:S02]  /*70490*/  IMAD.MOV.U32 R0, RZ, RZ, R7 ;  /* 0x000000ffff007224 */ /* 0x000fe400078e0007 */
[----:B------:R-:W3:Y:S01]  /*704a0*/  LDL.LU.64 R6, [R1+0x3c90] ;  /* 0x003c900001067983 */ /* 0x000ee20000300a00 */
[----:B------:R-:W-:Y:S02]  /*704b0*/  IMAD.MOV.U32 R10, RZ, RZ, R3 ;  /* 0x000000ffff0a7224 */ /* 0x000fe400078e0003 */
[----:B------:R-:W-:Y:S02]  /*704c0*/  IMAD.MOV.U32 R3, RZ, RZ, R5 ;  /* 0x000000ffff037224 */ /* 0x000fe400078e0005 */
[----:B------:R-:W-:Y:S01]  /*704d0*/  STL [R1+0x3410], R0 ;  /* 0x0034100001007387 */ /* 0x000fe20000100800 */
[----:B------:R-:W-:Y:S02]  /*704e0*/  STL [R1+0x3374], R2 ;  /* 0x0033740201007387 */ /* 0x000fe40000100800 */
[----:B------:R-:W-:Y:S01]  /*704f0*/  STL [R1+0x3370], R3 ;  /* 0x0033700301007387 */ /* 0x000fe20000100800 */
        /* <DEDUP_REMOVED lines=79> */
[----:B------:R-:W-:Y:S03]  /*709f0*/  STL.64 [R1+0x808], R26 ;  /* 0x0008081a01007387 */ /* 0x000fe60000100a00 */
[----:B0-----:R-:W2:Y:S02]  /*70a00*/  LDL.LU.64 R24, [R1+0x3b88] ;  /* 0x003b880001187983 */ /* 0x001ea40000300a00 */
[C---:B--2---:R-:W-:Y:S01]  /*70a10*/  HMMA.16816.F32.BF16 R8, R4.reuse, R24, R8 ;  /* 0x000000180408723c */ /* 0x044fe20000041808 */
[----:B------:R-:W-:Y:S02]  /*70a20*/  IMAD.MOV.U32 R19, RZ, RZ, R24 ;  /* 0x000000ffff137224 */ /* 0x000fe400078e0018 */
[----:B------:R-:W-:Y:S11]  /*70a30*/  IMAD.MOV.U32 R3, RZ, RZ, R25 ;  /* 0x000000ffff037224 */ /* 0x000ff600078e0019 */
[----:B------:R-:W-:Y:S09]  /*70a40*/  @!UPT UIADD3 URZ, URZ, URZ, URZ ;  /* 0x0000003f3f3ff290 */ /* 0x000ff2000fffe03f */
[----:B------:R0:W-:Y:S01]  /*70a50*/  STL.64 [R1+0x810], R8 ;  /* 0x0008100801007387 */ /* 0x0001e20000100a00 */
[----:B------:R1:W-:Y:S03]  /*70a60*/  STL.64 [R1+0x818], R10 ;  /* 0x0008180a01007387 */ /* 0x0003e60000100a00 */
[----:B0-----:R-:W2:Y:S01]  /*70a70*/  LDL.LU.64 R8, [R1+0x3b80] ;  /* 0x003b800001087983 */ /* 0x001ea20000300a00 */
[----:B------:R-:W2:Y:S02]  /*70a80*/  LDL.LU.64 R26, [R1+0x3b78] ;  /* 0x003b7800011a7983 */ /* 0x000ea40000300a00 */
[----:B------:R-:W2:Y:S02]  /*70a90*/  LDL.LU.64 R24, [R1+0x3b70] ;  /* 0x003b700001187983 */ /* 0x000ea40000300a00 */
[----:B--2---:R-:W-:Y:S01]  /*70aa0*/  HMMA.16816.F32.BF16 R24, R4, R8, R24 ;  /* 0x000000080418723c */ /* 0x004fe20000041818 */
[----:B------:R-:W-:-:S02]  /*70ab0*/  IMAD.MOV.U32 R17, RZ, RZ, R8 ;  /* 0x000000ffff117224 */ /* 0x000fc400078e0008 */
[----:B------:R-:W-:Y:S02]  /*70ac0*/  IMAD.MOV.U32 R18, RZ, RZ, R9 ;  /* 0x000000ffff127224 */ /* 0x000fe400078e0009 */
[----:B------:R-:W2:Y:S11]  /*70ad0*/  LDL.LU.64 R8, [R1+0x3b68] ;  /* 0x003b680001087983 */ /* 0x000eb60000300a00 */
[----:B------:R-:W-:Y:S07]  /*70ae0*/  @!UPT UIADD3 URZ, URZ, URZ, URZ ;  /* 0x0000003f3f3ff290 */ /* 0x000fee000fffe03f */
[----:B------:R0:W-:Y:S01]  /*70af0*/  STL.64 [R1+0x830], R24 ;  /* 0x0008301801007387 */ /* 0x0001e20000100a00 */
[----:B-1----:R-:W-:Y:S02]  /*70b00*/  IMAD.MOV.U32 R10, RZ, RZ, R26 ;  /* 0x000000ffff0a7224 */ /* 0x002fe400078e001a */
[----:B------:R-:W-:Y:S02]  /*70b10*/  IMAD.MOV.U32 R11, RZ, RZ, R27 ;  /* 0x000000ffff0b7224 */ /* 0x000fe400078e001b */
[----:B------:R-:W4:Y:S04]  /*70b20*/  LDL.LU.64 R26, [R1+0x3b60] ;  /* 0x003b6000011a7983 */ /* 0x000f280000300a00 */
[----:B0-----:R-:W3:Y:S01]  /*70b30*/  LDL.LU.64 R24, [R1+0x3b58] ;  /* 0x003b580001187983 */ /* 0x001ee20000300a00 */
[----:B------:R-:W-:Y:S02]  /*70b40*/  STL.64 [R1+0x3a98], R18 ;  /* 0x003a981201007387 */ /* 0x000fe40000100a00 */
[----:B------:R-:W-:Y:S02]  /*70b50*/  STL.64 [R1+0x3a90], R16 ;  /* 0x003a901001007387 */ /* 0x000fe40000100a00 */
[----:B------:R-:W-:Y:S01]  /*70b60*/  STL [R1+0x37d4], R11 ;  /* 0x0037d40b01007387 */ /* 0x000fe20000100800 */
[----:B------:R-:W-:Y:S04]  /*70b70*/  STL [R1+0x37d0], R10 ;  /* 0x0037d00a01007387 */ /* 0x000fe80000100800 */
[----:B--2---:R3:W-:Y:S02]  /*70b80*/  STL.64 [R1+0x3b30], R8 ;  /* 0x003b300801007387 */ /* 0x0047e40000100a00 */
[----:B---3--:R-:W-:Y:S02]  /*70b90*/  HMMA.16816.F32.BF16 R8, R4, R24, R20 ;  /* 0x000000180408723c */ /* 0x008fe40000041814 */
[----:B----4-:R-:W-:Y:S01]  /*70ba0*/  STL.64 [R1+0x3a28], R26 ;  /* 0x003a281a01007387 */ /* 0x010fe20000100a00 */
[----:B------:R0:W-:Y:S11]  /*70bb0*/  STL.64 [R1+0x3a20], R24 ;  /* 0x003a201801007387 */ /* 0x0001f60000100a00 */
[----:B------:R-:W-:Y:S09]  /*70bc0*/  @!UPT UIADD3 URZ, URZ, URZ, URZ ;  /* 0x0000003f3f3ff290 */ /* 0x000ff2000fffe03f */
[----:B------:R-:W-:Y:S01]  /*70bd0*/  STL.64 [R1+0x840], R8 ;  /* 0x0008400801007387 */ /* 0x000fe20000100a00 */
[----:B------:R-:W-:Y:S02]  /*70be0*/  STL.64 [R1+0x848], R10 ;  /* 0x0008480a01007387 */ /* 0x000fe40000100a00 */
[----:B0-----:R-:W2:Y:S02]  /*70bf0*/  LDL.LU R24, [R1+0xaa0] ;  /* 0x000aa00001187983 */ /* 0x001ea40000300800 */
[----:B------:R-:W2:Y:S01]  /*70c00*/  LDL.LU R25, [R1+0xaa4] ;  /* 0x000aa40001197983 */ /* 0x000ea20000300800 */
[----:B------:R-:W3:Y:S01]  /*70c10*/  LDL.LU R26, [R1+0xaa8] ;  /* 0x000aa800011a7983 */ /* 0x000ee20000300800 */
[----:B------:R-:W3:Y:S02]  /*70c20*/  LDL.LU R27, [R1+0xaac] ;  /* 0x000aac00011b7983 */ /* 0x000ee40000300800 */
[----:B------:R-:W-:Y:S02]  /*70c30*/  IMAD.MOV.U32 R16, RZ, RZ, R28 ;  /* 0x000000ffff107224 */ /* 0x000fe400078e001c */
[----:B------:R-:W-:Y:S01]  /*70c40*/  IMAD.MOV.U32 R17, RZ, RZ, R12 ;  /* 0x000000ffff117224 */ /* 0x000fe200078e000c */
[----:B---3--:R-:W-:Y:S01]  /*70c50*/  STL.64 [R1+0x3aa8], R26 ;  /* 0x003aa81a01007387 */ /* 0x008fe20000100a00 */
[----:B--2---:R0:W-:Y:S02]  /*70c60*/  STL.64 [R1+0x3aa0], R24 ;  /* 0x003aa01801007387 */ /* 0x0041e40000100a00 */
[----:B------:R-:W2:Y:S02]  /*70c70*/  LDL.LU R28, [R1+0x3b50] ;  /* 0x003b5000011c7983 */ /* 0x000ea40000300800 */
[----:B------:R-:W3:Y:S01]  /*70c80*/  LDL.LU R12, [R1+0x3b4c] ;  /* 0x003b4c00010c7983 */ /* 0x000ee20000300800 */
[----:B------:R-:W-:Y:S04]  /*70c90*/  STL.64 [R1+0x3ab0], R16 ;  /* 0x003ab01001007387 */ /* 0x000fe80000100a00 */
        /* <DEDUP_REMOVED lines=12> */
[----:B0-----:R-:W2:Y:S04]  /*70d60*/  LDL.64 R24, [R1+0x1f0] ;  /* 0x0001f00001187983 */ /* 0x001ea80000100a00 */
[----:B--2---:R0:W-:Y:S04]  /*70d70*/  STL.64 [R1+0x3ae0], R24 ;  /* 0x003ae01801007387 */ /* 0x0041e80000100a00 */
[----:B0-----:R-:W2:Y:S04]  /*70d80*/  LDL.64 R24, [R1+0x200] ;  /* 0x0002000001187983 */ /* 0x001ea80000100a00 */
[----:B--2---:R0:W-:Y:S02]  /*70d90*/  STL.64 [R1+0x3af8], R24 ;  /* 0x003af81801007387 */ /* 0x0041e40000100a00 */
[----:B0-----:R-:W-:-:S02]  /*70da0*/  IMAD.MOV.U32 R24, RZ, RZ, R13 ;  /* 0x000000ffff187224 */ /* 0x001fc400078e000d */
[----:B------:R-:W-:Y:S01]  /*70db0*/  IMAD.MOV.U32 R25, RZ, RZ, R29 ;  /* 0x000000ffff197224 */ /* 0x000fe200078e001d */
[----:B------:R-:W3:Y:S01]  /*70dc0*/  LDL.LU R13, [R1+0x3b48] ;  /* 0x003b4800010d7983 */ /* 0x000ee20000300800 */
[----:B------:R-:W2:Y:S03]  /*70dd0*/  LDL.LU R29, [R1+0x3b44] ;  /* 0x003b4400011d7983 */ /* 0x000ea60000300800 */
[----:B------:R0:W-:Y:S02]  /*70de0*/  STL.64 [R1+0x3b10], R24 ;  /* 0x003b101801007387 */ /* 0x0001e40000100a00 */
[----:B0-----:R-:W-:Y:S02]  /*70df0*/  IMAD.MOV.U32 R24, RZ, RZ, R28 ;  /* 0x000000ffff187224 */ /* 0x001fe400078e001c */
[----:B------:R-:W-:Y:S01]  /*70e00*/  IMAD.MOV.U32 R25, RZ, RZ, R14 ;  /* 0x000000ffff197224 */ /* 0x000fe200078e000e */
[----:B------:R-:W4:Y:S01]  /*70e10*/  LDL.LU R28, [R1+0x3b40] ;  /* 0x003b4000011c7983 */ /* 0x000f220000300800 */
[----:B------:R-:W3:Y:S02]  /*70e20*/  LDL.LU R8, [R1+0xba0] ;  /* 0x000ba00001087983 */ /* 0x000ee40000300800 */
[----:B------:R-:W3:Y:S02]  /*70e30*/  LDL.LU R9, [R1+0xba4] ;  /* 0x000ba40001097983 */ /* 0x000ee40000300800 */
[----:B------:R-:W3:Y:S01]  /*70e40*/  LDL.LU R10, [R1+0xba8] ;  /* 0x000ba800010a7983 */ /* 0x000ee20000300800 */
[----:B------:R-:W3:Y:S01]  /*70e50*/  LDL.LU R11, [R1+0xbac] ;  /* 0x000bac00010b7983 */ /* 0x000ee20000300800 */
[----:B------:R0:W-:Y:S03]  /*70e60*/  STL.64 [R1+0x3b28], R24 ;  /* 0x003b281801007387 */ /* 0x0001e60000100a00 */
[----:B0-----:R-:W2:Y:S01]  /*70e70*/  LDL.LU R24, [R1+0xb90] ;  /* 0x000b900001187983 */ /* 0x001ea20000300800 */
[----:B------:R-:W2:Y:S02]  /*70e80*/  LDL.LU R25, [R1+0xb94] ;  /* 0x000b940001197983 */ /* 0x000ea40000300800 */
[----:B------:R-:W2:Y:S02]  /*70e90*/  LDL.LU R26, [R1+0xb98] ;  /* 0x000b9800011a7983 */ /* 0x000ea40000300800 */
[----:B------:R-:W2:Y:S01]  /*70ea0*/  LDL.LU R27, [R1+0xb9c] ;  /* 0x000b9c00011b7983 */ /* 0x000ea20000300800 */
[----:B------:R-:W2:Y:S04]  /*70eb0*/  LDL.64 R16, [R1+0x1e0] ;  /* 0x0001e00001107983 */ /* 0x000ea80000100a00 */
[----:B--2---:R0:W-:Y:S04]  /*70ec0*/  STL.64 [R1+0x3ad8], R16 ;  /* 0x003ad81001007387 */ /* 0x0041e80000100a00 */
        /* <DEDUP_REMOVED lines=8> */
[----:B----4-:R-:W-:-:S02]  /*70f50*/  IMAD.MOV.U32 R18, RZ, RZ, R28 ;  /* 0x000000ffff127224 */ /* 0x010fc400078e001c */
[----:B------:R-:W-:Y:S01]  /*70f60*/  IMAD.MOV.U32 R19, RZ, RZ, R29 ;  /* 0x000000ffff137224 */ /* 0x000fe200078e001d */
[----:B------:R-:W4:Y:S01]  /*70f70*/  LDL.LU R28, [R1+0x3b3c] ;  /* 0x003b3c00011c7983 */ /* 0x000f220000300800 */
[----:B------:R-:W3:Y:S03]  /*70f80*/  LDL.LU R29, [R1+0x3b38] ;  /* 0x003b3800011d7983 */ /* 0x000ee60000300800 */
[----:B------:R-:W-:Y:S04]  /*70f90*/  STL.64 [R1+0x3b08], R18 ;  /* 0x003b081201007387 */ /* 0x000fe80000100a00 */
[----:B------:R-:W0:Y:S02]  /*70fa0*/  S2R R0, SR_TID.X ;  /* 0x0000000000007919 */ /* 0x000e240000002100 */
[C---:B0-----:R-:W-:Y:S01]  /*70fb0*/  LOP3.LUT R15, R0.reuse, 0x7, RZ, 0xc0, !PT ;  /* 0x00000007000f7812 */ /* 0x041fe200078ec0ff */
[----:B------:R-:W-:-:S04]  /*70fc0*/  IMAD.SHL.U32 R2, R0, 0x2, RZ ;  /* 0x0000000200027824 */ /* 0x000fc800078e00ff */
[----:B------:R-:W-:Y:S02]  /*70fd0*/  IMAD R15, R15, 0x110, RZ ;  /* 0x000001100f0f7824 */ /* 0x000fe400078e02ff */
[----:B------:R-:W-:-:S03]  /*70fe0*/  IMAD.SHL.U32 R0, R0, 0x80, RZ ;  /* 0x0000008000007824 */ /* 0x000fc600078e00ff */
[----:B------:R-:W-:Y:S01]  /*70ff0*/  LOP3.LUT R15, R15, 0x10, R2, 0x78, !PT ;  /* 0x000000100f0f7812 */ /* 0x000fe200078e7802 */
[----:B--2---:R0:W-:Y:S04]  /*71000*/  STL.64 [R1+0x3b00], R16 ;  /* 0x003b001001007387 */ /* 0x0041e80000100a00 */
[----:B0-----:R-:W2:Y:S01]  /*71010*/  LDL.LU R16, [R1+0xb70] ;  /* 0x000b700001107983 */ /* 0x001ea20000300800 */
[----:B------:R-:W2:Y:S02]  /*71020*/  LDL.LU R17, [R1+0xb74] ;  /* 0x000b740001117983 */ /* 0x000ea40000300800 */
[----:B------:R-:W2:Y:S02]  /*71030*/  LDL.LU R18, [R1+0xb78] ;  /* 0x000b780001127983 */ /* 0x000ea40000300800 */
[----:B------:R-:W2:Y:S01]  /*71040*/  LDL.LU R19, [R1+0xb7c] ;  /* 0x000b7c0001137983 */ /* 0x000ea20000300800 */
[----:B------:R-:W-:-:S04]  /*71050*/  LOP3.LUT R15, R15, 0x800, R0, 0xf8, !PT ;  /* 0x000008000f0f7812 */ /* 0x000fc800078ef800 */
[----:B------:R-:W-:-:S05]  /*71060*/  LOP3.LUT R15, R15, 0x20, RZ, 0x3c, !PT ;  /* 0x000000200f0f7812 */ /* 0x000fca00078e3cff */
[----:B------:R-:W0:Y:S01]  /*71070*/  LDSM.16.MT88.4 R20, [R15+0x14000] ;  /* 0x014000000f14783b */ /* 0x000e220000004200 */
[----:B---3--:R-:W-:Y:S03]  /*71080*/  HMMA.16816.F32.BF16 R8, R4, R12, R8 ;  /* 0x0000000c0408723c */ /* 0x008fe60000041808 */
[----:B--2---:R-:W-:Y:S01]  /*71090*/  STL.64 [R1+0x3b20], R18 ;  /* 0x003b201201007387 */ /* 0x004fe20000100a00 */
[----:B------:R1:W-:Y:S03]  /*710a0*/  STL.64 [R1+0x3b18], R16 ;  /* 0x003b181001007387 */ /* 0x0003e60000100a00 */
[----:B-1----:R-:W2:Y:S01]  /*710b0*/  LDL.LU R16, [R1+0xb80] ;  /* 0x000b800001107983 */ /* 0x002ea20000300800 */
[----:B------:R-:W2:Y:S02]  /*710c0*/  LDL.LU R17, [R1+0xb84] ;  /* 0x000b840001117983 */ /* 0x000ea40000300800 */
[----:B0-----:R-:W-:Y:S02]  /*710d0*/  STL.64 [R1+0x3978], R22 ;  /* 0x0039781601007387 */ /* 0x001fe40000100a00 */
[----:B------:R0:W-:Y:S02]  /*710e0*/  STL.64 [R1+0x3970], R20 ;  /* 0x0039701401007387 */ /* 0x0001e40000100a00 */
[----:B0-----:R-:W3:Y:S09]  /*710f0*/  LDL.64 R20, [R1+0x1b0] ;  /* 0x0001b00001147983 */ /* 0x001ef20000100a00 */
[----:B------:R0:W-:Y:S02]  /*71100*/  STL.64 [R1+0x870], R8 ;  /* 0x0008700801007387 */ /* 0x0001e40000100a00 */
[----:B0-----:R-:W2:Y:S01]  /*71110*/  LDL.LU.64 R8, [R1+0x3b30] ;  /* 0x003b300001087983 */ /* 0x001ea20000300a00 */
[----:B------:R-:W-:-:S02]  /*71120*/  IMAD.MOV.U32 R14, RZ, RZ, R11 ;  /* 0x000000ffff0e7224 */ /* 0x000fc400078e000b */
[----:B------:R-:W-:Y:S02]  /*71130*/  IMAD.MOV.U32 R15, RZ, RZ, R10 ;  /* 0x000000ffff0f7224 */ /* 0x000fe400078e000a */
[----:B------:R-:W-:Y:S01]  /*71140*/  STL [R1+0x3a1c], R12 ;  /* 0x003a1c0c01007387 */ /* 0x000fe20000100800 */
[----:B------:R0:W-:Y:S01]  /*71150*/  STL [R1+0x3a18], R13 ;  /* 0x003a180d01007387 */ /* 0x0001e20000100800 */
[----:B------:R-:W-:Y:S02]  /*71160*/  STL [R1+0x35bc], R14 ;  /* 0x0035bc0e01007387 */ /* 0x000fe40000100800 */
[----:B------:R-:W-:Y:S01]  /*71170*/  STL [R1+0x35b8], R15 ;  /* 0x0035b80f01007387 */ /* 0x000fe20000100800 */
[----:B0-----:R-:W3:Y:S01]  /*71180*/  LDL.64 R12, [R1+0x1c0] ;  /* 0x0001c000010c7983 */ /* 0x001ee20000100a00 */
[----:B--2---:R-:W-:Y:S11]  /*71190*/  HMMA.16816.F32.BF16 R24, R4, R8, R24 ;  /* 0x000000080418723c */ /* 0x004ff60000041818 */
[----:B------:R-:W-:Y:S11]  /*711a0*/  @!UPT UIADD3 URZ, URZ, URZ, URZ ;  /* 0x0000003f3f3ff290 */ /* 0x000ff6000fffe03f */
[----:B------:R-:W-:Y:S01]  /*711b0*/  @!UPT UIADD3 URZ, URZ, URZ, URZ ;  /* 0x0000003f3f3ff290 */ /* 0x000fe2000fffe03f */
        /* <DEDUP_REMOVED lines=41> */
[----:B------:R-:W-:Y:S01]  /*71450*/  STL [R1+0x3a80], R11 ;  /* 0x003a800b01007387 */ /* 0x000fe20000100800 */
[----:B------:R0:W-:Y:S04]  /*71460*/  STL.64 [R1+0x3a78], R8 ;  /* 0x003a780801007387 */ /* 0x0001e80000100a00 */
[----:B0-----:R-:W3:Y:S01]  /*71470*/  LDL.LU R8, [R1+0xb20] ;  /* 0x000b200001087983 */ /* 0x001ee20000300800 */
[----:B------:R-:W3:Y:S02]  /*71480*/  LDL.LU R9, [R1+0xb24] ;  /* 0x000b240001097983 */ /* 0x000ee40000300800 */
[----:B------:R-:W3:Y:S02]  /*71490*/  LDL.LU R10, [R1+0xb28] ;  /* 0x000b2800010a7983 */ /* 0x000ee40000300800 */
        /* <DEDUP_REMOVED lines=16> */
[----:B0-----:R-:W4:Y:S01]  /*715a0*/  LDL.LU.64 R18, [R1+0x3a98] ;  /* 0x003a980001127983 */ /* 0x001f220000300a00 */
[----:B------:R-:W4:Y:S01]  /*715b0*/  LDL.LU.64 R16, [R1+0x3a90] ;  /* 0x003a900001107983 */ /* 0x000f220000300a00 */
[C---:B---3--:R-:W-:Y:S11]  /*715c0*/  HMMA.16816.F32.BF16 R8, R4.reuse, R12, R8 ;  /* 0x0000000c0408723c */ /* 0x048ff60000041808 */
[----:B------:R-:W-:Y:S11]  /*715d0*/  @!UPT UIADD3 URZ, URZ, URZ, URZ ;  /* 0x0000003f3f3ff290 */ /* 0x000ff6000fffe03f */
[----:B------:R-:W-:Y:S01]  /*715e0*/  @!UPT UIADD3 URZ, URZ, URZ, URZ ;  /* 0x0000003f3f3ff290 */ /* 0x000fe2000fffe03f */
[----:B------:R-:W-:Y:S01]  /*715f0*/  STL.64 [R1+0xb10], R8 ;  /* 0x000b100801007387 */ /* 0x000fe20000100a00 */
[----:B------:R-:W-:Y:S01]  /*71600*/  STL.64 [R1+0xb18], R10 ;  /* 0x000b180a01007387 */ /* 0x000fe20000100a00 */
[----:B--2---:R-:W-:Y:S07]  /*71610*/  HMMA.16816.F32.BF16 R4, R4, R20, R24 ;  /* 0x000000140404723c */ /* 0x004fee0000041818 */
[----:B----4-:R-:W-:Y:S02]  /*71620*/  IMAD.MOV.U32 R25, RZ, RZ, R18 ;  /* 0x000000ffff197224 */ /* 0x010fe400078e0012 */
[----:B------:R-:W-:-:S02]  /*71630*/  IMAD.MOV.U32 R24, RZ, RZ, R17 ;  /* 0x000000ffff187224 */ /* 0x000fc400078e0011 */
[----:B------:R-:W2:Y:S11]  /*71640*/  LDL.LU R17, [R1+0x3a8c] ;  /* 0x003a8c0001117983 */ /* 0x000eb60000300800 */
[----:B------:R-:W-:Y:S01]  /*71650*/  @!UPT UIADD3 URZ, URZ, URZ, URZ ;  /* 0x0000003f3f3ff290 */ /* 0x000fe2000fffe03f */
[----:B------:R0:W-:Y:S02]  /*71660*/  STL.64 [R1+0xaf0], R4 ;  /* 0x000af00401007387 */ /* 0x0001e40000100a00 */
[----:B------:R1:W-:Y:S02]  /*71670*/  STL.64 [R1+0xaf8], R6 ;  /* 0x000af80601007387 */ /* 0x0003e40000100a00 */
[----:B------:R-:W2:Y:S01]  /*71680*/  LDL.LU R18, [R1+0x3a88] ;  /* 0x003a880001127983 */ /* 0x000ea20000300800 */
[----:B------:R3:W-:Y:S04]  /*71690*/  STL.64 [R1+0x3a40], R24 ;  /* 0x003a401801007387 */ /* 0x0007e80000100a00 */
[----:B0-----:R-:W4:Y:S01]  /*716a0*/  LDL.LU R4, [R1+0xa30] ;  /* 0x000a300001047983 */ /* 0x001f220000300800 */
[----:B------:R-:W4:Y:S02]  /*716b0*/  LDL.LU R5, [R1+0xa34] ;  /* 0x000a340001057983 */ /* 0x000f240000300800 */
[----:B-1----:R-:W2:Y:S02]  /*716c0*/  LDL.LU R6, [R1+0xa38] ;  /* 0x000a380001067983 */ /* 0x002ea40000300800 */
[----:B------:R-:W2:Y:S02]  /*716d0*/  LDL.LU R7, [R1+0xa3c] ;  /* 0x000a3c0001077983 */ /* 0x000ea40000300800 */
[----:B------:R-:W-:-:S02]  /*716e0*/  IMAD.MOV.U32 R2, RZ, RZ, R12 ;  /* 0x000000ffff027224 */ /* 0x000fc400078e000c */
[----:B------:R-:W-:Y:S01]  /*716f0*/  IMAD.MOV.U32 R29, RZ, RZ, R13 ;  /* 0x000000ffff1d7224 */ /* 0x000fe200078e000d */
[----:B------:R-:W4:Y:S01]  /*71700*/  LDL.LU R12, [R1+0xa90] ;  /* 0x000a9000010c7983 */ /* 0x000f220000300800 */
[----:B---3--:R-:W-:Y:S02]  /*71710*/  IMAD.MOV.U32 R24, RZ, RZ, R19 ;  /* 0x000000ffff187224 */ /* 0x008fe400078e0013 */
[----:B------:R-:W-:Y:S02]  /*71720*/  IMAD.MOV.U32 R25, RZ, RZ, R3 ;  /* 0x000000ffff197224 */ /* 0x000fe400078e0003 */
[----:B------:R-:W3:Y:S01]  /*71730*/  LDL.LU R13, [R1+0xa94] ;  /* 0x000a9400010d7983 */ /* 0x000ee20000300800 */
[----:B------:R-:W3:Y:S01]  /*71740*/  LDL.LU R14, [R1+0xa98] ;  /* 0x000a9800010e7983 */ /* 0x000ee20000300800 */
[----:B------:R-:W3:Y:S02]  /*71750*/  LDL.LU R15, [R1+0xa9c] ;  /* 0x000a9c00010f7983 */ /* 0x000ee40000300800 */
[----:B------:R-:W3:Y:S02]  /*71760*/  LDL.LU R19, [R1+0x3a84] ;  /* 0x003a840001137983 */ /* 0x000ee40000300800 */
[----:B------:R-:W-:Y:S01]  /*71770*/  STL.64 [R1+0x3a58], R24 ;  /* 0x003a581801007387 */ /* 0x000fe20000100a00 */
[----:B--2---:R-:W-:Y:S01]  /*71780*/  STL.64 [R1+0x3a38], R6 ;  /* 0x003a380601007387 */ /* 0x004fe20000100a00 */
[----:B----4-:R0:W-:Y:S03]  /*71790*/  STL.64 [R1+0x3a30], R4 ;  /* 0x003a300401007387 */ /* 0x0101e60000100a00 */
[----:B0-----:R-:W2:Y:S01]  /*717a0*/  LDL.LU R4, [R1+0xa40] ;  /* 0x000a400001047983 */ /* 0x001ea20000300800 */
[----:B------:R-:W2:Y:S02]  /*717b0*/  LDL.LU R5, [R1+0xa44] ;  /* 0x000a440001057983 */ /* 0x000ea40000300800 */
[----:B------:R-:W4:Y:S02]  /*717c0*/  LDL.LU R6, [R1+0xa48] ;  /* 0x000a480001067983 */ /* 0x000f240000300800 */
[----:B------:R-:W4:Y:S01]  /*717d0*/  LDL.LU R7, [R1+0xa4c] ;  /* 0x000a4c0001077983 */ /* 0x000f220000300800 */
[----:B------:R-:W2:Y:S01]  /*717e0*/  LDL.LU R8, [R1+0xa80] ;  /* 0x000a800001087983 */ /* 0x000ea20000300800 */
[----:B------:R-:W2:Y:S02]  /*717f0*/  LDL.LU R9, [R1+0xa84] ;  /* 0x000a840001097983 */ /* 0x000ea40000300800 */
[----:B------:R-:W2:Y:S02]  /*71800*/  LDL.LU R10, [R1+0xa88] ;  /* 0x000a8800010a7983 */ /* 0x000ea40000300800 */
[----:B------:R-:W2:Y:S01]  /*71810*/  LDL.LU R11, [R1+0xa8c] ;  /* 0x000a8c00010b7983 */ /* 0x000ea20000300800 */
[----:B------:R-:W2:Y:S04]  /*71820*/  LDL.64 R24, [R1+0x20] ;  /* 0x0000200001187983 */ /* 0x000ea80000100a00 */
[----:B--2---:R0:W-:Y:S04]  /*71830*/  STL.64 [R1+0x3a70], R24 ;  /* 0x003a701801007387 */ /* 0x0041e80000100a00 */
[----:B0-----:R-:W2:Y:S01]  /*71840*/  LDL.64 R24, [R1+0x30] ;  /* 0x0000300001187983 */ /* 0x001ea20000100a00 */
[----:B----4-:R-:W-:Y:S02]  /*71850*/  STL.64 [R1+0x3a50], R6 ;  /* 0x003a500601007387 */ /* 0x010fe40000100a00 */
        /* <DEDUP_REMOVED lines=11> */
[----:B------:R0:W-:Y:S01]  /*71910*/  STL.64 [R1+0x3988], R20 ;  /* 0x0039881401007387 */ /* 0x0001e20000100a00 */
[----:B------:R-:W-:Y:S03]  /*71920*/  STL.64 [R1+0x39f0], R22 ;  /* 0x0039f01601007387 */ /* 0x000fe60000100a00 */
[----:B0-----:R-:W3:Y:S02]  /*71930*/  LDL.64 R20, [R1+0x40] ;  /* 0x0000400001147983 */ /* 0x001ee40000100a00 */
[C---:B---3--:R-:W-:Y:S11]  /*71940*/  HMMA.16816.F32.BF16 R12, R16.reuse, R20, R12 ;  /* 0x00000014100c723c */ /* 0x048ff6000004180c */
[----:B------:R-:W-:Y:S11]  /*71950*/  @!UPT UIADD3 URZ, URZ, URZ, URZ ;  /* 0x0000003f3f3ff290 */ /* 0x000ff6000fffe03f */
[----:B------:R-:W-:Y:S01]  /*71960*/  @!UPT UIADD3 URZ, URZ, URZ, URZ ;  /* 0x0000003f3f3ff290 */ /* 0x000fe2000fffe03f */
[----:B------:R-:W-:Y:S01]  /*71970*/  STL.64 [R1+0xae0], R12 ;  /* 0x000ae00c01007387 */ /* 0x000fe20000100a00 */
[----:B------:R0:W-:Y:S02]  /*71980*/  STL.64 [R1+0xae8], R14 ;  /* 0x000ae80e01007387 */ /* 0x0001e40000100a00 */
[----:B0-----:R-:W-:Y:S02]  /*71990*/  IMAD.MOV.U32 R15, RZ, RZ, R20 ;  /* 0x000000ffff0f7224 */ /* 0x001fe400078e0014 */
[----:B------:R-:W-:Y:S01]  /*719a0*/  IMAD.MOV.U32 R14, RZ, RZ, R21 ;  /* 0x000000ffff0e7224 */ /* 0x000fe200078e0015 */
[----:B------:R-:W3:Y:S01]  /*719b0*/  LDL.LU R20, [R1+0xa00] ;  /* 0x000a000001147983 */ /* 0x000ee20000300800 */
[----:B------:R-:W3:Y:S02]  /*719c0*/  LDL.LU R21, [R1+0xa04] ;  /* 0x000a040001157983 */ /* 0x000ee40000300800 */
[----:B------:R-:W4:Y:S02]  /*719d0*/  LDL.LU R22, [R1+0xa08] ;  /* 0x000a080001167983 */ /* 0x000f240000300800 */
[----:B------:R-:W4:Y:S01]  /*719e0*/  LDL.LU R23, [R1+0xa0c] ;  /* 0x000a0c0001177983 */ /* 0x000f220000300800 */
[----:B------:R-:W-:Y:S01]  /*719f0*/  HMMA.16816.F32.BF16 R8, R16, R24, R8 ;  /* 0x000000181008723c */ /* 0x000fe20000041808 */
[----:B----4-:R-:W-:Y:S01]  /*71a00*/  STL.64 [R1+0x3a00], R22 ;  /* 0x003a001601007387 */ /* 0x010fe20000100a00 */
[----:B---3--:R0:W-:Y:S03]  /*71a10*/  STL.64 [R1+0x39f8], R20 ;  /* 0x0039f81401007387 */ /* 0x0081e60000100a00 */
[----:B0-----:R-:W3:Y:S01]  /*71a20*/  LDL.LU R20, [R1+0xa10] ;  /* 0x000a100001147983 */ /* 0x001ee20000300800 */
[----:B------:R-:W3:Y:S02]  /*71a30*/  LDL.LU R21, [R1+0xa14] ;  /* 0x000a140001157983 */ /* 0x000ee40000300800 */
[----:B------:R-:W4:Y:S02]  /*71a40*/  LDL.LU R22, [R1+0xa18] ;  /* 0x000a180001167983 */ /* 0x000f240000300800 */
[----:B------:R-:W4:Y:S02]  /*71a50*/  LDL.LU R23, [R1+0xa1c] ;  /* 0x000a1c0001177983 */ /* 0x000f240000300800 */
[----:B------:R-:W-:Y:S01]  /*71a60*/  IMAD.MOV.U32 R3, RZ, RZ, R25 ;  /* 0x000000ffff037224 */ /* 0x000fe200078e0019 */
[----:B----4-:R-:W-:Y:S01]  /*71a70*/  STL.64 [R1+0x3a10], R22 ;  /* 0x003a101601007387 */ /* 0x010fe20000100a00 */
[----:B---3--:R0:W-:Y:S03]  /*71a80*/  STL.64 [R1+0x3a08], R20 ;  /* 0x003a081401007387 */ /* 0x0081e60000100a00 */
[----:B0-----:R-:W3:Y:S01]  /*71a90*/  LDL.LU R20, [R1+0xa20] ;  /* 0x000a200001147983 */ /* 0x001ee20000300800 */
[----:B------:R-:W3:Y:S02]  /*71aa0*/  LDL.LU R21, [R1+0xa24] ;  /* 0x000a240001157983 */ /* 0x000ee40000300800 */
[----:B------:R-:W3:Y:S02]  /*71ab0*/  LDL.LU R22, [R1+0xa28] ;  /* 0x000a280001167983 */ /* 0x000ee40000300800 */
[----:B------:R-:W3:Y:S01]  /*71ac0*/  LDL.LU R23, [R1+0xa2c] ;  /* 0x000a2c0001177983 */ /* 0x000ee20000300800 */
[----:B------:R-:W-:Y:S01]  /*71ad0*/  STL.64 [R1+0xaa0], R8 ;  /* 0x000aa00801007387 */ /* 0x000fe20000100a00 */
[----:B------:R0:W-:Y:S03]  /*71ae0*/  STL.64 [R1+0xaa8], R10 ;  /* 0x000aa80a01007387 */ /* 0x0001e60000100a00 */
[----:B0-----:R-:W4:Y:S01]  /*71af0*/  LDL.LU R11, [R1+0x3a80] ;  /* 0x003a8000010b7983 */ /* 0x001f220000300800 */
[----:B------:R-:W2:Y:S02]  /*71b00*/  LDL.LU.64 R8, [R1+0x3a78] ;  /* 0x003a780001087983 */ /* 0x000ea40000300a00 */
[----:B------:R-:W-:-:S02]  /*71b10*/  IMAD.MOV.U32 R10, RZ, RZ, R24 ;  /* 0x000000ffff0a7224 */ /* 0x000fc400078e0018 */
[----:B------:R-:W2:Y:S02]  /*71b20*/  LDL.LU.64 R24, [R1+0x3a70] ;  /* 0x003a700001187983 */ /* 0x000ea40000300a00 */
        /* <DEDUP_REMOVED lines=24> */
[----:B--2---:R-:W-:Y:S01]  /*71cb0*/  HMMA.16816.F32.BF16 R4, R16, R24, R4 ;  /* 0x000000181004723c */ /* 0x004fe20000041804 */
[----:B------:R-:W-:Y:S01]  /*71cc0*/  STL.64 [R1+0x3900], R26 ;  /* 0x0039001a01007387 */ /* 0x000fe20000100a00 */
[----:B------:R0:W-:Y:S11]  /*71cd0*/  STL.64 [R1+0x38f8], R24 ;  /* 0x0038f81801007387 */ /* 0x0001f60000100a00 */
[----:B------:R-:W-:Y:S10]  /*71ce0*/  @!UPT UIADD3 URZ, URZ, URZ, URZ ;  /* 0x0000003f3f3ff290 */ /* 0x000ff4000fffe03f */
[----:B------:R-:W-:Y:S01]  /*71cf0*/  STL.64 [R1+0xa60], R4 ;  /* 0x000a600401007387 */ /* 0x000fe20000100a00 */
[----:B------:R1:W-:Y:S02]  /*71d00*/  STL.64 [R1+0xa68], R6 ;  /* 0x000a680601007387 */ /* 0x0003e40000100a00 */
[----:B0-----:R-:W2:Y:S02]  /*71d10*/  LDL.LU R24, [R1+0x2d0] ;  /* 0x0002d00001187983 */ /* 0x001ea40000300800 */
[----:B------:R-:W2:Y:S01]  /*71d20*/  LDL.LU R25, [R1+0x2d4] ;  /* 0x0002d40001197983 */ /* 0x000ea20000300800 */
[----:B------:R-:W2:Y:S01]  /*71d30*/  LDL.LU R26, [R1+0x2d8] ;  /* 0x0002d800011a7983 */ /* 0x000ea20000300800 */
[----:B------:R-:W2:Y:S03]  /*71d40*/  LDL.LU R27, [R1+0x2dc] ;  /* 0x0002dc00011b7983 */ /* 0x000ea60000300800 */
[----:B-1----:R-:W0:Y:S02]  /*71d50*/  S2R R6, SR_TID.X ;  /* 0x0000000000067919 */ /* 0x002e240000002100 */
[C---:B0-----:R-:W-:Y:S01]  /*71d60*/  LOP3.LUT R7, R6.reuse, 0x7, RZ, 0xc0, !PT ;  /* 0x0000000706077812 */ /* 0x041fe200078ec0ff */
[----:B------:R-:W-:Y:S01]  /*71d70*/  IMAD.SHL.U32 R5, R6, 0x2, RZ ;  /* 0x0000000206057824 */ /* 0x000fe200078e00ff */
[----:B--2---:R-:W-:Y:S01]  /*71d80*/  STL.64 [R1+0x3910], R26 ;  /* 0x0039101a01007387 */ /* 0x004fe20000100a00 */
[----:B------:R0:W-:Y:S03]  /*71d90*/  STL.64 [R1+0x3908], R24 ;  /* 0x0039081801007387 */ /* 0x0001e60000100a00 */
[----:B0-----:R-:W2:Y:S01]  /*71da0*/  LDL.64 R24, [R1+0x10] ;  /* 0x0000100001187983 */ /* 0x001ea20000100a00 */
[----:B------:R-:W-:-:S02]  /*71db0*/  IMAD R7, R7, 0x110, RZ ;  /* 0x0000011007077824 */ /* 0x000fc400078e02ff */
[----:B------:R-:W-:-:S03]  /*71dc0*/  IMAD.SHL.U32 R6, R6, 0x80, RZ ;  /* 0x0000008006067824 */ /* 0x000fc600078e00ff */
[----:B------:R-:W-:-:S04]  /*71dd0*/  LOP3.LUT R7, R7, 0x10, R5, 0x78, !PT ;  /* 0x0000001007077812 */ /* 0x000fc800078e7805 */
[----:B------:R-:W-:-:S04]  /*71de0*/  LOP3.LUT R7, R7, 0x800, R6, 0xf8, !PT ;  /* 0x0000080007077812 */ /* 0x000fc800078ef806 */
[----:B------:R-:W-:-:S06]  /*71df0*/  LOP3.LUT R7, R7, 0x20, RZ, 0x3c, !PT ;  /* 0x0000002007077812 */ /* 0x000fcc00078e3cff */
[----:B------:R-:W0:Y:S04]  /*71e00*/  LDSM.16.MT88.4 R4, [R7+0x14080] ;  /* 0x014080000704783b */ /* 0x000e280000004200 */
[----:B--2---:R1:W-:Y:S02]  /*71e10*/  STL.64 [R1+0x3928], R24 ;  /* 0x0039281801007387 */ /* 0x0043e40000100a00 */
[----:B-1----:R-:W-:Y:S02]  /*71e20*/  IMAD.MOV.U32 R24, RZ, RZ, R12 ;  /* 0x000000ffff187224 */ /* 0x002fe400078e000c */
[----:B------:R-:W-:Y:S01]  /*71e30*/  IMAD.MOV.U32 R25, RZ, RZ, R13 ;  /* 0x000000ffff197224 */ /* 0x000fe200078e000d */
[----:B------:R-:W3:Y:S01]  /*71e40*/  LDL.LU R12, [R1+0x3a1c] ;  /* 0x003a1c00010c7983 */ /* 0x000ee20000300800 */
[----:B------:R-:W3:Y:S03]  /*71e50*/  LDL.LU R13, [R1+0x3a18] ;  /* 0x003a1800010d7983 */ /* 0x000ee60000300800 */
[----:B------:R1:W-:Y:S04]  /*71e60*/  STL.64 [R1+0x3940], R24 ;  /* 0x0039401801007387 */ /* 0x0003e80000100a00 */
[----:B-1----:R-:W2:Y:S04]  /*71e70*/  LDL R24, [R1+0x50] ;  /* 0x0000500001187983 */ /* 0x002ea80000100800 */
[----:B------:R-:W2:Y:S01]  /*71e80*/  LDL R25, [R1+0x54] ;  /* 0x0000540001197983 */ /* 0x000ea20000100800 */
[----:B0-----:R-:W-:Y:S02]  /*71e90*/  STL.64 [R1+0x3868], R6 ;  /* 0x0038680601007387 */ /* 0x001fe40000100a00 */
[----:B------:R0:W-:Y:S02]  /*71ea0*/  STL.64 [R1+0x3860], R4 ;  /* 0x0038600401007387 */ /* 0x0001e40000100a00 */
[----:B0-----:R-:W2:Y:S01]  /*71eb0*/  LDL.64 R4, [R1+0x1d0] ;  /* 0x0001d00001047983 */ /* 0x001ea20000100a00 */
[C---:B---3--:R-:W-:Y:S03]  /*71ec0*/  HMMA.16816.F32.BF16 R20, R16.reuse, R12, R20 ;  /* 0x0000000c1014723c */ /* 0x048fe60000041814 */
[----:B--2---:R0:W-:Y:S04]  /*71ed0*/  STL.64 [R1+0x39a8], R4 ;  /* 0x0039a80401007387 */ /* 0x0041e80000100a00 */
[----:B0-----:R-:W2:Y:S11]  /*71ee0*/  LDL.64 R4, [R1+0x210] ;  /* 0x0002100001047983 */ /* 0x001eb60000100a00 */
[----:B------:R-:W-:Y:S05]  /*71ef0*/  @!UPT UIADD3 URZ, URZ, URZ, URZ ;  /* 0x0000003f3f3ff290 */ /* 0x000fea000fffe03f */
[----:B------:R-:W-:Y:S02]  /*71f00*/  STL.64 [R1+0xa50], R20 ;  /* 0x000a501401007387 */ /* 0x000fe40000100a00 */
[----:B------:R0:W-:Y:S02]  /*71f10*/  STL.64 [R1+0xa58], R22 ;  /* 0x000a581601007387 */ /* 0x0001e40000100a00 */
[----:B0-----:R-:W3:Y:S01]  /*71f20*/  LDL.LU.64 R22, [R1+0x3a10] ;  /* 0x003a100001167983 */ /* 0x001ee20000300a00 */
[----:B------:R-:W3:Y:S02]  /*71f30*/  LDL.LU.64 R20, [R1+0x3a08] ;  /* 0x003a080001147983 */ /* 0x000ee40000300a00 */
        /* <DEDUP_REMOVED lines=8> */
[----:B---3--:R-:W-:Y:S01]  /*71fc0*/  HMMA.16816.F32.BF16 R24, R16, R24, R20 ;  /* 0x000000181018723c */ /* 0x008fe20000041814 */
[----:B------:R-:W3:Y:S11]  /*71fd0*/  LDL.LU.64 R22, [R1+0x39f0] ;  /* 0x0039f00001167983 */ /* 0x000ef60000300a00 */
[----:B------:R-:W-:Y:S11]  /*71fe0*/  @!UPT UIADD3 URZ, URZ, URZ, URZ ;  /* 0x0000003f3f3ff290 */ /* 0x000ff6000fffe03f */
[----:B------:R0:W-:Y:S01]  /*71ff0*/  STL.64 [R1+0xa30], R24 ;  /* 0x000a301801007387 */ /* 0x0001e20000100a00 */
[----:B------:R-:W-:Y:S02]  /*72000*/  STL.64 [R1+0xa38], R26 ;  /* 0x000a381a01007387 */ /* 0x000fe40000100a00 */
[----:B0-----:R-:W-:Y:S02]  /*72010*/  IMAD.MOV.U32 R24, RZ, RZ, R10 ;  /* 0x000000ffff187224 */ /* 0x001fe400078e000a */
[----:B------:R-:W-:-:S05]  /*72020*/  IMAD.MOV.U32 R25, RZ, RZ, R3 ;  /* 0x000000ffff197224 */ /* 0x000fca00078e0003 */
[----:B------:R0:W-:Y:S04]  /*72030*/  STL.64 [R1+0x3958], R24 ;  /* 0x0039581801007387 */ /* 0x0001e80000100a00 */
[----:B0-----:R-:W2:Y:S01]  /*72040*/  LDL.LU R24, [R1+0x9f0] ;  /* 0x0009f00001187983 */ /* 0x001ea20000300800 */
[----:B------:R-:W2:Y:S02]  /*72050*/  LDL.LU R25, [R1+0x9f4] ;  /* 0x0009f40001197983 */ /* 0x000ea40000300800 */
[----:B------:R-:W2:Y:S02]  /*72060*/  LDL.LU R26, [R1+0x9f8] ;  /* 0x0009f800011a7983 */ /* 0x000ea40000300800 */
[----:B------:R-:W2:Y:S02]  /*72070*/  LDL.LU R27, [R1+0x9fc] ;  /* 0x0009fc00011b7983 */ /* 0x000ea40000300800 */
[----:B--2---:R-:W-:Y:S11]  /*72080*/  HMMA.16816.F32.BF16 R24, R16, R4, R24 ;  /* 0x000000041018723c */ /* 0x004ff60000041818 */
[----:B------:R-:W-:Y:S11]  /*72090*/  @!UPT UIADD3 URZ, URZ, URZ, URZ ;  /* 0x0000003f3f3ff290 */ /* 0x000ff6000fffe03f */
[----:B------:R-:W-:Y:S01]  /*720a0*/  @!UPT UIADD3 URZ, URZ, URZ, URZ ;  /* 0x0000003f3f3ff290 */ /* 0x000fe2000fffe03f */
[----:B------:R0:W-:Y:S01]  /*720b0*/  STL.64 [R1+0xa20], R24 ;  /* 0x000a201801007387 */ /* 0x0001e20000100a00 */
[----:B------:R-:W-:Y:S02]  /*720c0*/  STL.64 [R1+0xa28], R26 ;  /* 0x000a281a01007387 */ /* 0x000fe40000100a00 */
[----:B0-----:R-:W-:Y:S02]  /*720d0*/  IMAD.MOV.U32 R24, RZ, RZ, R15 ;  /* 0x000000ffff187224 */ /* 0x001fe400078e000f */
[----:B------:R-:W-:-:S05]  /*720e0*/  IMAD.MOV.U32 R25, RZ, RZ, R14 ;  /* 0x000000ffff197224 */ /* 0x000fca00078e000e */
[----:B------:R-:W-:Y:S01]  /*720f0*/  STL.64 [R1+0x3990], R24 ;  /* 0x0039901801007387 */ /* 0x000fe20000100a00 */
[----:B------:R-:W2:Y:S02]  /*72100*/  LDL.LU R12, [R1+0x3a0] ;  /* 0x0003a000010c7983 */ /* 0x000ea40000300800 */
[----:B------:R-:W2:Y:S02]  /*72110*/  LDL.LU R13, [R1+0x3a4] ;  /* 0x0003a400010d7983 */ /* 0x000ea40000300800 */
[----:B------:R-:W2:Y:S01]  /*72120*/  LDL.LU R14, [R1+0x3a8] ;  /* 0x0003a800010e7983 */ /* 0x000ea20000300800 */
[----:B------:R-:W2:Y:S01]  /*72130*/  LDL.LU R15, [R1+0x3ac] ;  /* 0x0003ac00010f7983 */ /* 0x000ea20000300800 */
[----:B------:R-:W-:Y:S02]  /*72140*/  IMAD.MOV.U32 R20, RZ, RZ, R2 ;  /* 0x000000ffff147224 */ /* 0x000fe400078e0002 */
[----:B------:R-:W-:Y:S01]  /*72150*/  IMAD.MOV.U32 R21, RZ, RZ, R29 ;  /* 0x000000ffff157224 */ /* 0x000fe200078e001d */
[----:B--2---:R-:W-:Y:S01]  /*72160*/  STL.64 [R1+0x39a0], R14 ;  /* 0x0039a00e01007387 */ /* 0x004fe20000100a00 */
[----:B------:R0:W-:Y:S02]  /*72170*/  STL.64 [R1+0x3998], R12 ;  /* 0x0039980c01007387 */ /* 0x0001e40000100a00 */
[----:B------:R-:W2:Y:S02]  /*72180*/  LDL.LU R2, [R1+0x39e8] ;  /* 0x0039e80001027983 */ /* 0x000ea40000300800 */
[----:B------:R-:W-:Y:S01]  /*72190*/  STL.64 [R1+0x39b0], R20 ;  /* 0x0039b01401007387 */ /* 0x000fe20000100a00 */
[----:B0-----:R-:W2:Y:S01]  /*721a0*/  LDL.LU R12, [R1+0x910] ;  /* 0x00091000010c7983 */ /* 0x001ea20000300800 */
[----:B------:R-:W2:Y:S02]  /*721b0*/  LDL.LU R13, [R1+0x914] ;  /* 0x00091400010d7983 */ /* 0x000ea40000300800 */
[----:B------:R-:W2:Y:S02]  /*721c0*/  LDL.LU R14, [R1+0x918] ;  /* 0x00091800010e7983 */ /* 0x000ea40000300800 */
[----:B------:R-:W2:Y:S02]  /*721d0*/  LDL.LU R15, [R1+0x91c] ;  /* 0x00091c00010f7983 */ /* 0x000ea40000300800 */
[----:B------:R-:W-:-:S02]  /*721e0*/  IMAD.MOV.U32 R10, RZ, RZ, R4 ;  /* 0x000000ffff0a7224 */ /* 0x000fc400078e0004 */
[----:B------:R-:W-:Y:S02]  /*721f0*/  IMAD.MOV.U32 R3, RZ, RZ, R5 ;  /* 0x000000ffff037224 */ /* 0x000fe400078e0005 */
[----:B------:R-:W-:Y:S02]  /*72200*/  IMAD.MOV.U32 R4, RZ, RZ, R28 ;  /* 0x000000ffff047224 */ /* 0x000fe400078e001c */
[----:B---3--:R-:W-:Y:S01]  /*72210*/  IMAD.MOV.U32 R5, RZ, RZ, R23 ;  /* 0x000000ffff057224 */ /* 0x008fe200078e0017 */
[----:B--2---:R-:W-:Y:S01]  /*72220*/  STL.64 [R1+0x39c0], R14 ;  /* 0x0039c00e01007387 */ /* 0x004fe20000100a00 */
[----:B------:R0:W-:Y:S03]  /*72230*/  STL.64 [R1+0x39b8], R12 ;  /* 0x0039b80c01007387 */ /* 0x0001e60000100a00 */
[----:B------:R1:W-:Y:S02]  /*72240*/  STL.64 [R1+0x39c8], R4 ;  /* 0x0039c80401007387 */ /* 0x0003e40000100a00 */
[----:B0-----:R-:W-:-:S02]  /*72250*/  IMAD.MOV.U32 R12, RZ, RZ, R22 ;  /* 0x000000ffff0c7224 */ /* 0x001fc400078e0016 */
[----:B----4-:R-:W-:-:S05]  /*72260*/  IMAD.MOV.U32 R13, RZ, RZ, R11 ;  /* 0x000000ffff0d7224 */ /* 0x010fca00078e000b */
[----:B------:R-:W-:Y:S01]  /*72270*/  STL.64 [R1+0x39d0], R12 ;  /* 0x0039d00c01007387 */ /* 0x000fe20000100a00 */
[----:B-1----:R-:W2:Y:S02]  /*72280*/  LDL.LU R4, [R1+0x9c0] ;  /* 0x0009c00001047983 */ /* 0x002ea40000300800 */
[----:B------:R-:W2:Y:S02]  /*72290*/  LDL.LU R5, [R1+0x9c4] ;  /* 0x0009c40001057983 */ /* 0x000ea40000300800 */
[----:B------:R-:W3:Y:S01]  /*722a0*/  LDL.LU R6, [R1+0x9c8] ;  /* 0x0009c80001067983 */ /* 0x000ee20000300800 */
[----:B------:R-:W3:Y:S04]  /*722b0*/  LDL.LU R7, [R1+0x9cc] ;  /* 0x0009cc0001077983 */ /* 0x000ee80000300800 */
        /* <DEDUP_REMOVED lines=28> */
[C---:B------:R-:W-:Y:S01]  /*72480*/  HMMA.16816.F32.BF16 R12, R16.reuse, R12, R4 ;  /* 0x0000000c100c723c */ /* 0x040fe20000041804 */
        /* <DEDUP_REMOVED lines=12> */
[----:B------:R-:W2:Y:S01]  /*72550*/  LDL.LU.64 R6, [R1+0x39e0] ;  /* 0x0039e00001067983 */ /* 0x000ea20000300a00 */
[----:B------:R-:W2:Y:S02]  /*72560*/  LDL.LU.64 R4, [R1+0x39d8] ;  /* 0x0039d80001047983 */ /* 0x000ea40000300a00 */
[----:B------:R0:W-:Y:S02]  /*72570*/  STL.64 [R1+0xa10], R12 ;  /* 0x000a100c01007387 */ /* 0x0001e40000100a00 */
[----:B------:R2:W-:Y:S01]  /*72580*/  STL.64 [R1+0xa18], R14 ;  /* 0x000a180e01007387 */ /* 0x0005e20000100a00 */
[----:B0-----:R-:W2:Y:S02]  /*72590*/  LDL.LU.64 R12, [R1+0x39d0] ;  /* 0x0039d000010c7983 */ /* 0x001ea40000300a00 */
[C---:B--2---:R-:W-:Y:S02]  /*725a0*/  HMMA.16816.F32.BF16 R12, R16.reuse, R12, R4 ;  /* 0x0000000c100c723c */ /* 0x044fe40000041804 */
[----:B------:R-:W3:Y:S11]  /*725b0*/  LDL.LU.64 R4, [R1+0x39c8] ;  /* 0x0039c80001047983 */ /* 0x000ef60000300a00 */
[----:B------:R-:W-:Y:S10]  /*725c0*/  @!UPT UIADD3 URZ, URZ, URZ, URZ ;  /* 0x0000003f3f3ff290 */ /* 0x000ff4000fffe03f */
[----:B------:R-:W-:Y:S01]  /*725d0*/  STL.64 [R1+0xa00], R12 ;  /* 0x000a000c01007387 */ /* 0x000fe20000100a00 */
[----:B------:R0:W-:Y:S03]  /*725e0*/  STL.64 [R1+0xa08], R14 ;  /* 0x000a080e01007387 */ /* 0x0001e60000100a00 */
[----:B0-----:R-:W2:Y:S01]  /*725f0*/  LDL.LU.64 R14, [R1+0x39c0] ;  /* 0x0039c000010e7983 */ /* 0x001ea20000300a00 */
[----:B------:R-:W2:Y:S01]  /*72600*/  LDL.LU.64 R12, [R1+0x39b8] ;  /* 0x0039b800010c7983 */ /* 0x000ea20000300a00 */
[C---:B---3--:R-:W-:Y:S02]  /*72610*/  HMMA.16816.F32.BF16 R4, R16.reuse, R4, R20 ;  /* 0x000000041004723c */ /* 0x048fe40000041814 */
[----:B------:R-:W4:Y:S11]  /*72620*/  LDL.LU.64 R20, [R1+0x39b0] ;  /* 0x0039b00001147983 */ /* 0x000f360000300a00 */
[----:B------:R-:W-:Y:S10]  /*72630*/  @!UPT UIADD3 URZ, URZ, URZ, URZ ;  /* 0x0000003f3f3ff290 */ /* 0x000ff4000fffe03f */
[----:B------:R0:W-:Y:S01]  /*72640*/  STL.64 [R1+0x9f0], R4 ;  /* 0x0009f00401007387 */ /* 0x0001e20000100a00 */
[----:B------:R-:W-:Y:S03]  /*72650*/  STL.64 [R1+0x9f8], R6 ;  /* 0x0009f80601007387 */ /* 0x000fe60000100a00 */
[----:B0-----:R-:W2:Y:S01]  /*72660*/  LDL.LU.64 R4, [R1+0x39a8] ;  /* 0x0039a80001047983 */ /* 0x001ea20000300a00 */
[C---:B----4-:R-:W-:Y:S08]  /*72670*/  HMMA.16816.F32.BF16 R20, R16.reuse, R20, R24 ;  /* 0x000000141014723c */ /* 0x050ff00000041818 */
[C---:B--2---:R-:W-:Y:S11]  /*72680*/  HMMA.16816.F32.BF16 R12, R16.reuse, R4, R12 ;  /* 0x00000004100c723c */ /* 0x044ff6000004180c */
[----:B------:R-:W-:Y:S11]  /*72690*/  @!UPT UIADD3 URZ, URZ, URZ, URZ ;  /* 0x0000003f3f3ff290 */ /* 0x000ff6000fffe03f */
[----:B------:R-:W-:Y:S01]  /*726a0*/  @!UPT UIADD3 URZ, URZ, URZ, URZ ;  /* 0x0000003f3f3ff290 */ /* 0x000fe2000fffe03f */
[----:B------:R-:W-:Y:S01]  /*726b0*/  STL.64 [R1+0x9e0], R12 ;  /* 0x0009e00c01007387 */ /* 0x000fe20000100a00 */
[----:B------:R0:W-:Y:S03]  /*726c0*/  STL.64 [R1+0x9e8], R14 ;  /* 0x0009e80e01007387 */ /* 0x0001e60000100a00 */
[----:B0-----:R-:W2:Y:S01]  /*726d0*/  LDL.LU.64 R14, [R1+0x39a0] ;  /* 0x0039a000010e7983 */ /* 0x001ea20000300a00 */
[----:B------:R-:W2:Y:S02]  /*726e0*/  LDL.LU.64 R12, [R1+0x3998] ;  /* 0x00399800010c7983 */ /* 0x000ea40000300a00 */
[----:B------:R0:W-:Y:S02]  /*726f0*/  STL.64 [R1+0x3880], R4 ;  /* 0x0038800401007387 */ /* 0x0001e40000100a00 */
[----:B0-----:R-:W3:Y:S01]  /*72700*/  LDL.LU R4, [R1+0xd0] ;  /* 0x0000d00001047983 */ /* 0x001ee20000300800 */
[----:B------:R-:W3:Y:S02]  /*72710*/  LDL.LU R5, [R1+0xd4] ;  /* 0x0000d40001057983 */ /* 0x000ee40000300800 */
[----:B------:R-:W3:Y:S02]  /*72720*/  LDL.LU R6, [R1+0xd8] ;  /* 0x0000d80001067983 */ /* 0x000ee40000300800 */
[----:B------:R-:W3:Y:S01]  /*72730*/  LDL.LU R7, [R1+0xdc] ;  /* 0x0000dc0001077983 */ /* 0x000ee20000300800 */
[----:B------:R-:W4:Y:S01]  /*72740*/  LDL.LU.64 R24, [R1+0x3990] ;  /* 0x0039900001187983 */ /* 0x000f220000300a00 */
[----:B------:R0:W-:Y:S02]  /*72750*/  STL.64 [R1+0x9d0], R20 ;  /* 0x0009d01401007387 */ /* 0x0001e40000100a00 */
[----:B------:R1:W-:Y:S01]  /*72760*/  STL.64 [R1+0x9d8], R22 ;  /* 0x0009d81601007387 */ /* 0x0003e20000100a00 */
[----:B0-----:R-:W2:Y:S02]  /*72770*/  LDL.LU.64 R20, [R1+0x3988] ;  /* 0x0039880001147983 */ /* 0x001ea40000300a00 */
[----:B--2---:R-:W-:Y:S02]  /*72780*/  HMMA.16816.F32.BF16 R16, R16, R20, R12 ;  /* 0x000000141010723c */ /* 0x004fe4000004180c */
[----:B------:R-:W2:Y:S01]  /*72790*/  LDL.LU.64 R12, [R1+0x3980] ;  /* 0x00398000010c7983 */ /* 0x000ea20000300a00 */
[----:B------:R-:W-:-:S04]  /*727a0*/  IMAD.MOV.U32 R28, RZ, RZ, R20 ;  /* 0x000000ffff1c7224 */ /* 0x000fc800078e0014 */
[----:B------:R-:W-:Y:S11]  /*727b0*/  IMAD.MOV.U32 R15, RZ, RZ, R21 ;  /* 0x000000ffff0f7224 */ /* 0x000ff600078e0015 */
[----:B------:R-:W-:Y:S05]  /*727c0*/  @!UPT UIADD3 URZ, URZ, URZ, URZ ;  /* 0x0000003f3f3ff290 */ /* 0x000fea000fffe03f */
[----:B------:R0:W-:Y:S01]  /*727d0*/  STL.64 [R1+0x930], R16 ;  /* 0x0009301001007387 */ /* 0x0001e20000100a00 */
[----:B------:R-:W-:Y:S02]  /*727e0*/  STL.64 [R1+0x938], R18 ;  /* 0x0009381201007387 */ /* 0x000fe40000100a00 */
[----:B-1----:R-:W4:Y:S02]  /*727f0*/  LDL.LU.64 R22, [R1+0x3978] ;  /* 0x0039780001167983 */ /* 0x002f240000300a00 */
[----:B------:R-:W4:Y:S01]  /*72800*/  LDL.LU.64 R20, [R1+0x3970] ;  /* 0x0039700001147983 */ /* 0x000f220000300a00 */
[----:B0-----:R-:W2:Y:S01]  /*72810*/  LDL.64 R16, [R1] ;  /* 0x0000000001107983 */ /* 0x001ea20000100a00 */
[C---:B----4-:R-:W-:Y:S03]  /*72820*/  HMMA.16816.F32.BF16 R24, R20.reuse, R24, R8 ;  /* 0x000000181418723c */ /* 0x050fe60000041808 */
[----:B------:R-:W4:Y:S01]  /*72830*/  LDL.LU.64 R10, [R1+0x3968] ;  /* 0x00396800010a7983 */ /* 0x000f220000300a00 */
[----:B------:R-:W4:Y:S11]  /*72840*/  LDL.LU.64 R8, [R1+0x3960] ;  /* 0x0039600001087983 */ /* 0x000f360000300a00 */
[----:B------:R-:W-:Y:S08]  /*72850*/  @!UPT UIADD3 URZ, URZ, URZ, URZ ;  /* 0x0000003f3f3ff290 */ /* 0x000ff0000fffe03f */
        /* <DEDUP_REMOVED lines=17> */
[C---:B----4-:R-:W-:Y:S01]  /*72970*/  HMMA.16816.F32.BF16 R8, R20.reuse, R24, R8 ;  /* 0x000000181408723c */ /* 0x050fe20000041808 */
[----:B------:R-:W-:Y:S02]  /*72980*/  IMAD.MOV.U32 R2, RZ, RZ, R24 ;  /* 0x000000ffff027224 */ /* 0x000fe400078e0018 */
[----:B------:R-:W-:Y:S11]  /*72990*/  IMAD.MOV.U32 R0, RZ, RZ, R25 ;  /* 0x000000ffff007224 */ /* 0x000ff600078e0019 */
[----:B------:R-:W-:Y:S09]  /*729a0*/  @!UPT UIADD3 URZ, URZ, URZ, URZ ;  /* 0x0000003f3f3ff290 */ /* 0x000ff2000fffe03f */
[----:B------:R-:W-:Y:S01]  /*729b0*/  STL.64 [R1+0x8f0], R8 ;  /* 0x0008f00801007387 */ /* 0x000fe20000100a00 */
[----:B------:R0:W-:Y:S03]  /*729c0*/  STL.64 [R1+0x8f8], R10 ;  /* 0x0008f80a01007387 */ /* 0x0001e60000100a00 */
[----:B0-----:R-:W4:Y:S01]  /*729d0*/  LDL.LU R10, [R1+0x3920] ;  /* 0x00392000010a7983 */ /* 0x001f220000300800 */
[----:B------:R-:W2:Y:S02]  /*729e0*/  LDL.LU.64 R8, [R1+0x3918] ;  /* 0x0039180001087983 */ /* 0x000ea40000300a00 */
[----:B------:R-:W2:Y:S02]  /*729f0*/  LDL.LU.64 R26, [R1+0x3910] ;  /* 0x00391000011a7983 */ /* 0x000ea40000300a00 */
[----:B------:R-:W2:Y:S02]  /*72a00*/  LDL.LU.64 R24, [R1+0x3908] ;  /* 0x0039080001187983 */ /* 0x000ea40000300a00 */
[----:B--2---:R-:W-:Y:S11]  /*72a10*/  HMMA.16816.F32.BF16 R24, R20, R16, R24 ;  /* 0x000000101418723c */ /* 0x004ff60000041818 */
[----:B------:R-:W-:Y:S11]  /*72a20*/  @!UPT UIADD3 URZ, URZ, URZ, URZ ;  /* 0x0000003f3f3ff290 */ /* 0x000ff6000fffe03f */
[----:B------:R-:W-:Y:S01]  /*72a30*/  @!UPT UIADD3 URZ, URZ, URZ, URZ ;  /* 0x0000003f3f3ff290 */ /* 0x000fe2000fffe03f */
[----:B------:R-:W-:Y:S01]  /*72a40*/  STL.64 [R1+0x8e0], R24 ;  /* 0x0008e01801007387 */ /* 0x000fe20000100a00 */
[----:B------:R0:W-:Y:S03]  /*72a50*/  STL.64 [R1+0x8e8], R26 ;  /* 0x0008e81a01007387 */ /* 0x0001e60000100a00 */
[----:B0-----:R-:W2:Y:S01]  /*72a60*/  LDL.LU.64 R26, [R1+0x3900] ;  /* 0x00390000011a7983 */ /* 0x001ea20000300a00 */
[----:B------:R-:W3:Y:S02]  /*72a70*/  LDL.LU.64 R24, [R1+0x38f8] ;  /* 0x0038f80001187983 */ /* 0x000ee40000300a00 */
[----:B------:R-:W-:-:S05]  /*72a80*/  IMAD.MOV.U32 R11, RZ, RZ, R17 ;  /* 0x000000ffff0b7224 */ /* 0x000fca00078e0011 */
[----:B----4-:R-:W-:Y:S01]  /*72a90*/  STL.64 [R1+0x38f0], R10 ;  /* 0x0038f00a01007387 */ /* 0x010fe20000100a00 */
[----:B------:R3:W-:Y:S02]  /*72aa0*/  STL.64 [R1+0x38e8], R8 ;  /* 0x0038e80801007387 */ /* 0x0007e40000100a00 */
[----:B---3--:R-:W-:Y:S01]  /*72ab0*/  HMMA.16816.F32.BF16 R8, R20, R24, R4 ;  /* 0x000000181408723c */ /* 0x008fe20000041804 */
[----:B------:R-:W3:Y:S11]  /*72ac0*/  LDL.LU R4, [R1+0x260] ;  /* 0x0002600001047983 */ /* 0x000ef60000300800 */
[----:B------:R-:W-:Y:S11]  /*72ad0*/  @!UPT UIADD3 URZ, URZ, URZ, URZ ;  /* 0x0000003f3f3ff290 */ /* 0x000ff6000fffe03f */
[----:B------:R-:W-:Y:S01]  /*72ae0*/  STL.64 [R1+0x8d0], R8 ;  /* 0x0008d00801007387 */ /* 0x000fe20000100a00 */
[----:B------:R-:W-:Y:S02]  /*72af0*/  STL.64 [R1+0x8d8], R10 ;  /* 0x0008d80a01007387 */ /* 0x000fe40000100a00 */
[----:B------:R-:W3:Y:S02]  /*72b00*/  LDL.LU R5, [R1+0x264] ;  /* 0x0002640001057983 */ /* 0x000ee40000300800 */
[----:B------:R-:W4:Y:S01]  /*72b10*/  LDL.LU R6, [R1+0x268] ;  /* 0x0002680001067983 */ /* 0x000f220000300800 */
[----:B------:R-:W4:Y:S04]  /*72b20*/  LDL.LU R7, [R1+0x26c] ;  /* 0x00026c0001077983 */ /* 0x000f280000300800 */
[----:B----4-:R-:W-:Y:S01]  /*72b30*/  STL.64 [R1+0x3890], R6 ;  /* 0x0038900601007387 */ /* 0x010fe20000100a00 */
[----:B---3--:R0:W-:Y:S03]  /*72b40*/  STL.64 [R1+0x3888], R4 ;  /* 0x0038880401007387 */ /* 0x0081e60000100a00 */
[----:B0-----:R-:W3:Y:S04]  /*72b50*/  LDL.64 R4, [R1+0x1f0] ;  /* 0x0001f00001047983 */ /* 0x001ee80000100a00 */
[----:B---3--:R0:W-:Y:S04]  /*72b60*/  STL.64 [R1+0x38a8], R4 ;  /* 0x0038a80401007387 */ /* 0x0081e80000100a00 */
[----:B0-----:R-:W3:Y:S04]  /*72b70*/  LDL.64 R4, [R1+0x200] ;  /* 0x0002000001047983 */ /* 0x001ee80000100a00 */
[----:B------:R-:W0:Y:S01]  /*72b80*/  S2R R19, SR_TID.X ;  /* 0x0000000000137919 */ /* 0x000e220000002100 */
[----:B------:R-:W-:Y:S01]  /*72b90*/  IMAD.MOV.U32 R14, RZ, RZ, R16 ;  /* 0x000000ffff0e7224 */ /* 0x000fe200078e0010 */
[C---:B0-----:R-:W-:Y:S01]  /*72ba0*/  LOP3.LUT R29, R19.reuse, 0x7, RZ, 0xc0, !PT ;  /* 0x00000007131d7812 */ /* 0x041fe200078ec0ff */
[----:B------:R-:W-:-:S04]  /*72bb0*/  IMAD.SHL.U32 R18, R19, 0x2, RZ ;  /* 0x0000000213127824 */ /* 0x000fc800078e00ff */
[----:B------:R-:W-:Y:S02]  /*72bc0*/  IMAD R29, R29, 0x110, RZ ;  /* 0x000001101d1d7824 */ /* 0x000fe400078e02ff */
[----:B------:R-:W-:-:S03]  /*72bd0*/  IMAD.SHL.U32 R19, R19, 0x80, RZ ;  /* 0x0000008013137824 */ /* 0x000fc600078e00ff */
[----:B------:R-:W-:-:S04]  /*72be0*/  LOP3.LUT R29, R29, 0x10, R18, 0x78, !PT ;  /* 0x000000101d1d7812 */ /* 0x000fc800078e7812 */
[----:B------:R-:W-:Y:S01]  /*72bf0*/  LOP3.LUT R29, R29, 0x800, R19, 0xf8, !PT ;  /* 0x000008001d1d7812 */ /* 0x000fe200078ef813 */
[----:B---3--:R0:W-:Y:S01]  /*72c00*/  STL.64 [R1+0x38c0], R4 ;  /* 0x0038c00401007387 */ /* 0x0081e20000100a00 */
[----:B--2---:R-:W-:Y:S02]  /*72c10*/  STL.64 [R1+0x37e8], R26 ;  /* 0x0037e81a01007387 */ /* 0x004fe40000100a00 */
[----:B------:R1:W-:Y:S01]  /*72c20*/  STL.64 [R1+0x37e0], R24 ;  /* 0x0037e01801007387 */ /* 0x0003e20000100a00 */
[----:B0-----:R-:W2:Y:S01]  /*72c30*/  LDL.LU R4, [R1+0x290] ;  /* 0x0002900001047983 */ /* 0x001ea20000300800 */
[----:B------:R-:W2:Y:S02]  /*72c40*/  LDL.LU R5, [R1+0x294] ;  /* 0x0002940001057983 */ /* 0x000ea40000300800 */
[----:B------:R-:W3:Y:S02]  /*72c50*/  LDL.LU R6, [R1+0x298] ;  /* 0x0002980001067983 */ /* 0x000ee40000300800 */
[----:B------:R-:W3:Y:S01]  /*72c60*/  LDL.LU R7, [R1+0x29c] ;  /* 0x00029c0001077983 */ /* 0x000ee20000300800 */
[----:B------:R-:W-:Y:S01]  /*72c70*/  LOP3.LUT R29, R29, 0x40, RZ, 0x3c, !PT ;  /* 0x000000401d1d7812 */ /* 0x000fe200078e3cff */
[----:B-1----:R-:W4:Y:S01]  /*72c80*/  LDL.LU R24, [R1+0x2b0] ;  /* 0x0002b00001187983 */ /* 0x002f220000300800 */
[----:B------:R-:W4:Y:S02]  /*72c90*/  LDL.LU R25, [R1+0x2b4] ;  /* 0x0002b40001197983 */ /* 0x000f240000300800 */
[----:B------:R-:W4:Y:S02]  /*72ca0*/  LDL.LU R26, [R1+0x2b8] ;  /* 0x0002b800011a7983 */ /* 0x000f240000300800 */
[----:B------:R-:W4:Y:S01]  /*72cb0*/  LDL.LU R27, [R1+0x2bc] ;  /* 0x0002bc00011b7983 */ /* 0x000f220000300800 */
[----:B------:R-:W0:Y:S04]  /*72cc0*/  LDSM.16.MT88.4 R16, [R29+0x14000] ;  /* 0x014000001d10783b */ /* 0x000e280000004200 */
[----:B------:R-:W4:Y:S01]  /*72cd0*/  LDL.LU R8, [R1+0x2c0] ;  /* 0x0002c00001087983 */ /* 0x000f220000300800 */
[----:B------:R-:W4:Y:S02]  /*72ce0*/  LDL.LU R9, [R1+0x2c4] ;  /* 0x0002c40001097983 */ /* 0x000f240000300800 */
[----:B------:R-:W4:Y:S02]  /*72cf0*/  LDL.LU R10, [R1+0x2c8] ;  /* 0x0002c800010a7983 */ /* 0x000f240000300800 */
[----:B------:R-:W4:Y:S01]  /*72d00*/  LDL.LU R11, [R1+0x2cc] ;  /* 0x0002cc00010b7983 */ /* 0x000f220000300800 */
[----:B---3--:R-:W-:Y:S01]  /*72d10*/  STL.64 [R1+0x38d0], R6 ;  /* 0x0038d00601007387 */ /* 0x008fe20000100a00 */
[----:B--2---:R1:W-:Y:S03]  /*72d20*/  STL.64 [R1+0x38c8], R4 ;  /* 0x0038c80401007387 */ /* 0x0043e60000100a00 */
[----:B-1----:R-:W2:Y:S01]  /*72d30*/  LDL.64 R4, [R1+0x50] ;  /* 0x0000500001047983 */ /* 0x002ea20000100a00 */
[----:B0-----:R-:W-:Y:S02]  /*72d40*/  STL.64 [R1+0x3730], R18 ;  /* 0x0037301201007387 */ /* 0x001fe40000100a00 */
[----:B------:R0:W-:Y:S02]  /*72d50*/  STL.64 [R1+0x3728], R16 ;  /* 0x0037281001007387 */ /* 0x0001e40000100a00 */
[----:B0-----:R-:W-:-:S02]  /*72d60*/  IMAD.MOV.U32 R16, RZ, RZ, R28 ;  /* 0x000000ffff107224 */ /* 0x001fc400078e001c */
[----:B------:R-:W-:-:S05]  /*72d70*/  IMAD.MOV.U32 R17, RZ, RZ, R15 ;  /* 0x000000ffff117224 */ /* 0x000fca00078e000f */
[----:B------:R0:W-:Y:S04]  /*72d80*/  STL.64 [R1+0x3870], R16 ;  /* 0x0038701001007387 */ /* 0x0001e80000100a00 */
        /* <DEDUP_REMOVED lines=22> */
[----:B------:R-:W2:Y:S02]  /*72ef0*/  LDL.LU R19, [R1+0x2ac] ;  /* 0x0002ac0001137983 */ /* 0x000ea40000300800 */
[----:B------:R-:W-:Y:S01]  /*72f00*/  STL.64 [R1+0x9c0], R8 ;  /* 0x0009c00801007387 */ /* 0x000fe20000100a00 */
[----:B------:R0:W-:Y:S03]  /*72f10*/  STL.64 [R1+0x9c8], R10 ;  /* 0x0009c80a01007387 */ /* 0x0001e60000100a00 */
[----:B0-----:R-:W3:Y:S01]  /*72f20*/  LDL.LU.64 R10, [R1+0x38f0] ;  /* 0x0038f000010a7983 */ /* 0x001ee20000300a00 */
[----:B------:R-:W4:Y:S02]  /*72f30*/  LDL.LU.64 R8, [R1+0x38e8] ;  /* 0x0038e80001087983 */ /* 0x000f240000300a00 */
[----:B------:R-:W-:Y:S02]  /*72f40*/  STL [R1+0x37d8], R13 ;  /* 0x0037d80d01007387 */ /* 0x000fe40000100800 */
[----:B------:R-:W-:Y:S01]  /*72f50*/  IMAD.MOV.U32 R28, RZ, RZ, R4 ;  /* 0x000000ffff1c7224 */ /* 0x000fe200078e0004 */
[C---:B--2---:R-:W-:Y:S08]  /*72f60*/  HMMA.16816.F32.BF16 R16, R20.reuse, R4, R16 ;  /* 0x000000041410723c */ /* 0x044ff00000041810 */
[----:B----4-:R-:W-:Y:S11]  /*72f70*/  HMMA.16816.F32.BF16 R24, R20, R8, R24 ;  /* 0x000000081418723c */ /* 0x010ff60000041818 */
[----:B------:R-:W-:Y:S11]  /*72f80*/  @!UPT UIADD3 URZ, URZ, URZ, URZ ;  /* 0x0000003f3f3ff290 */ /* 0x000ff6000fffe03f */
[----:B------:R-:W-:Y:S01]  /*72f90*/  @!UPT UIADD3 URZ, URZ, URZ, URZ ;  /* 0x0000003f3f3ff290 */ /* 0x000fe2000fffe03f */
[----:B------:R0:W-:Y:S01]  /*72fa0*/  STL.64 [R1+0x9b0], R24 ;  /* 0x0009b01801007387 */ /* 0x0001e20000100a00 */
[----:B------:R-:W-:Y:S02]  /*72fb0*/  STL.64 [R1+0x9b8], R26 ;  /* 0x0009b81a01007387 */ /* 0x000fe40000100a00 */
[----:B0-----:R-:W-:Y:S02]  /*72fc0*/  IMAD.MOV.U32 R24, RZ, RZ, R14 ;  /* 0x000000ffff187224 */ /* 0x001fe400078e000e */
[----:B---3--:R-:W-:-:S05]  /*72fd0*/  IMAD.MOV.U32 R25, RZ, RZ, R11 ;  /* 0x000000ffff197224 */ /* 0x008fca00078e000b */
[----:B------:R0:W-:Y:S01]  /*72fe0*/  STL.64 [R1+0x3800], R24 ;  /* 0x0038001801007387 */ /* 0x0001e20000100a00 */
[----:B------:R-:W-:Y:S02]  /*72ff0*/  STL.64 [R1+0x9a0], R16 ;  /* 0x0009a01001007387 */ /* 0x000fe40000100a00 */
[----:B------:R1:W-:Y:S02]  /*73000*/  STL.64 [R1+0x9a8], R18 ;  /* 0x0009a81201007387 */ /* 0x0003e40000100a00 */
[----:B0-----:R-:W-:Y:S01]  /*73010*/  IMAD.MOV.U32 R25, RZ, RZ, R3 ;  /* 0x000000ffff197224 */ /* 0x001fe200078e0003 */
[----:B-1----:R-:W2:Y:S01]  /*73020*/  LDL.LU.64 R18, [R1+0x38e0] ;  /* 0x0038e00001127983 */ /* 0x002ea20000300a00 */
[----:B------:R-:W2:Y:S02]  /*73030*/  LDL.LU.64 R16, [R1+0x38d8] ;  /* 0x0038d80001107983 */ /* 0x000ea40000300a00 */
[----:B------:R-:W-:Y:S02]  /*73040*/  IMAD.MOV.U32 R3, RZ, RZ, R5 ;  /* 0x000000ffff037224 */ /* 0x000fe400078e0005 */
[----:B------:R-:W3:Y:S01]  /*73050*/  LDL.LU.64 R6, [R1+0x38d0] ;  /* 0x0038d00001067983 */ /* 0x000ee20000300a00 */
[----:B------:R-:W3:Y:S01]  /*73060*/  LDL.LU.64 R4, [R1+0x38c8] ;  /* 0x0038c80001047983 */ /* 0x000ee20000300a00 */
[----:B------:R-:W-:-:S07]  /*73070*/  IMAD.MOV.U32 R24, RZ, RZ, R10 ;  /* 0x000000ffff187224 */ /* 0x000fce00078e000a */
[----:B---3--:R-:W-:Y:S01]  /*73080*/  HMMA.16816.F32.BF16 R24, R20, R24, R4 ;  /* 0x000000181418723c */ /* 0x008fe20000041804 */
[----:B------:R-:W2:Y:S11]  /*73090*/  LDL.LU.64 R4, [R1+0x38c0] ;  /* 0x0038c00001047983 */ /* 0x000eb60000300a00 */
[----:B------:R-:W-:Y:S11]  /*730a0*/  @!UPT UIADD3 URZ, URZ, URZ, URZ ;  /* 0x0000003f3f3ff290 */ /* 0x000ff6000fffe03f */
[----:B------:R0:W-:Y:S01]  /*730b0*/  STL.64 [R1+0x990], R24 ;  /* 0x0009901801007387 */ /* 0x0001e20000100a00 */
[----:B------:R-:W-:Y:S02]  /*730c0*/  STL.64 [R1+0x998], R26 ;  /* 0x0009981a01007387 */ /* 0x000fe40000100a00 */
[----:B0-----:R-:W-:Y:S02]  /*730d0*/  IMAD.MOV.U32 R24, RZ, RZ, R2 ;  /* 0x000000ffff187224 */ /* 0x001fe400078e0002 */
[----:B------:R-:W-:-:S05]  /*730e0*/  IMAD.MOV.U32 R25, RZ, RZ, R0 ;  /* 0x000000ffff197224 */ /* 0x000fca00078e0000 */
[----:B------:R0:W-:Y:S04]  /*730f0*/  STL.64 [R1+0x3878], R24 ;  /* 0x0038781801007387 */ /* 0x0001e80000100a00 */
[----:B0-----:R-:W3:Y:S01]  /*73100*/  LDL.64 R24, [R1+0x1e0] ;  /* 0x0001e00001187983 */ /* 0x001ee20000100a00 */
        /* <DEDUP_REMOVED lines=17> */
[----:B------:R-:W3:Y:S02]  /*73220*/  LDL.LU.64 R6, [R1+0x3890] ;  /* 0x0038900001067983 */ /* 0x000ee40000300a00 */
[----:B------:R-:W3:Y:S02]  /*73230*/  LDL.LU.64 R4, [R1+0x3888] ;  /* 0x0038880001047983 */ /* 0x000ee40000300a00 */
[C---:B---3--:R-:W-:Y:S11]  /*73240*/  HMMA.16816.F32.BF16 R4, R20.reuse, R24, R4 ;  /* 0x000000181404723c */ /* 0x048ff60000041804 */
[----:B------:R-:W-:Y:S11]  /*73250*/  @!UPT UIADD3 URZ, URZ, URZ, URZ ;  /* 0x0000003f3f3ff290 */ /* 0x000ff6000fffe03f */
[----:B------:R-:W-:Y:S01]  /*73260*/  @!UPT UIADD3 URZ, URZ, URZ, URZ ;  /* 0x0000003f3f3ff290 */ /* 0x000fe2000fffe03f */
[----:B------:R0:W-:Y:S01]  /*73270*/  STL.64 [R1+0x980], R4 ;  /* 0x0009800401007387 */ /* 0x0001e20000100a00 */
[----:B------:R-:W-:Y:S03]  /*73280*/  STL.64 [R1+0x988], R6 ;  /* 0x0009880601007387 */ /* 0x000fe60000100a00 */
[----:B0-----:R-:W2:Y:S01]  /*73290*/  LDL.LU.64 R4, [R1+0x3880] ;  /* 0x0038800001047983 */ /* 0x001ea20000300a00 */
[----:B------:R-:W-:Y:S01]  /*732a0*/  IMAD.MOV.U32 R10, RZ, RZ, R24 ;  /* 0x000000ffff0a7224 */ /* 0x000fe200078e0018 */
[----:B--2---:R-:W-:Y:S01]  /*732b0*/  HMMA.16816.F32.BF16 R16, R20, R4, R16 ;  /* 0x000000041410723c */ /* 0x004fe20000041810 */
[----:B------:R-:W-:Y:S11]  /*732c0*/  IMAD.MOV.U32 R11, RZ, RZ, R5 ;  /* 0x000000ffff0b7224 */ /* 0x000ff600078e0005 */
[----:B------:R-:W-:Y:S11]  /*732d0*/  @!UPT UIADD3 URZ, URZ, URZ, URZ ;  /* 0x0000003f3f3ff290 */ /* 0x000ff6000fffe03f */
[----:B------:R-:W-:Y:S01]  /*732e0*/  STL.64 [R1+0x970], R16 ;  /* 0x0009701001007387 */ /* 0x000fe20000100a00 */
[----:B------:R-:W-:Y:S02]  /*732f0*/  STL.64 [R1+0x978], R18 ;  /* 0x0009781201007387 */ /* 0x000fe40000100a00 */
[----:B------:R-:W-:Y:S02]  /*73300*/  STL.64 [R1+0x3810], R10 ;  /* 0x0038100a01007387 */ /* 0x000fe40000100a00 */
[----:B------:R0:W-:Y:S02]  /*73310*/  STL.64 [R1+0x3808], R8 ;  /* 0x0038080801007387 */ /* 0x0001e40000100a00 */
[----:B0-----:R-:W2:Y:S01]  /*73320*/  LDL.LU R8, [R1+0x80] ;  /* 0x0000800001087983 */ /* 0x001ea20000300800 */
[----:B------:R-:W2:Y:S02]  /*73330*/  LDL.LU R9, [R1+0x84] ;  /* 0x0000840001097983 */ /* 0x000ea40000300800 */
[----:B------:R-:W3:Y:S02]  /*73340*/  LDL.LU R10, [R1+0x88] ;  /* 0x00008800010a7983 */ /* 0x000ee40000300800 */
[----:B------:R-:W3:Y:S02]  /*73350*/  LDL.LU R11, [R1+0x8c] ;  /* 0x00008c00010b7983 */ /* 0x000ee40000300800 */
[----:B------:R-:W-:-:S02]  /*73360*/  IMAD.MOV.U32 R13, RZ, RZ, R4 ;  /* 0x000000ffff0d7224 */ /* 0x000fc400078e0004 */
[----:B------:R-:W4:Y:S01]  /*73370*/  LDL.LU R4, [R1+0xc0] ;  /* 0x0000c00001047983 */ /* 0x000f220000300800 */
[----:B------:R-:W4:Y:S02]  /*73380*/  LDL.LU R5, [R1+0xc4] ;  /* 0x0000c40001057983 */ /* 0x000f240000300800 */
[----:B------:R-:W4:Y:S02]  /*73390*/  LDL.LU R6, [R1+0xc8] ;  /* 0x0000c80001067983 */ /* 0x000f240000300800 */
[----:B------:R-:W4:Y:S01]  /*733a0*/  LDL.LU R7, [R1+0xcc] ;  /* 0x0000cc0001077983 */ /* 0x000f220000300800 */
[----:B------:R-:W4:Y:S04]  /*733b0*/  LDL R16, [R1+0x1c0] ;  /* 0x0001c00001107983 */ /* 0x000f280000100800 */
[----:B------:R-:W4:Y:S01]  /*733c0*/  LDL R17, [R1+0x1c4] ;  /* 0x0001c40001117983 */ /* 0x000f220000100800 */
[----:B------:R-:W-:-:S02]  /*733d0*/  IMAD.MOV.U32 R29, RZ, RZ, R25 ;  /* 0x000000ffff1d7224 */ /* 0x000fc400078e0019 */
[----:B------:R-:W4:Y:S02]  /*733e0*/  LDL.LU R24, [R1+0x240] ;  /* 0x0002400001187983 */ /* 0x000f240000300800 */
[----:B------:R-:W4:Y:S01]  /*733f0*/  LDL.LU R25, [R1+0x244] ;  /* 0x0002440001197983 */ /* 0x000f220000300800 */
[----:B------:R-:W4:Y:S01]  /*73400*/  LDL.LU R26, [R1+0x248] ;  /* 0x00024800011a7983 */ /* 0x000f220000300800 */
        /* <DEDUP_REMOVED lines=9> */
[----:B0-----:R-:W2:Y:S04]  /*734a0*/  LDL R8, [R1+0x30] ;  /* 0x0000300001087983 */ /* 0x001ea80000100800 */
[----:B------:R-:W2:Y:S04]  /*734b0*/  LDL R9, [R1+0x34] ;  /* 0x0000340001097983 */ /* 0x000ea80000100800 */
[----:B--2---:R0:W-:Y:S04]  /*734c0*/  STL.64 [R1+0x3848], R8 ;  /* 0x0038480801007387 */ /* 0x0041e80000100a00 */
[----:B0-----:R-:W2:Y:S04]  /*734d0*/  LDL R8, [R1+0x40] ;  /* 0x0000400001087983 */ /* 0x001ea80000100800 */
[----:B------:R-:W2:Y:S01]  /*734e0*/  LDL R9, [R1+0x44] ;  /* 0x0000440001097983 */ /* 0x000ea20000100800 */
[----:B------:R-:W-:Y:S02]  /*734f0*/  STL.64 [R1+0x37f8], R14 ;  /* 0x0037f80e01007387 */ /* 0x000fe40000100a00 */
[----:B------:R0:W-:Y:S02]  /*73500*/  STL.64 [R1+0x37f0], R12 ;  /* 0x0037f00c01007387 */ /* 0x0001e40000100a00 */
        /* <DEDUP_REMOVED lines=18> */
[----:B------:R0:W-:Y:S02]  /*73630*/  STL.64 [R1+0x950], R16 ;  /* 0x0009501001007387 */ /* 0x0001e40000100a00 */
[----:B------:R-:W-:Y:S01]  /*73640*/  STL.64 [R1+0x958], R18 ;  /* 0x0009581201007387 */ /* 0x000fe20000100a00 */
[----:B0-----:R-:W4:Y:S02]  /*73650*/  LDL.LU.64 R16, [R1+0x3870] ;  /* 0x0038700001107983 */ /* 0x001f240000300a00 */
[----:B----4-:R-:W-:Y:S02]  /*73660*/  HMMA.16816.F32.BF16 R20, R20, R16, R4 ;  /* 0x000000101414723c */ /* 0x010fe40000041804 */
[----:B------:R-:W2:Y:S01]  /*73670*/  LDL.LU.64 R6, [R1+0x3868] ;  /* 0x0038680001067983 */ /* 0x000ea20000300a00 */
[----:B------:R-:W2:Y:S11]  /*73680*/  LDL.LU.64 R4, [R1+0x3860] ;  /* 0x0038600001047983 */ /* 0x000eb60000300a00 */
[----:B------:R-:W-:Y:S09]  /*73690*/  @!UPT UIADD3 URZ, URZ, URZ, URZ ;  /* 0x0000003f3f3ff290 */ /* 0x000ff2000fffe03f */
[----:B------:R0:W-:Y:S01]  /*736a0*/  STL.64 [R1+0x8c0], R20 ;  /* 0x0008c01401007387 */ /* 0x0001e20000100a00 */
[----:B------:R1:W-:Y:S03]  /*736b0*/  STL.64 [R1+0x8c8], R22 ;  /* 0x0008c81601007387 */ /* 0x0003e60000100a00 */
[----:B0-----:R-:W4:Y:S01]  /*736c0*/  LDL.LU R20, [R1+0x60] ;  /* 0x0000600001147983 */ /* 0x001f220000300800 */
[----:B------:R-:W4:Y:S02]  /*736d0*/  LDL.LU R21, [R1+0x64] ;  /* 0x0000640001157983 */ /* 0x000f240000300800 */
[----:B-1----:R-:W4:Y:S02]  /*736e0*/  LDL.LU R22, [R1+0x68] ;  /* 0x0000680001167983 */ /* 0x002f240000300800 */
[----:B------:R-:W4:Y:S01]  /*736f0*/  LDL.LU R23, [R1+0x6c] ;  /* 0x00006c0001177983 */ /* 0x000f220000300800 */
[----:B------:R0:W-:Y:S04]  /*73700*/  STL.64 [R1+0x3740], R16 ;  /* 0x0037401001007387 */ /* 0x0001e80000100a00 */
[----:B0-----:R-:W3:Y:S04]  /*73710*/  LDL R16, [R1+0x20] ;  /* 0x0000200001107983 */ /* 0x001ee80000100800 */
[----:B------:R-:W3:Y:S01]  /*73720*/  LDL R17, [R1+0x24] ;  /* 0x0000240001117983 */ /* 0x000ee20000100800 */
        /* <DEDUP_REMOVED lines=14> */
[----:B------:R-:W3:Y:S03]  /*73810*/  LDL.LU.64 R8, [R1+0x3828] ;  /* 0x0038280001087983 */ /* 0x000ee60000300a00 */
[----:B------:R-:W0:Y:S01]  /*73820*/  S2R R27, SR_TID.X ;  /* 0x00000000001b7919 */ /* 0x000e220000002100 */
[C---:B---3--:R-:W-:Y:S03]  /*73830*/  HMMA.16816.F32.BF16 R16, R4.reuse, R16, R8 ;  /* 0x000000100410723c */ /* 0x048fe60000041808 */
[----:B------:R-:W3:Y:S01]  /*73840*/  LDL.LU.64 R10, [R1+0x3820] ;  /* 0x00382000010a7983 */ /* 0x000ee20000300a00 */
[----:B------:R-:W3:Y:S11]  /*73850*/  LDL.LU.64 R8, [R1+0x3818] ;  /* 0x0038180001087983 */ /* 0x000ef60000300a00 */
[----:B------:R-:W-:Y:S08]  /*73860*/  @!UPT UIADD3 URZ, URZ, URZ, URZ ;  /* 0x0000003f3f3ff290 */ /* 0x000ff0000fffe03f */
[----:B------:R0:W-:Y:S01]  /*73870*/  STL.64 [R1+0x850], R16 ;  /* 0x0008501001007387 */ /* 0x0001e20000100a00 */
[----:B------:R1:W-:Y:S02]  /*73880*/  STL.64 [R1+0x858], R18 ;  /* 0x0008581201007387 */ /* 0x0003e40000100a00 */
[C---:B0-----:R-:W-:Y:S01]  /*73890*/  IMAD.SHL.U32 R17, R27.reuse, 0x2, RZ ;  /* 0x000000021b117824 */ /* 0x041fe200078e00ff */
[C---:B-1----:R-:W-:Y:S01]  /*738a0*/  LOP3.LUT R19, R27.reuse, 0x7, RZ, 0xc0, !PT ;  /* 0x000000071b137812 */ /* 0x042fe200078ec0ff */
[----:B------:R-:W-:Y:S02]  /*738b0*/  IMAD.SHL.U32 R18, R27, 0x80, RZ ;  /* 0x000000801b127824 */ /* 0x000fe400078e00ff */
[C---:B---3--:R-:W-:Y:S01]  /*738c0*/  HMMA.16816.F32.BF16 R24, R4.reuse, R24, R8 ;  /* 0x000000180418723c */ /* 0x048fe20000041808 */
[----:B------:R-:W3:Y:S01]  /*738d0*/  LDL.LU.64 R10, [R1+0x3810] ;  /* 0x00381000010a7983 */ /* 0x000ee20000300a00 */
[----:B------:R-:W2:Y:S11]  /*738e0*/  LDL.LU.64 R8, [R1+0x3808] ;  /* 0x0038080001087983 */ /* 0x000eb60000300a00 */
[----:B------:R-:W-:Y:S10]  /*738f0*/  @!UPT UIADD3 URZ, URZ, URZ, URZ ;  /* 0x0000003f3f3ff290 */ /* 0x000ff4000fffe03f */
        /* <DEDUP_REMOVED lines=10> */
[----:B------:R-:W4:Y:S02]  /*739a0*/  LDL.LU.64 R24, [R1+0x37e0] ;  /* 0x0037e00001187983 */ /* 0x000f240000300a00 */
[----:B------:R-:W-:-:S05]  /*739b0*/  IMAD R19, R19, 0x110, RZ ;  /* 0x0000011013137824 */ /* 0x000fca00078e02ff */
[----:B------:R-:W-:-:S04]  /*739c0*/  LOP3.LUT R19, R19, 0x10, R17, 0x78, !PT ;  /* 0x0000001013137812 */ /* 0x000fc800078e7811 */
[----:B------:R-:W-:-:S04]  /*739d0*/  LOP3.LUT R19, R19, 0x800, R18, 0xf8, !PT ;  /* 0x0000080013137812 */ /* 0x000fc800078ef812 */
[----:B------:R-:W-:Y:S01]  /*739e0*/  LOP3.LUT R19, R19, 0x40, RZ, 0x3c, !PT ;  /* 0x0000004013137812 */ /* 0x000fe200078e3cff */
[----:B----4-:R-:W-:Y:S01]  /*739f0*/  HMMA.16816.F32.BF16 R20, R4, R24, R20 ;  /* 0x000000180414723c */ /* 0x010fe20000041814 */
[----:B--2---:R-:W-:Y:S01]  /*73a00*/  STL.64 [R1+0x36e8], R26 ;  /* 0x0036e81a01007387 */ /* 0x004fe20000100a00 */
[----:B------:R-:W-:Y:S11]  /*73a10*/  STL.64 [R1+0x36e0], R24 ;  /* 0x0036e01801007387 */ /* 0x000ff60000100a00 */
[----:B------:R-:W-:Y:S10]  /*73a20*/  @!UPT UIADD3 URZ, URZ, URZ, URZ ;  /* 0x0000003f3f3ff290 */ /* 0x000ff4000fffe03f */
[----:B------:R-:W-:Y:S01]  /*73a30*/  STL.64 [R1+0x690], R20 ;  /* 0x0006901401007387 */ /* 0x000fe20000100a00 */
[----:B------:R-:W-:Y:S02]  /*73a40*/  STL.64 [R1+0x698], R22 ;  /* 0x0006981601007387 */ /* 0x000fe40000100a00 */
[----:B------:R-:W2:Y:S02]  /*73a50*/  LDL.LU R16, [R1+0x320] ;  /* 0x0003200001107983 */ /* 0x000ea40000300800 */
[----:B------:R-:W2:Y:S01]  /*73a60*/  LDL.LU R17, [R1+0x324] ;  /* 0x0003240001117983 */ /* 0x000ea20000300800 */
[----:B------:R0:W1:Y:S04]  /*73a70*/  LDSM.16.MT88.4 R20, [R19+0x14080] ;  /* 0x014080001314783b */ /* 0x0000680000004200 */
[----:B------:R-:W4:Y:S04]  /*73a80*/  LDL.LU R18, [R1+0x328] ;  /* 0x0003280001127983 */ /* 0x000f280000300800 */
[----:B0-----:R-:W4:Y:S04]  /*73a90*/  LDL.LU R19, [R1+0x32c] ;  /* 0x00032c0001137983 */ /* 0x001f280000300800 */
[----:B----4-:R-:W-:Y:S01]  /*73aa0*/  STL.64 [R1+0x3750], R18 ;  /* 0x0037501201007387 */ /* 0x010fe20000100a00 */
[----:B--2---:R0:W-:Y:S02]  /*73ab0*/  STL.64 [R1+0x3748], R16 ;  /* 0x0037481001007387 */ /* 0x0041e40000100a00 */
[----:B0-----:R-:W-:-:S02]  /*73ac0*/  IMAD.MOV.U32 R16, RZ, RZ, R13 ;  /* 0x000000ffff107224 */ /* 0x001fc400078e000d */
[----:B---3--:R-:W-:Y:S01]  /*73ad0*/  IMAD.MOV.U32 R17, RZ, RZ, R11 ;  /* 0x000000ffff117224 */ /* 0x008fe200078e000b */
[----:B------:R-:W2:Y:S01]  /*73ae0*/  LDL.LU R13, [R1+0x37d8] ;  /* 0x0037d800010d7983 */ /* 0x000ea20000300800 */
[----:B------:R-:W3:Y:S03]  /*73af0*/  LDL.LU R11, [R1+0x37d4] ;  /* 0x0037d400010b7983 */ /* 0x000ee60000300800 */
[----:B------:R0:W-:Y:S02]  /*73b00*/  STL.64 [R1+0x3760], R16 ;  /* 0x0037601001007387 */ /* 0x0001e40000100a00 */
[----:B0-----:R-:W-:Y:S02]  /*73b10*/  IMAD.MOV.U32 R16, RZ, RZ, R10 ;  /* 0x000000ffff107224 */ /* 0x001fe400078e000a */
[----:B------:R-:W-:Y:S01]  /*73b20*/  IMAD.MOV.U32 R17, RZ, RZ, R29 ;  /* 0x000000ffff117224 */ /* 0x000fe200078e001d */
[----:B------:R-:W3:Y:S04]  /*73b30*/  LDL.LU R10, [R1+0x37d0] ;  /* 0x0037d000010a7983 */ /* 0x000ee80000300800 */
[----:B------:R-:W-:Y:S01]  /*73b40*/  STL.64 [R1+0x3778], R16 ;  /* 0x0037781001007387 */ /* 0x000fe20000100a00 */
[----:B-1----:R-:W-:Y:S02]  /*73b50*/  STL.64 [R1+0x3648], R22 ;  /* 0x0036481601007387 */ /* 0x002fe40000100a00 */
[----:B------:R0:W-:Y:S02]  /*73b60*/  STL.64 [R1+0x3640], R20 ;  /* 0x0036401401007387 */ /* 0x0001e40000100a00 */
[----:B0-----:R-:W4:Y:S01]  /*73b70*/  LDL.64 R20, [R1+0x1c0] ;  /* 0x0001c00001147983 */ /* 0x001f220000100a00 */
[----:B------:R-:W-:-:S02]  /*73b80*/  IMAD.MOV.U32 R16, RZ, RZ, R15 ;  /* 0x000000ffff107224 */ /* 0x000fc400078e000f */
[----:B------:R-:W-:Y:S01]  /*73b90*/  IMAD.MOV.U32 R17, RZ, RZ, R14 ;  /* 0x000000ffff117224 */ /* 0x000fe200078e000e */
[----:B----4-:R0:W-:Y:S04]  /*73ba0*/  STL.64 [R1+0x3758], R20 ;  /* 0x0037581401007387 */ /* 0x0101e80000100a00 */
[----:B0-----:R-:W4:Y:S01]  /*73bb0*/  LDL.LU R20, [R1+0x300] ;  /* 0x0003000001147983 */ /* 0x001f220000300800 */
[----:B------:R-:W4:Y:S02]  /*73bc0*/  LDL.LU R21, [R1+0x304] ;  /* 0x0003040001157983 */ /* 0x000f240000300800 */
[----:B------:R-:W2:Y:S02]  /*73bd0*/  LDL.LU R22, [R1+0x308] ;  /* 0x0003080001167983 */ /* 0x000ea40000300800 */
[----:B------:R-:W2:Y:S01]  /*73be0*/  LDL.LU R23, [R1+0x30c] ;  /* 0x00030c0001177983 */ /* 0x000ea20000300800 */
[----:B------:R-:W-:Y:S04]  /*73bf0*/  STL.64 [R1+0x3790], R16 ;  /* 0x0037901001007387 */ /* 0x000fe80000100a00 */
        /* <DEDUP_REMOVED lines=15> */
[----:B------:R0:W-:Y:S03]  /*73cf0*/  STL.64 [R1+0x3798], R16 ;  /* 0x0037981001007387 */ /* 0x0001e60000100a00 */
[----:B0-----:R-:W2:Y:S04]  /*73d00*/  LDL.64 R16, [R1+0x210] ;  /* 0x0002100001107983 */ /* 0x001ea80000100a00 */
[----:B--2---:R0:W-:Y:S04]  /*73d10*/  STL.64 [R1+0x37b8], R16 ;  /* 0x0037b81001007387 */ /* 0x0041e80000100a00 */
[----:B0-----:R-:W2:Y:S01]  /*73d20*/  LDL.LU R16, [R1+0x1a0] ;  /* 0x0001a00001107983 */ /* 0x001ea20000300800 */
[----:B------:R-:W2:Y:S02]  /*73d30*/  LDL.LU R17, [R1+0x1a4] ;  /* 0x0001a40001117983 */ /* 0x000ea40000300800 */
[----:B------:R-:W2:Y:S02]  /*73d40*/  LDL.LU R18, [R1+0x1a8] ;  /* 0x0001a80001127983 */ /* 0x000ea40000300800 */
[----:B------:R-:W2:Y:S01]  /*73d50*/  LDL.LU R19, [R1+0x1ac] ;  /* 0x0001ac0001137983 */ /* 0x000ea20000300800 */
[C---:B------:R-:W-:Y:S01]  /*73d60*/  HMMA.16816.F32.BF16 R24, R4.reuse, R12, R24 ;  /* 0x0000000c0418723c */ /* 0x040fe20000041818 */
[----:B--2---:R-:W-:Y:S01]  /*73d70*/  STL.64 [R1+0x37c8], R18 ;  /* 0x0037c81201007387 */ /* 0x004fe20000100a00 */
[----:B------:R0:W-:Y:S03]  /*73d80*/  STL.64 [R1+0x37c0], R16 ;  /* 0x0037c01001007387 */ /* 0x0001e60000100a00 */
        /* <DEDUP_REMOVED lines=18> */
[----:B0-----:R-:W4:Y:S01]  /*73eb0*/  LDL.64 R24, [R1+0x40] ;  /* 0x0000400001187983 */ /* 0x001f220000100a00 */
[----:B------:R-:W-:Y:S03]  /*73ec0*/  HMMA.16816.F32.BF16 R16, R4, R8, R16 ;  /* 0x000000080410723c */ /* 0x000fe60000041810 */
[----:B----4-:R0:W-:Y:S04]  /*73ed0*/  STL.64 [R1+0x3738], R24 ;  /* 0x0037381801007387 */ /* 0x0101e80000100a00 */
[----:B0-----:R-:W4:Y:S01]  /*73ee0*/  LDL.LU R24, [R1+0x310] ;  /* 0x0003100001187983 */ /* 0x001f220000300800 */
[----:B------:R-:W4:Y:S02]  /*73ef0*/  LDL.LU R25, [R1+0x314] ;  /* 0x0003140001197983 */ /* 0x000f240000300800 */
[----:B------:R-:W4:Y:S02]  /*73f00*/  LDL.LU R26, [R1+0x318] ;  /* 0x00031800011a7983 */ /* 0x000f240000300800 */
[----:B------:R-:W4:Y:S01]  /*73f10*/  LDL.LU R27, [R1+0x31c] ;  /* 0x00031c00011b7983 */ /* 0x000f220000300800 */
[----:B------:R0:W-:Y:S04]  /*73f20*/  STL.64 [R1+0x36f0], R12 ;  /* 0x0036f00c01007387 */ /* 0x0001e80000100a00 */
[----:B0-----:R-:W2:Y:S01]  /*73f30*/  LDL.LU R12, [R1+0x330] ;  /* 0x00033000010c7983 */ /* 0x001ea20000300800 */
[----:B------:R-:W2:Y:S02]  /*73f40*/  LDL.LU R13, [R1+0x334] ;  /* 0x00033400010d7983 */ /* 0x000ea40000300800 */
[----:B------:R-:W2:Y:S02]  /*73f50*/  LDL.LU R14, [R1+0x338] ;  /* 0x00033800010e7983 */ /* 0x000ea40000300800 */
[----:B------:R-:W2:Y:S01]  /*73f60*/  LDL.LU R15, [R1+0x33c] ;  /* 0x00033c00010f7983 */ /* 0x000ea20000300800 */
[----:B------:R-:W-:Y:S01]  /*73f70*/  STL.64 [R1+0x670], R16 ;  /* 0x0006701001007387 */ /* 0x000fe20000100a00 */
[----:B------:R0:W-:Y:S03]  /*73f80*/  STL.64 [R1+0x678], R18 ;  /* 0x0006781201007387 */ /* 0x0001e60000100a00 */
[----:B0-----:R-:W2:Y:S01]  /*73f90*/  LDL.LU.64 R18, [R1+0x37c8] ;  /* 0x0037c80001127983 */ /* 0x001ea20000300a00 */
[----:B------:R-:W2:Y:S02]  /*73fa0*/  LDL.LU.64 R16, [R1+0x37c0] ;  /* 0x0037c00001107983 */ /* 0x000ea40000300a00 */
[----:B---3--:R-:W-:Y:S02]  /*73fb0*/  STL.64 [R1+0x36d8], R10 ;  /* 0x0036d80a01007387 */ /* 0x008fe40000100a00 */
[----:B------:R0:W-:Y:S02]  /*73fc0*/  STL.64 [R1+0x36d0], R8 ;  /* 0x0036d00801007387 */ /* 0x0001e40000100a00 */
[----:B0-----:R-:W3:Y:S04]  /*73fd0*/  LDL.64 R8, [R1+0x10] ;  /* 0x0000100001087983 */ /* 0x001ee80000100a00 */
[----:B---3--:R0:W-:Y:S02]  /*73fe0*/  STL.64 [R1+0x3708], R8 ;  /* 0x0037080801007387 */ /* 0x0081e40000100a00 */
[----:B0-----:R-:W-:-:S02]  /*73ff0*/  IMAD.MOV.U32 R8, RZ, RZ, R28 ;  /* 0x000000ffff087224 */ /* 0x001fc400078e001c */
[----:B------:R-:W-:-:S07]  /*74000*/  IMAD.MOV.U32 R9, RZ, RZ, R3 ;  /* 0x000000ffff097224 */ /* 0x000fce00078e0003 */
[C---:B--2---:R-:W-:Y:S01]  /*74010*/  HMMA.16816.F32.BF16 R8, R4.reuse, R8, R16 ;  /* 0x000000080408723c */ /* 0x044fe20000041810 */
[----:B------:R-:W2:Y:S11]  /*74020*/  LDL.LU.64 R16, [R1+0x37b8] ;  /* 0x0037b80001107983 */ /* 0x000eb60000300a00 */
[----:B------:R-:W-:Y:S11]  /*74030*/  @!UPT UIADD3 URZ, URZ, URZ, URZ ;  /* 0x0000003f3f3ff290 */ /* 0x000ff6000fffe03f */
[----:B------:R0:W-:Y:S01]  /*74040*/  STL.64 [R1+0x4c0], R8 ;  /* 0x0004c00801007387 */ /* 0x0001e20000100a00 */
[----:B------:R-:W-:Y:S03]  /*74050*/  STL.64 [R1+0x4c8], R10 ;  /* 0x0004c80a01007387 */ /* 0x000fe60000100a00 */
[----:B0-----:R-:W3:Y:S01]  /*74060*/  LDL.64 R8, [R1+0x20] ;  /* 0x0000200001087983 */ /* 0x001ee20000100a00 */
[----:B--2---:R-:W-:Y:S03]  /*74070*/  HMMA.16816.F32.BF16 R20, R4, R16, R20 ;  /* 0x000000100414723c */ /* 0x004fe60000041814 */
[----:B---3--:R0:W-:Y:S11]  /*74080*/  STL.64 [R1+0x3710], R8 ;  /* 0x0037100801007387 */ /* 0x0081f60000100a00 */
[----:B------:R-:W-:Y:S09]  /*74090*/  @!UPT UIADD3 URZ, URZ, URZ, URZ ;  /* 0x0000003f3f3ff290 */ /* 0x000ff2000fffe03f */
[----:B------:R-:W-:Y:S02]  /*740a0*/  STL.64 [R1+0x4b0], R20 ;  /* 0x0004b01401007387 */ /* 0x000fe40000100a00 */
[----:B------:R1:W-:Y:S02]  /*740b0*/  STL.64 [R1+0x4b8], R22 ;  /* 0x0004b81601007387 */ /* 0x0003e40000100a00 */
[----:B0-----:R-:W-:Y:S02]  /*740c0*/  IMAD.MOV.U32 R8, RZ, RZ, R2 ;  /* 0x000000ffff087224 */ /* 0x001fe400078e0002 */
[----:B------:R-:W-:Y:S01]  /*740d0*/  IMAD.MOV.U32 R9, RZ, RZ, R0 ;  /* 0x000000ffff097224 */ /* 0x000fe200078e0000 */
[----:B-1----:R-:W2:Y:S01]  /*740e0*/  LDL.LU.64 R22, [R1+0x37b0] ;  /* 0x0037b00001167983 */ /* 0x002ea20000300a00 */
[----:B------:R-:W2:Y:S02]  /*740f0*/  LDL.LU.64 R20, [R1+0x37a8] ;  /* 0x0037a80001147983 */ /* 0x000ea40000300a00 */
[----:B------:R-:W-:-:S02]  /*74100*/  IMAD.MOV.U32 R2, RZ, RZ, R16 ;  /* 0x000000ffff027224 */ /* 0x000fc400078e0010 */
[----:B------:R-:W-:Y:S01]  /*74110*/  IMAD.MOV.U32 R0, RZ, RZ, R17 ;  /* 0x000000ffff007224 */ /* 0x000fe200078e0011 */
[----:B------:R-:W3:Y:S01]  /*74120*/  LDL.LU.64 R18, [R1+0x37a0] ;  /* 0x0037a00001127983 */ /* 0x000ee20000300a00 */
[----:B------:R-:W3:Y:S02]  /*74130*/  LDL.LU.64 R16, [R1+0x3798] ;  /* 0x0037980001107983 */ /* 0x000ee40000300a00 */
[C---:B---3--:R-:W-:Y:S01]  /*74140*/  HMMA.16816.F32.BF16 R8, R4.reuse, R8, R16 ;  /* 0x000000080408723c */ /* 0x048fe20000041810 */
[----:B------:R-:W2:Y:S11]  /*74150*/  LDL.LU.64 R16, [R1+0x3790] ;  /* 0x0037900001107983 */ /* 0x000eb60000300a00 */
[----:B------:R-:W-:Y:S11]  /*74160*/  @!UPT UIADD3 URZ, URZ, URZ, URZ ;  /* 0x0000003f3f3ff290 */ /* 0x000ff6000fffe03f */
[----:B------:R0:W-:Y:S01]  /*74170*/  STL.64 [R1+0x4a0], R8 ;  /* 0x0004a00801007387 */ /* 0x0001e20000100a00 */
[----:B------:R-:W-:Y:S03]  /*74180*/  STL.64 [R1+0x4a8], R10 ;  /* 0x0004a80a01007387 */ /* 0x000fe60000100a00 */
[----:B0-----:R-:W3:Y:S01]  /*74190*/  LDL.64 R8, [R1+0x30] ;  /* 0x0000300001087983 */ /* 0x001ee20000100a00 */
        /* <DEDUP_REMOVED lines=25> */
[----:B------:R-:W-:Y:S03]  /*74330*/  STL.64 [R1+0x2b8], R18 ;  /* 0x0002b81201007387 */ /* 0x000fe60000100a00 */
[----:B0-----:R-:W4:Y:S01]  /*74340*/  LDL.LU.64 R16, [R1+0x3740] ;  /* 0x0037400001107983 */ /* 0x001f220000300a00 */
[----:B------:R0:W-:Y:S03]  /*74350*/  STL.64 [R1+0x3658], R20 ;  /* 0x0036581401007387 */ /* 0x0001e60000100a00 */
[----:B0-----:R-:W2:Y:S01]  /*74360*/  LDL.LU R20, [R1+0x360] ;  /* 0x0003600001147983 */ /* 0x001ea20000300800 */
[----:B------:R-:W2:Y:S02]  /*74370*/  LDL.LU R21, [R1+0x364] ;  /* 0x0003640001157983 */ /* 0x000ea40000300800 */
[----:B------:R-:W2:Y:S02]  /*74380*/  LDL.LU R22, [R1+0x368] ;  /* 0x0003680001167983 */ /* 0x000ea40000300800 */
[----:B------:R-:W2:Y:S01]  /*74390*/  LDL.LU R23, [R1+0x36c] ;  /* 0x00036c0001177983 */ /* 0x000ea20000300800 */
[----:B----4-:R-:W-:Y:S01]  /*743a0*/  HMMA.16816.F32.BF16 R4, R4, R16, R24 ;  /* 0x000000100404723c */ /* 0x010fe20000041818 */
[----:B--2---:R-:W-:Y:S01]  /*743b0*/  STL.64 [R1+0x3720], R22 ;  /* 0x0037201601007387 */ /* 0x004fe20000100a00 */
[----:B------:R0:W-:Y:S03]  /*743c0*/  STL.64 [R1+0x3718], R20 ;  /* 0x0037181401007387 */ /* 0x0001e60000100a00 */
[----:B0-----:R-:W3:Y:S01]  /*743d0*/  LDL.LU R20, [R1+0x350] ;  /* 0x0003500001147983 */ /* 0x001ee20000300800 */
[----:B------:R-:W3:Y:S02]  /*743e0*/  LDL.LU R21, [R1+0x354] ;  /* 0x0003540001157983 */ /* 0x000ee40000300800 */
[----:B------:R-:W3:Y:S02]  /*743f0*/  LDL.LU R22, [R1+0x358] ;  /* 0x0003580001167983 */ /* 0x000ee40000300800 */
[----:B------:R-:W3:Y:S01]  /*74400*/  LDL.LU R23, [R1+0x35c] ;  /* 0x00035c0001177983 */ /* 0x000ee20000300800 */
[----:B------:R-:W2:Y:S01]  /*74410*/  LDL.LU.64 R24, [R1+0x3738] ;  /* 0x0037380001187983 */ /* 0x000ea20000300a00 */
[----:B------:R-:W2:Y:S02]  /*74420*/  LDL.LU.64 R18, [R1+0x3730] ;  /* 0x0037300001127983 */ /* 0x000ea40000300a00 */
[----:B------:R-:W2:Y:S09]  /*74430*/  LDL.LU.64 R16, [R1+0x3728] ;  /* 0x0037280001107983 */ /* 0x000eb20000300a00 */
[----:B------:R-:W-:Y:S01]  /*74440*/  STL.64 [R1+0x70], R4 ;  /* 0x0000700401007387 */ /* 0x000fe20000100a00 */
[----:B------:R2:W-:Y:S02]  /*74450*/  STL.64 [R1+0x78], R6 ;  /* 0x0000780601007387 */ /* 0x0005e40000100a00 */
[C---:B--2---:R-:W-:Y:S11]  /*74460*/  HMMA.16816.F32.BF16 R4, R16.reuse, R24, R12 ;  /* 0x000000181004723c */ /* 0x044ff6000004180c */
[----:B------:R-:W-:Y:S11]  /*74470*/  @!UPT UIADD3 URZ, URZ, URZ, URZ ;  /* 0x0000003f3f3ff290 */ /* 0x000ff6000fffe03f */
[----:B------:R-:W-:Y:S01]  /*74480*/  @!UPT UIADD3 URZ, URZ, URZ, URZ ;  /* 0x0000003f3f3ff290 */ /* 0x000fe2000fffe03f */
[----:B------:R-:W-:Y:S01]  /*74490*/  STL.64 [R1+0x140], R4 ;  /* 0x0001400401007387 */ /* 0x000fe20000100a00 */
[----:B------:R-:W-:Y:S02]  /*744a0*/  STL.64 [R1+0x148], R6 ;  /* 0x0001480601007387 */ /* 0x000fe40000100a00 */
[----:B------:R-:W2:Y:S02]  /*744b0*/  LDL.LU R12, [R1+0x3b0] ;  /* 0x0003b000010c7983 */ /* 0x000ea40000300800 */
[----:B------:R-:W2:Y:S01]  /*744c0*/  LDL.LU R13, [R1+0x3b4] ;  /* 0x0003b400010d7983 */ /* 0x000ea20000300800 */
[----:B------:R-:W4:Y:S01]  /*744d0*/  LDL.LU R14, [R1+0x3b8] ;  /* 0x0003b800010e7983 */ /* 0x000f220000300800 */
[----:B------:R-:W4:Y:S01]  /*744e0*/  LDL.LU R15, [R1+0x3bc] ;  /* 0x0003bc00010f7983 */ /* 0x000f220000300800 */
[----:B---3--:R-:W-:Y:S01]  /*744f0*/  HMMA.16816.F32.BF16 R20, R16, R8, R20 ;  /* 0x000000081014723c */ /* 0x008fe20000041814 */
[----:B------:R-:W-:Y:S02]  /*74500*/  IMAD.MOV.U32 R28, RZ, RZ, R24 ;  /* 0x000000ffff1c7224 */ /* 0x000fe400078e0018 */
[----:B------:R-:W-:-:S02]  /*74510*/  IMAD.MOV.U32 R3, RZ, RZ, R25 ;  /* 0x000000ffff037224 */ /* 0x000fc400078e0019 */
[----:B------:R-:W-:Y:S01]  /*74520*/  IMAD.MOV.U32 R29, RZ, RZ, R9 ;  /* 0x000000ffff1d7224 */ /* 0x000fe200078e0009 */
[----:B----4-:R-:W-:Y:S01]  /*74530*/  STL.64 [R1+0x3700], R14 ;  /* 0x0037000e01007387 */ /* 0x010fe20000100a00 */
[----:B--2---:R0:W-:Y:S03]  /*74540*/  STL.64 [R1+0x36f8], R12 ;  /* 0x0036f80c01007387 */ /* 0x0041e60000100a00 */
[----:B0-----:R-:W2:Y:S01]  /*74550*/  LDL.LU R12, [R1+0x380] ;  /* 0x00038000010c7983 */ /* 0x001ea20000300800 */
[----:B------:R-:W2:Y:S02]  /*74560*/  LDL.LU R13, [R1+0x384] ;  /* 0x00038400010d7983 */ /* 0x000ea40000300800 */
[----:B------:R-:W2:Y:S02]  /*74570*/  LDL.LU R14, [R1+0x388] ;  /* 0x00038800010e7983 */ /* 0x000ea40000300800 */
[----:B------:R-:W2:Y:S01]  /*74580*/  LDL.LU R15, [R1+0x38c] ;  /* 0x00038c00010f7983 */ /* 0x000ea20000300800 */
[----:B------:R-:W3:Y:S01]  /*74590*/  LDL.64 R24, [R1] ;  /* 0x0000000001187983 */ /* 0x000ee20000100a00 */
[----:B------:R-:W4:Y:S02]  /*745a0*/  LDL.LU R4, [R1+0x3c0] ;  /* 0x0003c00001047983 */ /* 0x000f240000300800 */
[----:B------:R-:W4:Y:S02]  /*745b0*/  LDL.LU R5, [R1+0x3c4] ;  /* 0x0003c40001057983 */ /* 0x000f240000300800 */
[----:B------:R-:W4:Y:S01]  /*745c0*/  LDL.LU R6, [R1+0x3c8] ;  /* 0x0003c80001067983 */ /* 0x000f220000300800 */
[----:B------:R-:W4:Y:S01]  /*745d0*/  LDL.LU R7, [R1+0x3cc] ;  /* 0x0003cc0001077983 */ /* 0x000f220000300800 */
[----:B------:R-:W-:Y:S02]  /*745e0*/  STL [R1+0x368c], R3 ;  /* 0x00368c0301007387 */ /* 0x000fe40000100800 */
[----:B------:R-:W-:Y:S02]  /*745f0*/  STL [R1+0x3688], R28 ;  /* 0x0036881c01007387 */ /* 0x000fe40000100800 */
[----:B------:R-:W-:Y:S01]  /*74600*/  STL.64 [R1+0x130], R20 ;  /* 0x0001301401007387 */ /* 0x000fe20000100a00 */
[----:B------:R0:W-:Y:S04]  /*74610*/  STL.64 [R1+0x138], R22 ;  /* 0x0001381601007387 */ /* 0x0001e80000100a00 */
[----:B0-----:R-:W2:Y:S01]  /*74620*/  LDL.LU.64 R22, [R1+0x3720] ;  /* 0x0037200001167983 */ /* 0x001ea20000300a00 */
[----:B------:R-:W2:Y:S02]  /*74630*/  LDL.LU.64 R20, [R1+0x3718] ;  /* 0x0037180001147983 */ /* 0x000ea40000300a00 */
[----:B------:R-:W2:Y:S02]  /*74640*/  LDL.LU.64 R8, [R1+0x3710] ;  /* 0x0037100001087983 */ /* 0x000ea40000300a00 */
[C---:B--2---:R-:W-:Y:S11]  /*74650*/  HMMA.16816.F32.BF16 R20, R16.reuse, R8, R20 ;  /* 0x000000081014723c */ /* 0x044ff60000041814 */
[----:B------:R-:W-:Y:S11]  /*74660*/  @!UPT UIADD3 URZ, URZ, URZ, URZ ;  /* 0x0000003f3f3ff290 */ /* 0x000ff6000fffe03f */
[----:B------:R-:W-:Y:S01]  /*74670*/  @!UPT UIADD3 URZ, URZ, URZ, URZ ;  /* 0x0000003f3f3ff290 */ /* 0x000fe2000fffe03f */
[----:B------:R0:W-:Y:S01]  /*74680*/  STL.64 [R1+0x120], R20 ;  /* 0x0001201401007387 */ /* 0x0001e20000100a00 */
[----:B------:R1:W-:Y:S02]  /*74690*/  STL.64 [R1+0x128], R22 ;  /* 0x0001281601007387 */ /* 0x0003e40000100a00 */
[----:B0-----:R-:W-:Y:S02]  /*746a0*/  IMAD.MOV.U32 R21, RZ, RZ, R8 ;  /* 0x000000ffff157224 */ /* 0x001fe400078e0008 */
[----:B------:R-:W-:Y:S02]  /*746b0*/  IMAD.MOV.U32 R20, RZ, RZ, R9 ;  /* 0x000000ffff147224 */ /* 0x000fe400078e0009 */
[----:B------:R-:W2:Y:S02]  /*746c0*/  LDL.LU.64 R8, [R1+0x3708] ;  /* 0x0037080001087983 */ /* 0x000ea40000300a00 */
[----:B--2---:R-:W-:Y:S01]  /*746d0*/  HMMA.16816.F32.BF16 R12, R16, R8, R12 ;  /* 0x00000008100c723c */ /* 0x004fe2000004180c */
[----:B-1----:R-:W-:-:S02]  /*746e0*/  IMAD.MOV.U32 R23, RZ, RZ, R8 ;  /* 0x000000ffff177224 */ /* 0x002fc400078e0008 */
[----:B------:R-:W-:Y:S11]  /*746f0*/  IMAD.MOV.U32 R22, RZ, RZ, R9 ;  /* 0x000000ffff167224 */ /* 0x000ff600078e0009 */
[----:B------:R-:W-:Y:S09]  /*74700*/  @!UPT UIADD3 URZ, URZ, URZ, URZ ;  /* 0x0000003f3f3ff290 */ /* 0x000ff2000fffe03f */
[----:B------:R-:W-:Y:S01]  /*74710*/  STL.64 [R1+0x110], R12 ;  /* 0x0001100c01007387 */ /* 0x000fe20000100a00 */
[----:B------:R0:W-:Y:S03]  /*74720*/  STL.64 [R1+0x118], R14 ;  /* 0x0001180e01007387 */ /* 0x0001e60000100a00 */
[----:B0-----:R-:W3:Y:S01]  /*74730*/  LDL.LU.64 R14, [R1+0x3700] ;  /* 0x00370000010e7983 */ /* 0x001ee20000300a00 */
[----:B------:R-:W3:Y:S02]  /*74740*/  LDL.LU.64 R12, [R1+0x36f8] ;  /* 0x0036f800010c7983 */ /* 0x000ee40000300a00 */
[----:B------:R-:W-:Y:S02]  /*74750*/  STL.64 [R1+0x3698], R22 ;  /* 0x0036981601007387 */ /* 0x000fe40000100a00 */
[----:B------:R0:W-:Y:S02]  /*74760*/  STL.64 [R1+0x3690], R20 ;  /* 0x0036901401007387 */ /* 0x0001e40000100a00 */
[----:B0-----:R-:W2:Y:S04]  /*74770*/  LDL.64 R20, [R1+0x200] ;  /* 0x0002000001147983 */ /* 0x001ea80000100a00 */
[----:B--2---:R0:W-:Y:S01]  /*74780*/  STL.64 [R1+0x36a8], R20 ;  /* 0x0036a81401007387 */ /* 0x0041e20000100a00 */
[----:B------:R-:W2:Y:S02]  /*74790*/  LDL.LU R8, [R1+0x3d0] ;  /* 0x0003d00001087983 */ /* 0x000ea40000300800 */
[----:B------:R-:W2:Y:S02]  /*747a0*/  LDL.LU R9, [R1+0x3d4] ;  /* 0x0003d40001097983 */ /* 0x000ea40000300800 */
[----:B------:R-:W2:Y:S01]  /*747b0*/  LDL.LU R10, [R1+0x3d8] ;  /* 0x0003d800010a7983 */ /* 0x000ea20000300800 */
[----:B------:R-:W2:Y:S01]  /*747c0*/  LDL.LU R11, [R1+0x3dc] ;  /* 0x0003dc00010b7983 */ /* 0x000ea20000300800 */
[----:B0-----:R-:W-:-:S02]  /*747d0*/  IMAD.MOV.U32 R20, RZ, RZ, R2 ;  /* 0x000000ffff147224 */ /* 0x001fc400078e0002 */
[----:B------:R-:W-:-:S05]  /*747e0*/  IMAD.MOV.U32 R21, RZ, RZ, R0 ;  /* 0x000000ffff157224 */ /* 0x000fca00078e0000 */
[----:B------:R0:W-:Y:S04]  /*747f0*/  STL.64 [R1+0x36c0], R20 ;  /* 0x0036c01401007387 */ /* 0x0001e80000100a00 */
[----:B0-----:R-:W2:Y:S01]  /*74800*/  LDL.64 R20, [R1+0x50] ;  /* 0x0000500001147983 */ /* 0x001ea20000100a00 */
[----:B---3--:R-:W-:Y:S01]  /*74810*/  HMMA.16816.F32.BF16 R12, R16, R24, R12 ;  /* 0x00000018100c723c */ /* 0x008fe2000004180c */
[----:B------:R-:W-:Y:S02]  /*74820*/  IMAD.MOV.U32 R3, RZ, RZ, R24 ;  /* 0x000000ffff037224 */ /* 0x000fe400078e0018 */
[----:B------:R-:W-:Y:S01]  /*74830*/  IMAD.MOV.U32 R28, RZ, RZ, R25 ;  /* 0x000000ffff1c7224 */ /* 0x000fe200078e0019 */
[----:B------:R-:W0:Y:S04]  /*74840*/  S2R R2, SR_TID.X ;  /* 0x0000000000027919 */ /* 0x000e280000002100 */
[----:B--2---:R1:W-:Y:S04]  /*74850*/  STL.64 [R1+0x36c8], R20 ;  /* 0x0036c81401007387 */ /* 0x0043e80000100a00 */
[----:B-1----:R-:W2:Y:S01]  /*74860*/  LDL.LU R20, [R1+0x3e0] ;  /* 0x0003e00001147983 */ /* 0x002ea20000300800 */
[----:B------:R-:W2:Y:S02]  /*74870*/  LDL.LU R21, [R1+0x3e4] ;  /* 0x0003e40001157983 */ /* 0x000ea40000300800 */
[----:B------:R-:W2:Y:S02]  /*74880*/  LDL.LU R22, [R1+0x3e8] ;  /* 0x0003e80001167983 */ /* 0x000ea40000300800 */
[----:B------:R-:W2:Y:S06]  /*74890*/  LDL.LU R23, [R1+0x3ec] ;  /* 0x0003ec0001177983 */ /* 0x000eac0000300800 */
[----:B------:R1:W-:Y:S01]  /*748a0*/  STL.64 [R1+0x100], R12 ;  /* 0x0001000c01007387 */ /* 0x0003e20000100a00 */
[----:B------:R3:W-:Y:S03]  /*748b0*/  STL.64 [R1+0x108], R14 ;  /* 0x0001080e01007387 */ /* 0x0007e60000100a00 */
[----:B-1----:R-:W2:Y:S01]  /*748c0*/  LDL.LU.64 R12, [R1+0x36f0] ;  /* 0x0036f000010c7983 */ /* 0x002ea20000300a00 */
[----:B------:R-:W2:Y:S02]  /*748d0*/  LDL.LU.64 R26, [R1+0x36e8] ;  /* 0x0036e800011a7983 */ /* 0x000ea40000300a00 */
[----:B------:R-:W4:Y:S01]  /*748e0*/  LDL.LU.64 R24, [R1+0x36e0] ;  /* 0x0036e00001187983 */ /* 0x000f220000300a00 */
[C---:B0-----:R-:W-:Y:S01]  /*748f0*/  LOP3.LUT R0, R2.reuse, 0x7, RZ, 0xc0, !PT ;  /* 0x0000000702007812 */ /* 0x041fe200078ec0ff */
[----:B---3--:R-:W-:-:S04]  /*74900*/  IMAD.SHL.U32 R14, R2, 0x2, RZ ;  /* 0x00000002020e7824 */ /* 0x008fc800078e00ff */
[----:B------:R-:W-:Y:S02]  /*74910*/  IMAD R0, R0, 0x110, RZ ;  /* 0x0000011000007824 */ /* 0x000fe400078e02ff */
[----:B------:R-:W-:-:S03]  /*74920*/  IMAD.SHL.U32 R2, R2, 0x80, RZ ;  /* 0x0000008002027824 */ /* 0x000fc600078e00ff */
[----:B------:R-:W-:-:S04]  /*74930*/  LOP3.LUT R0, R0, 0x10, R14, 0x78, !PT ;  /* 0x0000001000007812 */ /* 0x000fc800078e780e */
[----:B------:R-:W-:-:S04]  /*74940*/  LOP3.LUT R0, R0, 0x800, R2, 0xf8, !PT ;  /* 0x0000080000007812 */ /* 0x000fc800078ef802 */
[----:B------:R-:W-:Y:S01]  /*74950*/  LOP3.LUT R0, R0, 0x60, RZ, 0x3c, !PT ;  /* 0x0000006000007812 */ /* 0x000fe200078e3cff */
[C---:B----4-:R-:W-:Y:S01]  /*74960*/  HMMA.16816.F32.BF16 R4, R16.reuse, R24, R4 ;  /* 0x000000181004723c */ /* 0x050fe20000041804 */
[----:B--2---:R-:W-:Y:S11]  /*74970*/  STL.64 [R1+0x35c8], R26 ;  /* 0x0035c81a01007387 */ /* 0x004ff60000100a00 */
[----:B------:R-:W-:Y:S11]  /*74980*/  @!UPT UIADD3 URZ, URZ, URZ, URZ ;  /* 0x0000003f3f3ff290 */ /* 0x000ff6000fffe03f */
[----:B------:R-:W-:Y:S01]  /*74990*/  STL.64 [R1+0xf0], R4 ;  /* 0x0000f00401007387 */ /* 0x000fe20000100a00 */
[----:B------:R-:W-:Y:S02]  /*749a0*/  STL.64 [R1+0xf8], R6 ;  /* 0x0000f80601007387 */ /* 0x000fe40000100a00 */
[----:B------:R-:W0:Y:S04]  /*749b0*/  LDSM.16.MT88.4 R4, [R0+0x14000] ;  /* 0x014000000004783b */ /* 0x000e280000004200 */
[----:B------:R1:W-:Y:S02]  /*749c0*/  STL.64 [R1+0x35c0], R24 ;  /* 0x0035c01801007387 */ /* 0x0003e40000100a00 */
[----:B-1----:R-:W2:Y:S01]  /*749d0*/  LDL.LU R24, [R1+0x3f0] ;  /* 0x0003f00001187983 */ /* 0x002ea20000300800 */
[----:B------:R-:W2:Y:S02]  /*749e0*/  LDL.LU R25, [R1+0x3f4] ;  /* 0x0003f40001197983 */ /* 0x000ea40000300800 */
[----:B------:R-:W2:Y:S02]  /*749f0*/  LDL.LU R26, [R1+0x3f8] ;  /* 0x0003f800011a7983 */ /* 0x000ea40000300800 */
[----:B------:R-:W2:Y:S01]  /*74a00*/  LDL.LU R27, [R1+0x3fc] ;  /* 0x0003fc00011b7983 */ /* 0x000ea20000300800 */
[----:B0-----:R-:W-:Y:S01]  /*74a10*/  STL.64 [R1+0x3520], R6 ;  /* 0x0035200601007387 */ /* 0x001fe20000100a00 */
[----:B------:R0:W-:Y:S03]  /*74a20*/  STL.64 [R1+0x3518], R4 ;  /* 0x0035180401007387 */ /* 0x0001e60000100a00 */
[----:B0-----:R-:W3:Y:S04]  /*74a30*/  LDL.LU.64 R4, [R1+0x1b0] ;  /* 0x0001b00001047983 */ /* 0x001ee80000300a00 */
[----:B---3--:R0:W-:Y:S04]  /*74a40*/  STL.64 [R1+0x3650], R4 ;  /* 0x0036500401007387 */ /* 0x0081e80000100a00 */
[----:B0-----:R-:W3:Y:S01]  /*74a50*/  LDL.64 R4, [R1+0x1f0] ;  /* 0x0001f00001047983 */ /* 0x001ee20000100a00 */
[C---:B------:R-:W-:Y:S03]  /*74a60*/  HMMA.16816.F32.BF16 R8, R16.reuse, R12, R8 ;  /* 0x0000000c1008723c */ /* 0x040fe60000041808 */
        /* <DEDUP_REMOVED lines=13> */
[----:B0-----:R-:W4:Y:S01]  /*74b40*/  LDL.LU.64 R10, [R1+0x36d8] ;  /* 0x0036d800010a7983 */ /* 0x001f220000300a00 */
[----:B------:R-:W2:Y:S02]  /*74b50*/  LDL.LU.64 R8, [R1+0x36d0] ;  /* 0x0036d00001087983 */ /* 0x000ea40000300a00 */
[C---:B--2---:R-:W-:Y:S11]  /*74b60*/  HMMA.16816.F32.BF16 R20, R16.reuse, R8, R20 ;  /* 0x000000081014723c */ /* 0x044ff60000041814 */
[----:B------:R-:W-:Y:S11]  /*74b70*/  @!UPT UIADD3 URZ, URZ, URZ, URZ ;  /* 0x0000003f3f3ff290 */ /* 0x000ff6000fffe03f */
[----:B------:R-:W-:Y:S01]  /*74b80*/  @!UPT UIADD3 URZ, URZ, URZ, URZ ;  /* 0x0000003f3f3ff290 */ /* 0x000fe2000fffe03f */
[----:B------:R0:W-:Y:S01]  /*74b90*/  STL.64 [R1+0x330], R20 ;  /* 0x0003301401007387 */ /* 0x0001e20000100a00 */
[----:B------:R-:W-:Y:S03]  /*74ba0*/  STL.64 [R1+0x338], R22 ;  /* 0x0003381601007387 */ /* 0x000fe60000100a00 */
[----:B0-----:R-:W2:Y:S01]  /*74bb0*/  LDL.LU.64 R20, [R1+0x36c8] ;  /* 0x0036c80001147983 */ /* 0x001ea20000300a00 */
[----:B----4-:R-:W-:Y:S02]  /*74bc0*/  STL.64 [R1+0x35b0], R10 ;  /* 0x0035b00a01007387 */ /* 0x010fe40000100a00 */
[----:B------:R0:W-:Y:S02]  /*74bd0*/  STL.64 [R1+0x35a8], R8 ;  /* 0x0035a80801007387 */ /* 0x0001e40000100a00 */
        /* <DEDUP_REMOVED lines=8> */
[----:B------:R0:W-:Y:S02]  /*74c60*/  STL.64 [R1+0x328], R26 ;  /* 0x0003281a01007387 */ /* 0x0001e40000100a00 */
[----:B0-----:R-:W-:Y:S02]  /*74c70*/  IMAD.MOV.U32 R27, RZ, RZ, R20 ;  /* 0x000000ffff1b7224 */ /* 0x001fe400078e0014 */
[----:B------:R-:W-:Y:S02]  /*74c80*/  IMAD.MOV.U32 R26, RZ, RZ, R21 ;  /* 0x000000ffff1a7224 */ /* 0x000fe400078e0015 */
[----:B------:R-:W3:Y:S02]  /*74c90*/  LDL.LU.64 R20, [R1+0x36c0] ;  /* 0x0036c00001147983 */ /* 0x000ee40000300a00 */
[C---:B---3--:R-:W-:Y:S02]  /*74ca0*/  HMMA.16816.F32.BF16 R20, R16.reuse, R20, R4 ;  /* 0x000000141014723c */ /* 0x048fe40000041804 */
[----:B------:R-:W2:Y:S01]  /*74cb0*/  LDL.LU.64 R6, [R1+0x36b8] ;  /* 0x0036b80001067983 */ /* 0x000ea20000300a00 */
[----:B------:R-:W2:Y:S11]  /*74cc0*/  LDL.LU.64 R4, [R1+0x36b0] ;  /* 0x0036b00001047983 */ /* 0x000eb60000300a00 */
[----:B------:R-:W-:Y:S09]  /*74cd0*/  @!UPT UIADD3 URZ, URZ, URZ, URZ ;  /* 0x0000003f3f3ff290 */ /* 0x000ff2000fffe03f */
[----:B------:R0:W-:Y:S01]  /*74ce0*/  STL.64 [R1+0x310], R20 ;  /* 0x0003101401007387 */ /* 0x0001e20000100a00 */
[----:B------:R-:W-:Y:S03]  /*74cf0*/  STL.64 [R1+0x318], R22 ;  /* 0x0003181601007387 */ /* 0x000fe60000100a00 */
[----:B0-----:R-:W2:Y:S02]  /*74d00*/  LDL.LU.64 R20, [R1+0x36a8] ;  /* 0x0036a80001147983 */ /* 0x001ea40000300a00 */
[----:B--2---:R-:W-:Y:S11]  /*74d10*/  HMMA.16816.F32.BF16 R4, R16, R20, R4 ;  /* 0x000000141004723c */ /* 0x004ff60000041804 */
[----:B------:R-:W-:Y:S11]  /*74d20*/  @!UPT UIADD3 URZ, URZ, URZ, URZ ;  /* 0x0000003f3f3ff290 */ /* 0x000ff6000fffe03f */
[----:B------:R-:W-:Y:S01]  /*74d30*/  @!UPT UIADD3 URZ, URZ, URZ, URZ ;  /* 0x0000003f3f3ff290 */ /* 0x000fe2000fffe03f */
[----:B------:R0:W-:Y:S01]  /*74d40*/  STL.64 [R1+0x300], R4 ;  /* 0x0003000401007387 */ /* 0x0001e20000100a00 */
[----:B------:R-:W-:Y:S03]  /*74d50*/  STL.64 [R1+0x308], R6 ;  /* 0x0003080601007387 */ /* 0x000fe60000100a00 */
[----:B0-----:R-:W4:Y:S01]  /*74d60*/  LDL.LU.64 R4, [R1+0x36a0] ;  /* 0x0036a00001047983 */ /* 0x001f220000300a00 */
[----:B------:R-:W-:Y:S02]  /*74d70*/  IMAD.MOV.U32 R14, RZ, RZ, R20 ;  /* 0x000000ffff0e7224 */ /* 0x000fe400078e0014 */
[----:B------:R-:W-:Y:S02]  /*74d80*/  IMAD.MOV.U32 R15, RZ, RZ, R21 ;  /* 0x000000ffff0f7224 */ /* 0x000fe400078e0015 */
[----:B------:R-:W2:Y:S01]  /*74d90*/  LDL.LU.64 R22, [R1+0x3698] ;  /* 0x0036980001167983 */ /* 0x000ea20000300a00 */
[----:B------:R-:W3:Y:S02]  /*74da0*/  LDL.LU.64 R20, [R1+0x3690] ;  /* 0x0036900001147983 */ /* 0x000ee40000300a00 */
[----:B------:R-:W-:Y:S02]  /*74db0*/  STL.64 [R1+0x35d8], R14 ;  /* 0x0035d80e01007387 */ /* 0x000fe40000100a00 */
[----:B------:R0:W-:Y:S02]  /*74dc0*/  STL.64 [R1+0x35d0], R12 ;  /* 0x0035d00c01007387 */ /* 0x0001e40000100a00 */
[----:B------:R-:W-:-:S02]  /*74dd0*/  IMAD.MOV.U32 R24, RZ, RZ, R3 ;  /* 0x000000ffff187224 */ /* 0x000fc400078e0003 */
[----:B------:R-:W-:Y:S01]  /*74de0*/  IMAD.MOV.U32 R25, RZ, RZ, R28 ;  /* 0x000000ffff197224 */ /* 0x000fe200078e001c */
[----:B----4-:R-:W-:Y:S11]  /*74df0*/  HMMA.16816.F32.BF16 R8, R16, R4, R8 ;  /* 0x000000041008723c */ /* 0x010ff60000041808 */
[----:B------:R-:W-:Y:S11]  /*74e00*/  @!UPT UIADD3 URZ, URZ, URZ, URZ ;  /* 0x0000003f3f3ff290 */ /* 0x000ff6000fffe03f */
[----:B------:R-:W-:Y:S01]  /*74e10*/  @!UPT UIADD3 URZ, URZ, URZ, URZ ;  /* 0x0000003f3f3ff290 */ /* 0x000fe2000fffe03f */
[----:B------:R-:W-:Y:S01]  /*74e20*/  STL.64 [R1+0x2f0], R8 ;  /* 0x0002f00801007387 */ /* 0x000fe20000100a00 */
[----:B------:R-:W-:Y:S02]  /*74e30*/  STL.64 [R1+0x2f8], R10 ;  /* 0x0002f80a01007387 */ /* 0x000fe40000100a00 */
[----:B------:R-:W4:Y:S02]  /*74e40*/  LDL.LU R3, [R1+0x368c] ;  /* 0x00368c0001037983 */ /* 0x000f240000300800 */
[----:B------:R-:W3:Y:S01]  /*74e50*/  LDL.LU R28, [R1+0x3688] ;  /* 0x00368800011c7983 */ /* 0x000ee20000300800 */
[----:B------:R2:W-:Y:S01]  /*74e60*/  STL.64 [R1+0x35e0], R24 ;  /* 0x0035e01801007387 */ /* 0x0005e20000100a00 */
[----:B0-----:R-:W3:Y:S02]  /*74e70*/  LDL.LU R12, [R1+0x4e0] ;  /* 0x0004e000010c7983 */ /* 0x001ee40000300800 */
[----:B------:R-:W3:Y:S02]  /*74e80*/  LDL.LU R13, [R1+0x4e4] ;  /* 0x0004e400010d7983 */ /* 0x000ee40000300800 */
[----:B------:R-:W3:Y:S01]  /*74e90*/  LDL.LU R14, [R1+0x4e8] ;  /* 0x0004e800010e7983 */ /* 0x000ee20000300800 */
[----:B------:R-:W3:Y:S01]  /*74ea0*/  LDL.LU R15, [R1+0x4ec] ;  /* 0x0004ec00010f7983 */ /* 0x000ee20000300800 */
[----:B--2---:R-:W-:-:S02]  /*74eb0*/  IMAD.MOV.U32 R24, RZ, RZ, R23 ;  /* 0x000000ffff187224 */ /* 0x004fc400078e0017 */
[----:B------:R-:W-:Y:S01]  /*74ec0*/  IMAD.MOV.U32 R25, RZ, RZ, R22 ;  /* 0x000000ffff197224 */ /* 0x000fe200078e0016 */
[----:B---3--:R-:W-:Y:S01]  /*74ed0*/  STL.64 [R1+0x35f0], R14 ;  /* 0x0035f00e01007387 */ /* 0x008fe20000100a00 */
[----:B------:R0:W-:Y:S03]  /*74ee0*/  STL.64 [R1+0x35e8], R12 ;  /* 0x0035e80c01007387 */ /* 0x0001e60000100a00 */
        /* <DEDUP_REMOVED lines=18> */
[----:B------:R-:W3:Y:S02]  /*75010*/  LDL.LU R7, [R1+0x44c] ;  /* 0x00044c0001077983 */ /* 0x000ee40000300800 */
[----:B------:R-:W-:-:S02]  /*75020*/  IMAD.MOV.U32 R24, RZ, RZ, R21 ;  /* 0x000000ffff187224 */ /* 0x000fc400078e0015 */
[----:B------:R-:W-:Y:S01]  /*75030*/  IMAD.MOV.U32 R25, RZ, RZ, R20 ;  /* 0x000000ffff197224 */ /* 0x000fe200078e0014 */
[----:B---3--:R-:W-:Y:S01]  /*75040*/  STL.64 [R1+0x3678], R6 ;  /* 0x0036780601007387 */ /* 0x008fe20000100a00 */
[----:B--2---:R0:W-:Y:S02]  /*75050*/  STL.64 [R1+0x3670], R4 ;  /* 0x0036700401007387 */ /* 0x0041e40000100a00 */
[----:B------:R-:W2:Y:S01]  /*75060*/  LDL.64 R20, [R1+0x1d0] ;  /* 0x0001d00001147983 */ /* 0x000ea20000100a00 */
[----:B0-----:R-:W3:Y:S04]  /*75070*/  LDL.64 R4, [R1+0x1e0] ;  /* 0x0001e00001047983 */ /* 0x001ee80000100a00 */
[----:B--2---:R0:W-:Y:S04]  /*75080*/  STL.64 [R1+0x3680], R20 ;  /* 0x0036801401007387 */ /* 0x0041e80000100a00 */
        /* <DEDUP_REMOVED lines=8> */
[----:B------:R0:W-:Y:S04]  /*75110*/  STL.64 [R1+0x3610], R24 ;  /* 0x0036101801007387 */ /* 0x0001e80000100a00 */
[----:B0-----:R-:W2:Y:S01]  /*75120*/  LDL R24, [R1+0x30] ;  /* 0x0000300001187983 */ /* 0x001ea20000100800 */
[----:B------:R-:W-:-:S05]  /*75130*/  IMAD.MOV.U32 R25, RZ, RZ, R29 ;  /* 0x000000ffff197224 */ /* 0x000fca00078e001d */
[----:B--2---:R-:W-:Y:S01]  /*75140*/  STL.64 [R1+0x3628], R24 ;  /* 0x0036281801007387 */ /* 0x004fe20000100a00 */
[----:B------:R-:W2:Y:S02]  /*75150*/  LDL.LU R12, [R1+0x490] ;  /* 0x00049000010c7983 */ /* 0x000ea40000300800 */
[----:B------:R-:W2:Y:S02]  /*75160*/  LDL.LU R13, [R1+0x494] ;  /* 0x00049400010d7983 */ /* 0x000ea40000300800 */
[----:B------:R-:W2:Y:S01]  /*75170*/  LDL.LU R14, [R1+0x498] ;  /* 0x00049800010e7983 */ /* 0x000ea20000300800 */
[----:B------:R-:W2:Y:S01]  /*75180*/  LDL.LU R15, [R1+0x49c] ;  /* 0x00049c00010f7983 */ /* 0x000ea20000300800 */
[----:B---3--:R-:W-:Y:S03]  /*75190*/  HMMA.16816.F32.BF16 R20, R16, R4, R20 ;  /* 0x000000041014723c */ /* 0x008fe60000041814 */
[----:B--2---:R-:W-:Y:S01]  /*751a0*/  STL.64 [R1+0x3620], R14 ;  /* 0x0036200e01007387 */ /* 0x004fe20000100a00 */
[----:B------:R0:W-:Y:S03]  /*751b0*/  STL.64 [R1+0x3618], R12 ;  /* 0x0036180c01007387 */ /* 0x0001e60000100a00 */
[----:B0-----:R-:W2:Y:S01]  /*751c0*/  LDL.LU R12, [R1+0x480] ;  /* 0x00048000010c7983 */ /* 0x001ea20000300800 */
[----:B------:R-:W2:Y:S02]  /*751d0*/  LDL.LU R13, [R1+0x484] ;  /* 0x00048400010d7983 */ /* 0x000ea40000300800 */
[----:B------:R-:W3:Y:S02]  /*751e0*/  LDL.LU R14, [R1+0x488] ;  /* 0x00048800010e7983 */ /* 0x000ee40000300800 */
[----:B------:R-:W3:Y:S02]  /*751f0*/  LDL.LU R15, [R1+0x48c] ;  /* 0x00048c00010f7983 */ /* 0x000ee40000300800 */
[----:B------:R-:W-:-:S02]  /*75200*/  IMAD.MOV.U32 R24, RZ, RZ, R28 ;  /* 0x000000ffff187224 */ /* 0x000fc400078e001c */
[----:B----4-:R-:W-:Y:S02]  /*75210*/  IMAD.MOV.U32 R25, RZ, RZ, R3 ;  /* 0x000000ffff197224 */ /* 0x010fe400078e0003 */
[----:B------:R-:W-:Y:S02]  /*75220*/  IMAD.MOV.U32 R28, RZ, RZ, R4 ;  /* 0x000000ffff1c7224 */ /* 0x000fe400078e0004 */
[----:B------:R-:W-:Y:S01]  /*75230*/  IMAD.MOV.U32 R3, RZ, RZ, R5 ;  /* 0x000000ffff037224 */ /* 0x000fe200078e0005 */
[----:B---3--:R-:W-:Y:S01]  /*75240*/  STL.64 [R1+0x3638], R14 ;  /* 0x0036380e01007387 */ /* 0x008fe20000100a00 */
[----:B--2---:R0:W-:Y:S03]  /*75250*/  STL.64 [R1+0x3630], R12 ;  /* 0x0036300c01007387 */ /* 0x0041e60000100a00 */
[----:B0-----:R-:W2:Y:S01]  /*75260*/  LDL.LU R12, [R1+0x470] ;  /* 0x00047000010c7983 */ /* 0x001ea20000300800 */
[----:B------:R-:W2:Y:S02]  /*75270*/  LDL.LU R13, [R1+0x474] ;  /* 0x00047400010d7983 */ /* 0x000ea40000300800 */
[----:B------:R-:W2:Y:S02]  /*75280*/  LDL.LU R14, [R1+0x478] ;  /* 0x00047800010e7983 */ /* 0x000ea40000300800 */
[----:B------:R-:W2:Y:S01]  /*75290*/  LDL.LU R15, [R1+0x47c] ;  /* 0x00047c00010f7983 */ /* 0x000ea20000300800 */
[----:B------:R-:W-:Y:S01]  /*752a0*/  STL [R1+0x3588], R2 ;  /* 0x0035880201007387 */ /* 0x000fe20000100800 */
[----:B------:R0:W-:Y:S02]  /*752b0*/  STL.64 [R1+0x2e0], R20 ;  /* 0x0002e01401007387 */ /* 0x0001e40000100a00 */
[----:B------:R-:W-:Y:S01]  /*752c0*/  STL.64 [R1+0x2e8], R22 ;  /* 0x0002e81601007387 */ /* 0x000fe20000100a00 */
        /* <DEDUP_REMOVED lines=21> */
[----:B------:R-:W2:Y:S01]  /*75420*/  LDL.LU.64 R20, [R1+0x3640] ;  /* 0x0036400001147983 */ /* 0x000ea20000300a00 */
[----:B---3--:R-:W-:Y:S03]  /*75430*/  HMMA.16816.F32.BF16 R8, R16, R4, R8 ;  /* 0x000000041008723c */ /* 0x008fe60000041808 */
[----:B------:R-:W3:Y:S11]  /*75440*/  LDL.LU R16, [R1+0x4f0] ;  /* 0x0004f00001107983 */ /* 0x000ef60000300800 */
[----:B------:R-:W-:Y:S09]  /*75450*/  @!UPT UIADD3 URZ, URZ, URZ, URZ ;  /* 0x0000003f3f3ff290 */ /* 0x000ff2000fffe03f */
[----:B------:R0:W-:Y:S01]  /*75460*/  STL.64 [R1+0xd0], R8 ;  /* 0x0000d00801007387 */ /* 0x0001e20000100a00 */
[----:B------:R1:W-:Y:S02]  /*75470*/  STL.64 [R1+0xd8], R10 ;  /* 0x0000d80a01007387 */ /* 0x0003e40000100a00 */
[----:B------:R-:W3:Y:S02]  /*75480*/  LDL.LU R17, [R1+0x4f4] ;  /* 0x0004f40001117983 */ /* 0x000ee40000300800 */
[----:B------:R-:W3:Y:S01]  /*75490*/  LDL.LU R18, [R1+0x4f8] ;  /* 0x0004f80001127983 */ /* 0x000ee20000300800 */
[----:B------:R-:W3:Y:S04]  /*754a0*/  LDL.LU R19, [R1+0x4fc] ;  /* 0x0004fc0001137983 */ /* 0x000ee80000300800 */
[----:B0-----:R-:W4:Y:S01]  /*754b0*/  LDL.LU R8, [R1+0x500] ;  /* 0x0005000001087983 */ /* 0x001f220000300800 */
[----:B------:R-:W4:Y:S02]  /*754c0*/  LDL.LU R9, [R1+0x504] ;  /* 0x0005040001097983 */ /* 0x000f240000300800 */
[----:B-1----:R-:W4:Y:S02]  /*754d0*/  LDL.LU R10, [R1+0x508] ;  /* 0x00050800010a7983 */ /* 0x002f240000300800 */
[----:B------:R-:W4:Y:S01]  /*754e0*/  LDL.LU R11, [R1+0x50c] ;  /* 0x00050c00010b7983 */ /* 0x000f220000300800 */
[----:B------:R0:W-:Y:S02]  /*754f0*/  STL.64 [R1+0x3538], R4 ;  /* 0x0035380401007387 */ /* 0x0001e40000100a00 */
[----:B0-----:R-:W-:-:S02]  /*75500*/  IMAD.MOV.U32 R4, RZ, RZ, R27 ;  /* 0x000000ffff047224 */ /* 0x001fc400078e001b */
[----:B------:R-:W-:Y:S02]  /*75510*/  IMAD.MOV.U32 R5, RZ, RZ, R26 ;  /* 0x000000ffff057224 */ /* 0x000fe400078e001a */
[C---:B--2---:R-:W-:Y:S01]  /*75520*/  HMMA.16816.F32.BF16 R24, R20.reuse, R24, R12 ;  /* 0x000000181418723c */ /* 0x044fe2000004180c */
[----:B------:R-:W-:Y:S02]  /*75530*/  STL.64 [R1+0x3590], R6 ;  /* 0x0035900601007387 */ /* 0x000fe40000100a00 */
[----:B------:R0:W-:Y:S02]  /*75540*/  STL.64 [R1+0x35a0], R4 ;  /* 0x0035a00401007387 */ /* 0x0001e40000100a00 */
[----:B0-----:R-:W2:Y:S01]  /*75550*/  LDL.LU R4, [R1+0x510] ;  /* 0x0005100001047983 */ /* 0x001ea20000300800 */
[----:B------:R-:W2:Y:S02]  /*75560*/  LDL.LU R5, [R1+0x514] ;  /* 0x0005140001057983 */ /* 0x000ea40000300800 */
[----:B------:R-:W2:Y:S02]  /*75570*/  LDL.LU R6, [R1+0x518] ;  /* 0x0005180001067983 */ /* 0x000ea40000300800 */
[----:B------:R-:W2:Y:S01]  /*75580*/  LDL.LU R7, [R1+0x51c] ;  /* 0x00051c0001077983 */ /* 0x000ea20000300800 */
[----:B------:R-:W2:Y:S01]  /*75590*/  LDL.LU.64 R14, [R1+0x3638] ;  /* 0x00363800010e7983 */ /* 0x000ea20000300a00 */
[----:B------:R-:W2:Y:S11]  /*755a0*/  LDL.LU.64 R12, [R1+0x3630] ;  /* 0x00363000010c7983 */ /* 0x000eb60000300a00 */
        /* <DEDUP_REMOVED lines=26> */
[----:B------:R-:W4:Y:S11]  /*75750*/  LDL.LU.64 R12, [R1+0x35d0] ;  /* 0x0035d000010c7983 */ /* 0x000f360000300a00 */
[----:B------:R-:W-:Y:S09]  /*75760*/  @!UPT UIADD3 URZ, URZ, URZ, URZ ;  /* 0x0000003f3f3ff290 */ /* 0x000ff2000fffe03f */
[----:B------:R-:W-:Y:S01]  /*75770*/  STL.64 [R1+0x260], R24 ;  /* 0x0002601801007387 */ /* 0x000fe20000100a00 */
[----:B------:R0:W-:Y:S03]  /*75780*/  STL.64 [R1+0x268], R26 ;  /* 0x0002681a01007387 */ /* 0x0001e60000100a00 */
[----:B0-----:R-:W2:Y:S01]  /*75790*/  LDL.LU.64 R26, [R1+0x35c8] ;  /* 0x0035c800011a7983 */ /* 0x001ea20000300a00 */
[----:B------:R-:W3:Y:S02]  /*757a0*/  LDL.LU.64 R24, [R1+0x35c0] ;  /* 0x0035c00001187983 */ /* 0x000ee40000300a00 */
[----:B---3--:R-:W-:Y:S01]  /*757b0*/  HMMA.16816.F32.BF16 R16, R20, R24, R16 ;  /* 0x000000181410723c */ /* 0x008fe20000041810 */
[----:B--2---:R-:W-:Y:S11]  /*757c0*/  STL.64 [R1+0x34d0], R26 ;  /* 0x0034d01a01007387 */ /* 0x004ff60000100a00 */
[----:B------:R-:W-:Y:S11]  /*757d0*/  @!UPT UIADD3 URZ, URZ, URZ, URZ ;  /* 0x0000003f3f3ff290 */ /* 0x000ff6000fffe03f */
[----:B------:R-:W-:Y:S01]  /*757e0*/  STL.64 [R1+0x250], R16 ;  /* 0x0002501001007387 */ /* 0x000fe20000100a00 */
[----:B------:R0:W-:Y:S03]  /*757f0*/  STL.64 [R1+0x258], R18 ;  /* 0x0002581201007387 */ /* 0x0001e60000100a00 */
[----:B0-----:R-:W0:Y:S02]  /*75800*/  S2R R18, SR_TID.X ;  /* 0x0000000000127919 */ /* 0x001e240000002100 */
        /* <DEDUP_REMOVED lines=8> */
[C---:B----4-:R-:W-:Y:S03]  /*75890*/  HMMA.16816.F32.BF16 R8, R20.reuse, R12, R8 ;  /* 0x0000000c1408723c */ /* 0x050fe60000041808 */
[----:B------:R1:W-:Y:S02]  /*758a0*/  STL.64 [R1+0x34c8], R24 ;  /* 0x0034c81801007387 */ /* 0x0003e40000100a00 */
[----:B-1----:R-:W-:Y:S02]  /*758b0*/  IMAD.MOV.U32 R24, RZ, RZ, R14 ;  /* 0x000000ffff187224 */ /* 0x002fe400078e000e */
[----:B------:R-:W-:Y:S01]  /*758c0*/  IMAD.MOV.U32 R25, RZ, RZ, R15 ;  /* 0x000000ffff197224 */ /* 0x000fe200078e000f */
[----:B------:R-:W2:Y:S01]  /*758d0*/  LDL.LU R14, [R1+0x35bc] ;  /* 0x0035bc00010e7983 */ /* 0x000ea20000300800 */
[----:B------:R-:W2:Y:S03]  /*758e0*/  LDL.LU R15, [R1+0x35b8] ;  /* 0x0035b800010f7983 */ /* 0x000ea60000300800 */
[----:B------:R1:W-:Y:S04]  /*758f0*/  STL.64 [R1+0x3598], R24 ;  /* 0x0035981801007387 */ /* 0x0003e80000100a00 */
[----:B-1----:R-:W3:Y:S01]  /*75900*/  LDL.LU R24, [R1+0x520] ;  /* 0x0005200001187983 */ /* 0x002ee20000300800 */
[----:B------:R-:W3:Y:S02]  /*75910*/  LDL.LU R25, [R1+0x524] ;  /* 0x0005240001197983 */ /* 0x000ee40000300800 */
[----:B------:R-:W3:Y:S02]  /*75920*/  LDL.LU R26, [R1+0x528] ;  /* 0x00052800011a7983 */ /* 0x000ee40000300800 */
[----:B------:R-:W3:Y:S01]  /*75930*/  LDL.LU R27, [R1+0x52c] ;  /* 0x00052c00011b7983 */ /* 0x000ee20000300800 */
[----:B0-----:R-:W-:Y:S01]  /*75940*/  STL.64 [R1+0x3420], R18 ;  /* 0x0034201201007387 */ /* 0x001fe20000100a00 */
[----:B------:R0:W-:Y:S03]  /*75950*/  STL.64 [R1+0x3418], R16 ;  /* 0x0034181001007387 */ /* 0x0001e60000100a00 */
[----:B0-----:R-:W4:Y:S01]  /*75960*/  LDL.LU R16, [R1+0x540] ;  /* 0x0005400001107983 */ /* 0x001f220000300800 */
[----:B------:R-:W4:Y:S02]  /*75970*/  LDL.LU R17, [R1+0x544] ;  /* 0x0005440001117983 */ /* 0x000f240000300800 */
[----:B------:R-:W4:Y:S02]  /*75980*/  LDL.LU R18, [R1+0x548] ;  /* 0x0005480001127983 */ /* 0x000f240000300800 */
[----:B------:R-:W4:Y:S01]  /*75990*/  LDL.LU R19, [R1+0x54c] ;  /* 0x00054c0001137983 */ /* 0x000f220000300800 */
[----:B------:R-:W-:Y:S01]  /*759a0*/  STL.64 [R1+0x240], R8 ;  /* 0x0002400801007387 */ /* 0x000fe20000100a00 */
[----:B------:R0:W-:Y:S03]  /*759b0*/  STL.64 [R1+0x248], R10 ;  /* 0x0002480a01007387 */ /* 0x0001e60000100a00 */
[----:B0-----:R-:W3:Y:S01]  /*759c0*/  LDL.LU.64 R10, [R1+0x35b0] ;  /* 0x0035b000010a7983 */ /* 0x001ee20000300a00 */
[----:B------:R-:W3:Y:S03]  /*759d0*/  LDL.LU.64 R8, [R1+0x35a8] ;  /* 0x0035a80001087983 */ /* 0x000ee60000300a00 */
[----:B--2---:R-:W-:Y:S01]  /*759e0*/  STL.64 [R1+0x34c0], R14 ;  /* 0x0034c00e01007387 */ /* 0x004fe20000100a00 */
[----:B------:R0:W-:Y:S03]  /*759f0*/  STL.64 [R1+0x34b8], R12 ;  /* 0x0034b80c01007387 */ /* 0x0001e60000100a00 */
[----:B0-----:R-:W2:Y:S04]  /*75a00*/  LDL R12, [R1+0x210] ;  /* 0x00021000010c7983 */ /* 0x001ea80000100800 */
[----:B------:R-:W2:Y:S01]  /*75a10*/  LDL R13, [R1+0x214] ;  /* 0x00021400010d7983 */ /* 0x000ea20000100800 */
[C---:B---3--:R-:W-:Y:S11]  /*75a20*/  HMMA.16816.F32.BF16 R4, R20.reuse, R8, R4 ;  /* 0x000000081404723c */ /* 0x048ff60000041804 */
[----:B------:R-:W-:Y:S11]  /*75a30*/  @!UPT UIADD3 URZ, URZ, URZ, URZ ;  /* 0x0000003f3f3ff290 */ /* 0x000ff6000fffe03f */
[----:B------:R-:W-:Y:S01]  /*75a40*/  @!UPT UIADD3 URZ, URZ, URZ, URZ ;  /* 0x0000003f3f3ff290 */ /* 0x000fe2000fffe03f */
[----:B------:R0:W-:Y:S01]  /*75a50*/  STL.64 [R1+0x230], R4 ;  /* 0x0002300401007387 */ /* 0x0001e20000100a00 */
[----:B------:R-:W-:Y:S03]  /*75a60*/  STL.64 [R1+0x238], R6 ;  /* 0x0002380601007387 */ /* 0x000fe60000100a00 */
[----:B0-----:R-:W3:Y:S01]  /*75a70*/  LDL.LU.64 R4, [R1+0x35a0] ;  /* 0x0035a00001047983 */ /* 0x001ee20000300a00 */
[----:B------:R-:W-:Y:S02]  /*75a80*/  STL.64 [R1+0x34e0], R10 ;  /* 0x0034e00a01007387 */ /* 0x000fe40000100a00 */
[----:B------:R0:W-:Y:S02]  /*75a90*/  STL.64 [R1+0x34d8], R8 ;  /* 0x0034d80801007387 */ /* 0x0001e40000100a00 */
[----:B0-----:R-:W2:Y:S01]  /*75aa0*/  LDL.LU R8, [R1+0x530] ;  /* 0x0005300001087983 */ /* 0x001ea20000300800 */
[----:B------:R-:W2:Y:S02]  /*75ab0*/  LDL.LU R9, [R1+0x534] ;  /* 0x0005340001097983 */ /* 0x000ea40000300800 */
[----:B------:R-:W2:Y:S02]  /*75ac0*/  LDL.LU R10, [R1+0x538] ;  /* 0x00053800010a7983 */ /* 0x000ea40000300800 */
[----:B------:R-:W2:Y:S01]  /*75ad0*/  LDL.LU R11, [R1+0x53c] ;  /* 0x00053c00010b7983 */ /* 0x000ea20000300800 */
[C---:B---3--:R-:W-:Y:S01]  /*75ae0*/  HMMA.16816.F32.BF16 R4, R20.reuse, R4, R24 ;  /* 0x000000041404723c */ /* 0x048fe20000041818 */
[----:B------:R-:W4:Y:S11]  /*75af0*/  LDL.LU.64 R24, [R1+0x3598] ;  /* 0x0035980001187983 */ /* 0x000f360000300a00 */
[----:B------:R-:W-:Y:S11]  /*75b00*/  @!UPT UIADD3 URZ, URZ, URZ, URZ ;  /* 0x0000003f3f3ff290 */ /* 0x000ff6000fffe03f */
[----:B------:R-:W-:Y:S01]  /*75b10*/  STL.64 [R1+0x220], R4 ;  /* 0x0002200401007387 */ /* 0x000fe20000100a00 */
[----:B------:R0:W-:Y:S03]  /*75b20*/  STL.64 [R1+0x228], R6 ;  /* 0x0002280601007387 */ /* 0x0001e60000100a00 */
[----:B0-----:R-:W3:Y:S01]  /*75b30*/  LDL.LU.64 R6, [R1+0x3590] ;  /* 0x0035900001067983 */ /* 0x001ee20000300a00 */
[C---:B--2---:R-:W-:Y:S11]  /*75b40*/  HMMA.16816.F32.BF16 R12, R20.reuse, R12, R8 ;  /* 0x0000000c140c723c */ /* 0x044ff60000041808 */
[----:B------:R-:W-:Y:S11]  /*75b50*/  @!UPT UIADD3 URZ, URZ, URZ, URZ ;  /* 0x0000003f3f3ff290 */ /* 0x000ff6000fffe03f */
[----:B------:R-:W-:Y:S01]  /*75b60*/  @!UPT UIADD3 URZ, URZ, URZ, URZ ;  /* 0x0000003f3f3ff290 */ /* 0x000fe2000fffe03f */
[----:B------:R3:W-:Y:S01]  /*75b70*/  STL.64 [R1+0x1a0], R12 ;  /* 0x0001a00c01007387 */ /* 0x0007e20000100a00 */
[----:B------:R-:W-:Y:S01]  /*75b80*/  STL.64 [R1+0x1a8], R14 ;  /* 0x0001a80e01007387 */ /* 0x000fe20000100a00 */
[----:B----4-:R-:W-:Y:S11]  /*75b90*/  HMMA.16816.F32.BF16 R8, R20, R24, R16 ;  /* 0x000000181408723c */ /* 0x010ff60000041810 */
[----:B------:R-:W-:Y:S11]  /*75ba0*/  @!UPT UIADD3 URZ, URZ, URZ, URZ ;  /* 0x0000003f3f3ff290 */ /* 0x000ff6000fffe03f */
[----:B------:R-:W-:Y:S01]  /*75bb0*/  @!UPT UIADD3 URZ, URZ, URZ, URZ ;  /* 0x0000003f3f3ff290 */ /* 0x000fe2000fffe03f */
[----:B------:R-:W-:Y:S01]  /*75bc0*/  STL.64 [R1+0x190], R8 ;  /* 0x0001900801007387 */ /* 0x000fe20000100a00 */
[----:B------:R-:W-:Y:S02]  /*75bd0*/  STL.64 [R1+0x198], R10 ;  /* 0x0001980a01007387 */ /* 0x000fe40000100a00 */
[----:B---3--:R-:W-:Y:S02]  /*75be0*/  IMAD.MOV.U32 R12, RZ, RZ, R7 ;  /* 0x000000ffff0c7224 */ /* 0x008fe400078e0007 */
[----:B------:R-:W-:-:S05]  /*75bf0*/  IMAD.MOV.U32 R13, RZ, RZ, R6 ;  /* 0x000000ffff0d7224 */ /* 0x000fca00078e0006 */
[----:B------:R0:W-:Y:S01]  /*75c00*/  STL.64 [R1+0x3540], R12 ;  /* 0x0035400c01007387 */ /* 0x0001e20000100a00 */
[----:B------:R-:W2:Y:S02]  /*75c10*/  LDL.LU R4, [R1+0x590] ;  /* 0x0005900001047983 */ /* 0x000ea40000300800 */
[----:B------:R-:W2:Y:S02]  /*75c20*/  LDL.LU R5, [R1+0x594] ;  /* 0x0005940001057983 */ /* 0x000ea40000300800 */
[----:B------:R-:W3:Y:S01]  /*75c30*/  LDL.LU R6, [R1+0x598] ;  /* 0x0005980001067983 */ /* 0x000ee20000300800 */
[----:B------:R-:W3:Y:S01]  /*75c40*/  LDL.LU R7, [R1+0x59c] ;  /* 0x00059c0001077983 */ /* 0x000ee20000300800 */
[----:B0-----:R-:W-:Y:S02]  /*75c50*/  IMAD.MOV.U32 R12, RZ, RZ, R2 ;  /* 0x000000ffff0c7224 */ /* 0x001fe400078e0002 */
[----:B------:R-:W-:Y:S01]  /*75c60*/  IMAD.MOV.U32 R13, RZ, RZ, R29 ;  /* 0x000000ffff0d7224 */ /* 0x000fe200078e001d */
[----:B---3--:R-:W-:Y:S01]  /*75c70*/  STL.64 [R1+0x3550], R6 ;  /* 0x0035500601007387 */ /* 0x008fe20000100a00 */
[----:B--2---:R0:W-:Y:S02]  /*75c80*/  STL.64 [R1+0x3548], R4 ;  /* 0x0035480401007387 */ /* 0x0041e40000100a00 */
[----:B------:R-:W2:Y:S02]  /*75c90*/  LDL.LU R2, [R1+0x3588] ;  /* 0x0035880001027983 */ /* 0x000ea40000300800 */
[----:B------:R1:W-:Y:S01]  /*75ca0*/  STL.64 [R1+0x3558], R12 ;  /* 0x0035580c01007387 */ /* 0x0003e20000100a00 */
        /* <DEDUP_REMOVED lines=31> */
[----:B------:R-:W2:Y:S02]  /*75ea0*/  LDL R18, [R1+0x588] ;  /* 0x0005880001127983 */ /* 0x000ea40000100800 */
[----:B------:R-:W2:Y:S01]  /*75eb0*/  LDL R19, [R1+0x58c] ;  /* 0x00058c0001137983 */ /* 0x000ea20000100800 */
[----:B------:R-:W-:Y:S01]  /*75ec0*/  STL.64 [R1+0x34f0], R10 ;  /* 0x0034f00a01007387 */ /* 0x000fe20000100a00 */
[----:B----4-:R0:W-:Y:S03]  /*75ed0*/  STL.64 [R1+0x34e8], R8 ;  /* 0x0034e80801007387 */ /* 0x0101e60000100a00 */
[----:B0-----:R-:W4:Y:S04]  /*75ee0*/  LDL.LU.64 R8, [R1+0x10] ;  /* 0x0000100001087983 */ /* 0x001f280000300a00 */
[----:B----4-:R0:W-:Y:S04]  /*75ef0*/  STL.64 [R1+0x34f8], R8 ;  /* 0x0034f80801007387 */ /* 0x0101e80000100a00 */
[----:B0-----:R-:W4:Y:S04]  /*75f00*/  LDL.64 R8, [R1+0x20] ;  /* 0x0000200001087983 */ /* 0x001f280000100a00 */
[----:B----4-:R0:W-:Y:S04]  /*75f10*/  STL.64 [R1+0x3508], R8 ;  /* 0x0035080801007387 */ /* 0x0101e80000100a00 */
[----:B0-----:R-:W4:Y:S01]  /*75f20*/  LDL.LU.64 R8, [R1+0x30] ;  /* 0x0000300001087983 */ /* 0x001f220000300a00 */
[----:B------:R-:W-:-:S02]  /*75f30*/  IMAD.MOV.U32 R12, RZ, RZ, R2 ;  /* 0x000000ffff0c7224 */ /* 0x000fc400078e0002 */
[----:B------:R-:W-:-:S07]  /*75f40*/  IMAD.MOV.U32 R13, RZ, RZ, R0 ;  /* 0x000000ffff0d7224 */ /* 0x000fce00078e0000 */
[C---:B---3--:R-:W-:Y:S01]  /*75f50*/  HMMA.16816.F32.BF16 R12, R20.reuse, R12, R4 ;  /* 0x0000000c140c723c */ /* 0x048fe20000041804 */
[----:B----4-:R0:W-:Y:S04]  /*75f60*/  STL.64 [R1+0x3510], R8 ;  /* 0x0035100801007387 */ /* 0x0101e80000100a00 */
[----:B0-----:R-:W3:Y:S01]  /*75f70*/  LDL.LU.64 R8, [R1+0x40] ;  /* 0x0000400001087983 */ /* 0x001ee20000300a00 */
[----:B------:R-:W4:Y:S03]  /*75f80*/  LDL.LU.64 R24, [R1] ;  /* 0x0000000001187983 */ /* 0x000f260000300a00 */
[----:B----4-:R0:W-:Y:S04]  /*75f90*/  STL.64 [R1+0x3500], R24 ;  /* 0x0035001801007387 */ /* 0x0101e80000100a00 */
[----:B0-----:R-:W4:Y:S01]  /*75fa0*/  LDL.LU R24, [R1+0x5c0] ;  /* 0x0005c00001187983 */ /* 0x001f220000300800 */
[----:B------:R-:W4:Y:S02]  /*75fb0*/  LDL.LU R25, [R1+0x5c4] ;  /* 0x0005c40001197983 */ /* 0x000f240000300800 */
[----:B------:R-:W4:Y:S02]  /*75fc0*/  LDL.LU R26, [R1+0x5c8] ;  /* 0x0005c800011a7983 */ /* 0x000f240000300800 */
[----:B------:R-:W4:Y:S01]  /*75fd0*/  LDL.LU R27, [R1+0x5cc] ;  /* 0x0005cc00011b7983 */ /* 0x000f220000300800 */
[----:B------:R-:W2:Y:S01]  /*75fe0*/  LDL.LU.64 R6, [R1+0x3580] ;  /* 0x0035800001067983 */ /* 0x000ea20000300a00 */
[----:B------:R-:W2:Y:S03]  /*75ff0*/  LDL.LU.64 R4, [R1+0x3578] ;  /* 0x0035780001047983 */ /* 0x000ea60000300a00 */
[----:B------:R0:W-:Y:S02]  /*76000*/  STL.64 [R1+0x180], R12 ;  /* 0x0001800c01007387 */ /* 0x0001e40000100a00 */
[----:B------:R2:W-:Y:S01]  /*76010*/  STL.64 [R1+0x188], R14 ;  /* 0x0001880e01007387 */ /* 0x0005e20000100a00 */
        /* <DEDUP_REMOVED lines=24> */
[----:B--2---:R-:W-:Y:S01]  /*761a0*/  HMMA.16816.F32.BF16 R20, R20, R4, R16 ;  /* 0x000000041414723c */ /* 0x004fe20000041810 */
[----:B------:R-:W3:Y:S01]  /*761b0*/  LDL.LU.64 R18, [R1+0x3530] ;  /* 0x0035300001127983 */ /* 0x000ee20000300a00 */
[----:B------:R-:W3:Y:S02]  /*761c0*/  LDL.LU.64 R16, [R1+0x3528] ;  /* 0x0035280001107983 */ /* 0x000ee40000300a00 */
[----:B------:R-:W-:-:S02]  /*761d0*/  IMAD.MOV.U32 R3, RZ, RZ, R4 ;  /* 0x000000ffff037224 */ /* 0x000fc400078e0004 */
[----:B------:R-:W-:Y:S11]  /*761e0*/  IMAD.MOV.U32 R2, RZ, RZ, R5 ;  /* 0x000000ffff027224 */ /* 0x000ff600078e0005 */
[----:B------:R-:W-:Y:S06]  /*761f0*/  @!UPT UIADD3 URZ, URZ, URZ, URZ ;  /* 0x0000003f3f3ff290 */ /* 0x000fec000fffe03f */
        /* <DEDUP_REMOVED lines=8> */
[C---:B---3--:R-:W-:Y:S11]  /*76280*/  HMMA.16816.F32.BF16 R16, R4.reuse, R8, R16 ;  /* 0x000000080410723c */ /* 0x048ff60000041810 */
[----:B------:R-:W-:Y:S11]  /*76290*/  @!UPT UIADD3 URZ, URZ, URZ, URZ ;  /* 0x0000003f3f3ff290 */ /* 0x000ff6000fffe03f */
[----:B------:R-:W-:Y:S01]  /*762a0*/  @!UPT UIADD3 URZ, URZ, URZ, URZ ;  /* 0x0000003f3f3ff290 */ /* 0x000fe2000fffe03f */
[----:B------:R0:W-:Y:S01]  /*762b0*/  STL.64 [R1+0xc0], R16 ;  /* 0x0000c01001007387 */ /* 0x0001e20000100a00 */
[----:B------:R-:W-:Y:S02]  /*762c0*/  STL.64 [R1+0xc8], R18 ;  /* 0x0000c81201007387 */ /* 0x000fe40000100a00 */
[----:B0-----:R-:W-:Y:S02]  /*762d0*/  IMAD.MOV.U32 R16, RZ, RZ, R9 ;  /* 0x000000ffff107224 */ /* 0x001fe400078e0009 */
[----:B------:R-:W-:Y:S02]  /*762e0*/  IMAD.MOV.U32 R17, RZ, RZ, R8 ;  /* 0x000000ffff117224 */ /* 0x000fe400078e0008 */
[----:B------:R-:W3:Y:S01]  /*762f0*/  LDL.LU.64 R8, [R1+0x3510] ;  /* 0x0035100001087983 */ /* 0x000ee20000300a00 */
[----:B------:R0:W-:Y:S02]  /*76300*/  STL [R1+0x349c], R16 ;  /* 0x00349c1001007387 */ /* 0x0001e40000100800 */
[----:B------:R1:W-:Y:S01]  /*76310*/  STL [R1+0x3498], R17 ;  /* 0x0034981101007387 */ /* 0x0003e20000100800 */
[----:B0-----:R-:W3:Y:S01]  /*76320*/  LDL.LU R16, [R1+0x5b0] ;  /* 0x0005b00001107983 */ /* 0x001ee20000300800 */
[----:B-1----:R-:W3:Y:S02]  /*76330*/  LDL.LU R17, [R1+0x5b4] ;  /* 0x0005b40001117983 */ /* 0x002ee40000300800 */
[----:B------:R-:W3:Y:S02]  /*76340*/  LDL.LU R18, [R1+0x5b8] ;  /* 0x0005b80001127983 */ /* 0x000ee40000300800 */
[----:B------:R-:W3:Y:S02]  /*76350*/  LDL.LU R19, [R1+0x5bc] ;  /* 0x0005bc0001137983 */ /* 0x000ee40000300800 */
[C---:B---3--:R-:W-:Y:S11]  /*76360*/  HMMA.16816.F32.BF16 R16, R4.reuse, R8, R16 ;  /* 0x000000080410723c */ /* 0x048ff60000041810 */
[----:B------:R-:W-:Y:S11]  /*76370*/  @!UPT UIADD3 URZ, URZ, URZ, URZ ;  /* 0x0000003f3f3ff290 */ /* 0x000ff6000fffe03f */
[----:B------:R-:W-:Y:S01]  /*76380*/  @!UPT UIADD3 URZ, URZ, URZ, URZ ;  /* 0x0000003f3f3ff290 */ /* 0x000fe2000fffe03f */
[----:B------:R-:W-:Y:S01]  /*76390*/  STL.64 [R1+0xb0], R16 ;  /* 0x0000b01001007387 */ /* 0x000fe20000100a00 */
[----:B------:R0:W-:Y:S02]  /*763a0*/  STL.64 [R1+0xb8], R18 ;  /* 0x0000b81201007387 */ /* 0x0001e40000100a00 */
[----:B0-----:R-:W-:Y:S02]  /*763b0*/  IMAD.MOV.U32 R19, RZ, RZ, R8 ;  /* 0x000000ffff137224 */ /* 0x001fe400078e0008 */
[----:B------:R-:W-:Y:S02]  /*763c0*/  IMAD.MOV.U32 R18, RZ, RZ, R9 ;  /* 0x000000ffff127224 */ /* 0x000fe400078e0009 */
[----:B------:R-:W4:Y:S03]  /*763d0*/  LDL.LU.64 R8, [R1+0x3508] ;  /* 0x0035080001087983 */ /* 0x000f260000300a00 */
[----:B------:R0:W-:Y:S02]  /*763e0*/  STL [R1+0x34a4], R18 ;  /* 0x0034a41201007387 */ /* 0x0001e40000100800 */
[----:B------:R1:W-:Y:S02]  /*763f0*/  STL [R1+0x34a0], R19 ;  /* 0x0034a01301007387 */ /* 0x0003e40000100800 */
[----:B------:R-:W3:Y:S01]  /*76400*/  LDL.LU R16, [R1+0x5d0] ;  /* 0x0005d00001107983 */ /* 0x000ee20000300800 */
[----:B------:R-:W3:Y:S04]  /*76410*/  LDL.LU R17, [R1+0x5d4] ;  /* 0x0005d40001117983 */ /* 0x000ee80000300800 */
[----:B0-----:R-:W3:Y:S01]  /*76420*/  LDL.LU R18, [R1+0x5d8] ;  /* 0x0005d80001127983 */ /* 0x001ee20000300800 */
[----:B-1----:R-:W3:Y:S01]  /*76430*/  LDL.LU R19, [R1+0x5dc] ;  /* 0x0005dc0001137983 */ /* 0x002ee20000300800 */
[C---:B----4-:R-:W-:Y:S01]  /*76440*/  HMMA.16816.F32.BF16 R24, R4.reuse, R8, R24 ;  /* 0x000000080418723c */ /* 0x050fe20000041818 */
[----:B------:R-:W-:Y:S11]  /*76450*/  IMAD.MOV.U32 R0, RZ, RZ, R9 ;  /* 0x000000ffff007224 */ /* 0x000ff600078e0009 */
[----:B------:R-:W-:Y:S11]  /*76460*/  @!UPT UIADD3 URZ, URZ, URZ, URZ ;  /* 0x0000003f3f3ff290 */ /* 0x000ff6000fffe03f */
[----:B------:R0:W-:Y:S01]  /*76470*/  STL.64 [R1+0x340], R24 ;  /* 0x0003401801007387 */ /* 0x0001e20000100a00 */
[----:B------:R-:W-:Y:S03]  /*76480*/  STL.64 [R1+0x348], R26 ;  /* 0x0003481a01007387 */ /* 0x000fe60000100a00 */
[----:B0-----:R-:W4:Y:S01]  /*76490*/  LDL.LU.64 R24, [R1+0x3500] ;  /* 0x0035000001187983 */ /* 0x001f220000300a00 */
[----:B------:R-:W3:Y:S02]  /*764a0*/  LDL.LU.64 R8, [R1+0x34f8] ;  /* 0x0034f80001087983 */ /* 0x000ee40000300a00 */
[----:B---3--:R-:W-:Y:S11]  /*764b0*/  HMMA.16816.F32.BF16 R16, R4, R8, R16 ;  /* 0x000000080410723c */ /* 0x008ff60000041810 */
[----:B------:R-:W-:Y:S11]  /*764c0*/  @!UPT UIADD3 URZ, URZ, URZ, URZ ;  /* 0x0000003f3f3ff290 */ /* 0x000ff6000fffe03f */
[----:B------:R-:W-:Y:S01]  /*764d0*/  @!UPT UIADD3 URZ, URZ, URZ, URZ ;  /* 0x0000003f3f3ff290 */ /* 0x000fe2000fffe03f */
[----:B------:R0:W-:Y:S01]  /*764e0*/  STL.64 [R1+0x350], R16 ;  /* 0x0003501001007387 */ /* 0x0001e20000100a00 */
[----:B------:R4:W-:Y:S02]  /*764f0*/  STL.64 [R1+0x358], R18 ;  /* 0x0003581201007387 */ /* 0x0009e40000100a00 */
[----:B------:R-:W3:Y:S02]  /*76500*/  LDL.LU.64 R10, [R1+0x34f0] ;  /* 0x0034f000010a7983 */ /* 0x000ee40000300a00 */
[----:B0-----:R-:W-:Y:S02]  /*76510*/  IMAD.MOV.U32 R16, RZ, RZ, R8 ;  /* 0x000000ffff107224 */ /* 0x001fe400078e0008 */
[----:B------:R-:W-:Y:S02]  /*76520*/  IMAD.MOV.U32 R17, RZ, RZ, R9 ;  /* 0x000000ffff117224 */ /* 0x000fe400078e0009 */
[----:B------:R-:W3:Y:S01]  /*76530*/  LDL.LU.64 R8, [R1+0x34e8] ;  /* 0x0034e80001087983 */ /* 0x000ee20000300a00 */
[----:B----4-:R-:W-:-:S02]  /*76540*/  IMAD.MOV.U32 R18, RZ, RZ, R24 ;  /* 0x000000ffff127224 */ /* 0x010fc400078e0018 */
[----:B------:R-:W-:Y:S01]  /*76550*/  IMAD.MOV.U32 R19, RZ, RZ, R25 ;  /* 0x000000ffff137224 */ /* 0x000fe200078e0019 */
[C---:B---3--:R-:W-:Y:S11]  /*76560*/  HMMA.16816.F32.BF16 R8, R4.reuse, R24, R8 ;  /* 0x000000180408723c */ /* 0x048ff60000041808 */
[----:B------:R-:W-:Y:S11]  /*76570*/  @!UPT UIADD3 URZ, URZ, URZ, URZ ;  /* 0x0000003f3f3ff290 */ /* 0x000ff6000fffe03f */
[----:B------:R-:W-:Y:S01]  /*76580*/  @!UPT UIADD3 URZ, URZ, URZ, URZ ;  /* 0x0000003f3f3ff290 */ /* 0x000fe2000fffe03f */
[----:B------:R-:W-:Y:S01]  /*76590*/  STL.64 [R1+0x360], R8 ;  /* 0x0003600801007387 */ /* 0x000fe20000100a00 */
[----:B------:R0:W-:Y:S03]  /*765a0*/  STL.64 [R1+0x368], R10 ;  /* 0x0003680a01007387 */ /* 0x0001e60000100a00 */
[----:B0-----:R-:W3:Y:S01]  /*765b0*/  LDL.LU.64 R10, [R1+0x34e0] ;  /* 0x0034e000010a7983 */ /* 0x001ee20000300a00 */
[----:B------:R-:W4:Y:S02]  /*765c0*/  LDL.LU.64 R8, [R1+0x34d8] ;  /* 0x0034d80001087983 */ /* 0x000f240000300a00 */
[----:B------:R-:W2:Y:S02]  /*765d0*/  LDL.LU.64 R26, [R1+0x34d0] ;  /* 0x0034d000011a7983 */ /* 0x000ea40000300a00 */
[----:B------:R-:W2:Y:S01]  /*765e0*/  LDL.LU.64 R24, [R1+0x34c8] ;  /* 0x0034c80001187983 */ /* 0x000ea20000300a00 */
[----:B------:R-:W-:Y:S01]  /*765f0*/  STL.64 [R1+0x34b0], R18 ;  /* 0x0034b01201007387 */ /* 0x000fe20000100a00 */
[----:B------:R0:W-:Y:S03]  /*76600*/  STL.64 [R1+0x34a8], R16 ;  /* 0x0034a81001007387 */ /* 0x0001e60000100a00 */
[----:B0-----:R-:W4:Y:S01]  /*76610*/  LDL.LU R16, [R1+0x610] ;  /* 0x0006100001107983 */ /* 0x001f220000300800 */
[----:B------:R-:W4:Y:S02]  /*76620*/  LDL.LU R17, [R1+0x614] ;  /* 0x0006140001117983 */ /* 0x000f240000300800 */
[----:B------:R-:W4:Y:S02]  /*76630*/  LDL.LU R18, [R1+0x618] ;  /* 0x0006180001127983 */ /* 0x000f240000300800 */
[----:B------:R-:W4:Y:S01]  /*76640*/  LDL.LU R19, [R1+0x61c] ;  /* 0x00061c0001137983 */ /* 0x000f220000300800 */
[----:B--2---:R-:W-:Y:S11]  /*76650*/  HMMA.16816.F32.BF16 R12, R4, R24, R12 ;  /* 0x00000018040c723c */ /* 0x004ff6000004180c */
[----:B------:R-:W-:Y:S11]  /*76660*/  @!UPT UIADD3 URZ, URZ, URZ, URZ ;  /* 0x0000003f3f3ff290 */ /* 0x000ff6000fffe03f */
[----:B------:R-:W-:Y:S01]  /*76670*/  @!UPT UIADD3 URZ, URZ, URZ, URZ ;  /* 0x0000003f3f3ff290 */ /* 0x000fe2000fffe03f */
[----:B------:R-:W-:Y:S01]  /*76680*/  STL.64 [R1+0x370], R12 ;  /* 0x0003700c01007387 */ /* 0x000fe20000100a00 */
[----:B------:R0:W-:Y:S03]  /*76690*/  STL.64 [R1+0x378], R14 ;  /* 0x0003780e01007387 */ /* 0x0001e60000100a00 */
[----:B0-----:R-:W2:Y:S01]  /*766a0*/  LDL.LU.64 R14, [R1+0x34c0] ;  /* 0x0034c000010e7983 */ /* 0x001ea20000300a00 */
[----:B------:R-:W2:Y:S03]  /*766b0*/  LDL.LU.64 R12, [R1+0x34b8] ;  /* 0x0034b800010c7983 */ /* 0x000ea60000300a00 */
[----:B------:R-:W0:Y:S01]  /*766c0*/  S2R R29, SR_TID.X ;  /* 0x00000000001d7919 */ /* 0x000e220000002100 */
[----:B------:R-:W-:Y:S02]  /*766d0*/  STL.64 [R1+0x33a0], R26 ;  /* 0x0033a01a01007387 */ /* 0x000fe40000100a00 */
[----:B------:R1:W-:Y:S02]  /*766e0*/  STL.64 [R1+0x3398], R24 ;  /* 0x0033981801007387 */ /* 0x0003e40000100a00 */
[----:B-1----:R-:W3:Y:S01]  /*766f0*/  LDL.LU.64 R24, [R1+0x210] ;  /* 0x0002100001187983 */ /* 0x002ee20000300a00 */
[----:B0-----:R-:W-:-:S05]  /*76700*/  LOP3.LUT R28, R29, 0x7, RZ, 0xc0, !PT ;  /* 0x000000071d1c7812 */ /* 0x001fca00078ec0ff */
[----:B------:R-:W-:Y:S01]  /*76710*/  IMAD R28, R28, 0x110, RZ ;  /* 0x000001101c1c7824 */ /* 0x000fe200078e02ff */
[C---:B----4-:R-:W-:Y:S08]  /*76720*/  HMMA.16816.F32.BF16 R16, R4.reuse, R8, R16 ;  /* 0x000000080410723c */ /* 0x050ff00000041810 */
[----:B--2---:R-:W-:Y:S01]  /*76730*/  HMMA.16816.F32.BF16 R20, R4, R12, R20 ;  /* 0x0000000c0414723c */ /* 0x004fe20000041814 */
[----:B------:R-:W-:Y:S11]  /*76740*/  STL.64 [R1+0x3390], R14 ;  /* 0x0033900e01007387 */ /* 0x000ff60000100a00 */
[----:B------:R-:W-:Y:S11]  /*76750*/  @!UPT UIADD3 URZ, URZ, URZ, URZ ;  /* 0x0000003f3f3ff290 */ /* 0x000ff6000fffe03f */
[----:B------:R-:W-:Y:S01]  /*76760*/  STL.64 [R1+0x380], R20 ;  /* 0x0003801401007387 */ /* 0x000fe20000100a00 */
[----:B------:R0:W-:Y:S02]  /*76770*/  STL.64 [R1+0x388], R22 ;  /* 0x0003881601007387 */ /* 0x0001e40000100a00 */
[C---:B0-----:R-:W-:Y:S02]  /*76780*/  IMAD.SHL.U32 R23, R29.reuse, 0x2, RZ ;  /* 0x000000021d177824 */ /* 0x041fe400078e00ff */
[----:B------:R-:W-:-:S03]  /*76790*/  IMAD.SHL.U32 R29, R29, 0x80, RZ ;  /* 0x000000801d1d7824 */ /* 0x000fc600078e00ff */
[----:B------:R-:W-:-:S04]  /*767a0*/  LOP3.LUT R28, R28, 0x10, R23, 0x78, !PT ;  /* 0x000000101c1c7812 */ /* 0x000fc800078e7817 */
[----:B------:R-:W-:-:S05]  /*767b0*/  LOP3.LUT R28, R28, 0x800, R29, 0xf8, !PT ;  /* 0x000008001c1c7812 */ /* 0x000fca00078ef81d */
[----:B------:R-:W0:Y:S04]  /*767c0*/  LDSM.16.MT88.4 R20, [R28+0x15000] ;  /* 0x015000001c14783b */ /* 0x000e280000004200 */
[----:B------:R1:W-:Y:S04]  /*767d0*/  STL.64 [R1+0x3388], R12 ;  /* 0x0033880c01007387 */ /* 0x0003e80000100a00 */
[----:B-1----:R-:W2:Y:S01]  /*767e0*/  LDL.LU R12, [R1+0x630] ;  /* 0x00063000010c7983 */ /* 0x002ea20000300800 */
[----:B------:R-:W2:Y:S02]  /*767f0*/  LDL.LU R13, [R1+0x634] ;  /* 0x00063400010d7983 */ /* 0x000ea40000300800 */
[----:B------:R-:W2:Y:S02]  /*76800*/  LDL.LU R14, [R1+0x638] ;  /* 0x00063800010e7983 */ /* 0x000ea40000300800 */
[----:B------:R-:W2:Y:S01]  /*76810*/  LDL.LU R15, [R1+0x63c] ;  /* 0x00063c00010f7983 */ /* 0x000ea20000300800 */
[----:B0-----:R-:W-:Y:S01]  /*76820*/  STL.64 [R1+0x32b8], R22 ;  /* 0x0032b81601007387 */ /* 0x001fe20000100a00 */
[----:B------:R0:W-:Y:S02]  /*76830*/  STL.64 [R1+0x32b0], R20 ;  /* 0x0032b01401007387 */ /* 0x0001e40000100a00 */
[----:B0-----:R-:W-:-:S02]  /*76840*/  IMAD.MOV.U32 R20, RZ, RZ, R3 ;  /* 0x000000ffff147224 */ /* 0x001fc400078e0003 */
[----:B------:R-:W-:-:S05]  /*76850*/  IMAD.MOV.U32 R21, RZ, RZ, R2 ;  /* 0x000000ffff157224 */ /* 0x000fca00078e0002 */
[----:B------:R0:W-:Y:S04]  /*76860*/  STL.64 [R1+0x3460], R20 ;  /* 0x0034601401007387 */ /* 0x0001e80000100a00 */
[----:B0-----:R-:W4:Y:S01]  /*76870*/  LDL.LU.64 R20, [R1+0x50] ;  /* 0x0000500001147983 */ /* 0x001f220000300a00 */
[----:B------:R-:W-:Y:S02]  /*76880*/  STL.64 [R1+0x390], R16 ;  /* 0x0003901001007387 */ /* 0x000fe40000100a00 */
[----:B------:R0:W-:Y:S02]  /*76890*/  STL.64 [R1+0x398], R18 ;  /* 0x0003981201007387 */ /* 0x0001e40000100a00 */
[----:B0-----:R-:W2:Y:S01]  /*768a0*/  LDL.LU.64 R18, [R1+0x34b0] ;  /* 0x0034b00001127983 */ /* 0x001ea20000300a00 */
[----:B------:R-:W2:Y:S02]  /*768b0*/  LDL.LU.64 R16, [R1+0x34a8] ;  /* 0x0034a80001107983 */ /* 0x000ea40000300a00 */
[----:B---3--:R-:W-:Y:S02]  /*768c0*/  STL.64 [R1+0x3380], R10 ;  /* 0x0033800a01007387 */ /* 0x008fe40000100a00 */
[----:B------:R0:W-:Y:S02]  /*768d0*/  STL.64 [R1+0x3378], R8 ;  /* 0x0033780801007387 */ /* 0x0001e40000100a00 */
[----:B0-----:R-:W4:Y:S01]  /*768e0*/  LDL.LU R8, [R1+0x620] ;  /* 0x0006200001087983 */ /* 0x001f220000300800 */
[----:B------:R-:W4:Y:S02]  /*768f0*/  LDL.LU R9, [R1+0x624] ;  /* 0x0006240001097983 */ /* 0x000f240000300800 */
[----:B------:R-:W4:Y:S02]  /*76900*/  LDL.LU R10, [R1+0x628] ;  /* 0x00062800010a7983 */ /* 0x000f240000300800 */
[----:B------:R-:W4:Y:S02]  /*76910*/  LDL.LU R11, [R1+0x62c] ;  /* 0x00062c00010b7983 */ /* 0x000f240000300800 */
[C---:B----4-:R-:W-:Y:S11]  /*76920*/  HMMA.16816.F32.BF16 R8, R4.reuse, R20, R8 ;  /* 0x000000140408723c */ /* 0x050ff60000041808 */
[----:B------:R-:W-:Y:S11]  /*76930*/  @!UPT UIADD3 URZ, URZ, URZ, URZ ;  /* 0x0000003f3f3ff290 */ /* 0x000ff6000fffe03f */
[----:B------:R-:W-:Y:S01]  /*76940*/  @!UPT UIADD3 URZ, URZ, URZ, URZ ;  /* 0x0000003f3f3ff290 */ /* 0x000fe2000fffe03f */
[----:B------:R-:W-:Y:S01]  /*76950*/  STL.64 [R1+0x3a0], R8 ;  /* 0x0003a00801007387 */ /* 0x000fe20000100a00 */
[----:B------:R2:W-:Y:S02]  /*76960*/  STL.64 [R1+0x3a8], R10 ;  /* 0x0003a80a01007387 */ /* 0x0005e40000100a00 */
[----:B--2---:R-:W-:Y:S11]  /*76970*/  HMMA.16816.F32.BF16 R8, R4, R24, R12 ;  /* 0x000000180408723c */ /* 0x004ff6000004180c */
        /* <DEDUP_REMOVED lines=11> */
[----:B------:R-:W-:Y:S01]  /*76a30*/  IMAD.MOV.U32 R25, RZ, RZ, R19 ;  /* 0x000000ffff197224 */ /* 0x000fe200078e0013 */
[----:B---3--:R-:W-:Y:S01]  /*76a40*/  STL.64 [R1+0x33b0], R14 ;  /* 0x0033b00e01007387 */ /* 0x008fe20000100a00 */
[----:B--2---:R0:W-:Y:S02]  /*76a50*/  STL.64 [R1+0x33a8], R12 ;  /* 0x0033a80c01007387 */ /* 0x0041e40000100a00 */
[----:B------:R-:W2:Y:S02]  /*76a60*/  LDL.LU R18, [R1+0x34a4] ;  /* 0x0034a40001127983 */ /* 0x000ea40000300800 */
[----:B------:R-:W3:Y:S01]  /*76a70*/  LDL.LU R19, [R1+0x34a0] ;  /* 0x0034a00001137983 */ /* 0x000ee20000300800 */
[----:B------:R1:W-:Y:S04]  /*76a80*/  STL.64 [R1+0x33b8], R24 ;  /* 0x0033b81801007387 */ /* 0x0003e80000100a00 */
[----:B0-----:R-:W4:Y:S01]  /*76a90*/  LDL.LU R12, [R1+0x6e0] ;  /* 0x0006e000010c7983 */ /* 0x001f220000300800 */
[----:B------:R-:W4:Y:S02]  /*76aa0*/  LDL.LU R13, [R1+0x6e4] ;  /* 0x0006e400010d7983 */ /* 0x000f240000300800 */
[----:B------:R-:W2:Y:S02]  /*76ab0*/  LDL.LU R14, [R1+0x6e8] ;  /* 0x0006e800010e7983 */ /* 0x000ea40000300800 */
[----:B------:R-:W2:Y:S02]  /*76ac0*/  LDL.LU R15, [R1+0x6ec] ;  /* 0x0006ec00010f7983 */ /* 0x000ea40000300800 */
[----:B-1----:R-:W-:-:S02]  /*76ad0*/  IMAD.MOV.U32 R24, RZ, RZ, R16 ;  /* 0x000000ffff187224 */ /* 0x002fc400078e0010 */
[----:B------:R-:W-:Y:S01]  /*76ae0*/  IMAD.MOV.U32 R25, RZ, RZ, R17 ;  /* 0x000000ffff197224 */ /* 0x000fe200078e0011 */
[----:B--2---:R-:W-:Y:S01]  /*76af0*/  STL.64 [R1+0x33c8], R14 ;  /* 0x0033c80e01007387 */ /* 0x004fe20000100a00 */
[----:B----4-:R-:W-:Y:S02]  /*76b00*/  STL.64 [R1+0x33c0], R12 ;  /* 0x0033c00c01007387 */ /* 0x010fe40000100a00 */
[----:B------:R-:W2:Y:S02]  /*76b10*/  LDL.LU R16, [R1+0x349c] ;  /* 0x00349c0001107983 */ /* 0x000ea40000300800 */
[----:B------:R-:W4:Y:S01]  /*76b20*/  LDL.LU R17, [R1+0x3498] ;  /* 0x0034980001117983 */ /* 0x000f220000300800 */
[----:B------:R0:W-:Y:S04]  /*76b30*/  STL.64 [R1+0x33d0], R24 ;  /* 0x0033d01801007387 */ /* 0x0001e80000100a00 */
[----:B0-----:R-:W2:Y:S01]  /*76b40*/  LDL.LU R24, [R1+0x700] ;  /* 0x0007000001187983 */ /* 0x001ea20000300800 */
[----:B------:R-:W2:Y:S02]  /*76b50*/  LDL.LU R25, [R1+0x704] ;  /* 0x0007040001197983 */ /* 0x000ea40000300800 */
[----:B------:R-:W2:Y:S02]  /*76b60*/  LDL.LU R26, [R1+0x708] ;  /* 0x00070800011a7983 */ /* 0x000ea40000300800 */
[----:B------:R-:W2:Y:S02]  /*76b70*/  LDL.LU R27, [R1+0x70c] ;  /* 0x00070c00011b7983 */ /* 0x000ea40000300800 */
[----:B--2---:R-:W-:Y:S01]  /*76b80*/  STL.64 [R1+0x33e0], R26 ;  /* 0x0033e01a01007387 */ /* 0x004fe20000100a00 */
[----:B------:R3:W-:Y:S02]  /*76b90*/  STL.64 [R1+0x33d8], R24 ;  /* 0x0033d81801007387 */ /* 0x0007e40000100a00 */
[----:B---3--:R-:W-:-:S02]  /*76ba0*/  IMAD.MOV.U32 R24, RZ, RZ, R19 ;  /* 0x000000ffff187224 */ /* 0x008fc400078e0013 */
        /* <DEDUP_REMOVED lines=8> */
[----:B------:R-:W-:Y:S01]  /*76c30*/  STL.64 [R1+0x3428], R24 ;  /* 0x0034281801007387 */ /* 0x000fe20000100a00 */
[----:B------:R-:W4:Y:S02]  /*76c40*/  LDL.LU R16, [R1+0x730] ;  /* 0x0007300001107983 */ /* 0x000f240000300800 */
[----:B------:R-:W4:Y:S02]  /*76c50*/  LDL.LU R17, [R1+0x734] ;  /* 0x0007340001117983 */ /* 0x000f240000300800 */
[----:B------:R-:W2:Y:S01]  /*76c60*/  LDL.LU R18, [R1+0x738] ;  /* 0x0007380001127983 */ /* 0x000ea20000300800 */
[----:B------:R-:W2:Y:S01]  /*76c70*/  LDL.LU R19, [R1+0x73c] ;  /* 0x00073c0001137983 */ /* 0x000ea20000300800 */
[----:B------:R-:W-:Y:S02]  /*76c80*/  IMAD.MOV.U32 R2, RZ, RZ, R20 ;  /* 0x000000ffff027224 */ /* 0x000fe400078e0014 */
[----:B------:R-:W-:Y:S01]  /*76c90*/  IMAD.MOV.U32 R3, RZ, RZ, R21 ;  /* 0x000000ffff037224 */ /* 0x000fe200078e0015 */
        /* <DEDUP_REMOVED lines=11> */
[----:B------:R0:W-:Y:S03]  /*76d50*/  STL.64 [R1+0x3468], R20 ;  /* 0x0034681401007387 */ /* 0x0001e60000100a00 */
[----:B0-----:R-:W2:Y:S04]  /*76d60*/  LDL.LU.64 R20, [R1+0x1f0] ;  /* 0x0001f00001147983 */ /* 0x001ea80000300a00 */
[----:B--2---:R0:W-:Y:S04]  /*76d70*/  STL.64 [R1+0x3480], R20 ;  /* 0x0034801401007387 */ /* 0x0041e80000100a00 */
[----:B0-----:R-:W2:Y:S04]  /*76d80*/  LDL R20, [R1+0x200] ;  /* 0x0002000001147983 */ /* 0x001ea80000100800 */
[----:B------:R-:W2:Y:S01]  /*76d90*/  LDL R21, [R1+0x204] ;  /* 0x0002040001157983 */ /* 0x000ea20000100800 */
[----:B----4-:R-:W-:Y:S02]  /*76da0*/  STL.64 [R1+0x3448], R18 ;  /* 0x0034481201007387 */ /* 0x010fe40000100a00 */
[----:B------:R0:W-:Y:S02]  /*76db0*/  STL.64 [R1+0x3440], R16 ;  /* 0x0034401001007387 */ /* 0x0001e40000100a00 */
[----:B0-----:R-:W4:Y:S04]  /*76dc0*/  LDL.LU.64 R16, [R1+0x1d0] ;  /* 0x0001d00001107983 */ /* 0x001f280000300a00 */
[----:B----4-:R0:W-:Y:S04]  /*76dd0*/  STL.64 [R1+0x3458], R16 ;  /* 0x0034581001007387 */ /* 0x0101e80000100a00 */
[----:B0-----:R-:W4:Y:S04]  /*76de0*/  LDL.LU.64 R16, [R1+0x1e0] ;  /* 0x0001e00001107983 */ /* 0x001f280000300a00 */
[----:B----4-:R0:W-:Y:S04]  /*76df0*/  STL.64 [R1+0x3478], R16 ;  /* 0x0034781001007387 */ /* 0x0101e80000100a00 */
        /* <DEDUP_REMOVED lines=12> */
[----:B0-----:R-:W4:Y:S01]  /*76ec0*/  LDL.LU R24, [R1+0x6a0] ;  /* 0x0006a00001187983 */ /* 0x001f220000300800 */
[----:B------:R-:W4:Y:S02]  /*76ed0*/  LDL.LU R25, [R1+0x6a4] ;  /* 0x0006a40001197983 */ /* 0x000f240000300800 */
[----:B------:R-:W4:Y:S02]  /*76ee0*/  LDL.LU R26, [R1+0x6a8] ;  /* 0x0006a800011a7983 */ /* 0x000f240000300800 */
[----:B------:R-:W4:Y:S01]  /*76ef0*/  LDL.LU R27, [R1+0x6ac] ;  /* 0x0006ac00011b7983 */ /* 0x000f220000300800 */
[----:B---3--:R-:W-:Y:S01]  /*76f00*/  STL.64 [R1+0x33f0], R14 ;  /* 0x0033f00e01007387 */ /* 0x008fe20000100a00 */
[----:B------:R0:W-:Y:S03]  /*76f10*/  STL.64 [R1+0x33e8], R12 ;  /* 0x0033e80c01007387 */ /* 0x0001e60000100a00 */
        /* <DEDUP_REMOVED lines=15> */
[----:B------:R-:W-:Y:S01]  /*77010*/  STL [R1+0x335c], R29 ;  /* 0x00335c1d01007387 */ /* 0x000fe20000100800 */
[----:B------:R-:W-:Y:S02]  /*77020*/  STL [R1+0x3358], R28 ;  /* 0x0033581c01007387 */ /* 0x000fe40000100800 */
[----:B------:R-:W2:Y:S02]  /*77030*/  LDL.LU.64 R18, [R1+0x3490] ;  /* 0x0034900001127983 */ /* 0x000ea40000300a00 */
[----:B------:R-:W2:Y:S01]  /*77040*/  LDL.LU.64 R16, [R1+0x3488] ;  /* 0x0034880001107983 */ /* 0x000ea20000300a00 */
[----:B------:R0:W-:Y:S01]  /*77050*/  STL.64 [R1+0x3c0], R20 ;  /* 0x0003c01401007387 */ /* 0x0001e20000100a00 */
[----:B------:R-:W-:Y:S03]  /*77060*/  STL.64 [R1+0x3c8], R22 ;  /* 0x0003c81601007387 */ /* 0x000fe60000100a00 */
[----:B0-----:R-:W2:Y:S02]  /*77070*/  LDL.LU.64 R20, [R1+0x3480] ;  /* 0x0034800001147983 */ /* 0x001ea40000300a00 */
        /* <DEDUP_REMOVED lines=19> */
[----:B------:R-:W4:Y:S03]  /*771b0*/  LDL.LU.64 R16, [R1+0x3458] ;  /* 0x0034580001107983 */ /* 0x000f260000300a00 */
[----:B------:R-:W-:Y:S02]  /*771c0*/  STL [R1+0x336c], R22 ;  /* 0x00336c1601007387 */ /* 0x000fe40000100800 */
[----:B------:R-:W-:Y:S01]  /*771d0*/  STL [R1+0x3368], R23 ;  /* 0x0033681701007387 */ /* 0x000fe20000100800 */
[----:B----4-:R-:W-:Y:S01]  /*771e0*/  HMMA.16816.F32.BF16 R24, R4, R16, R24 ;  /* 0x000000100418723c */ /* 0x010fe20000041818 */
[----:B------:R-:W-:-:S02]  /*771f0*/  IMAD.MOV.U32 R28, RZ, RZ, R16 ;  /* 0x000000ffff1c7224 */ /* 0x000fc400078e0010 */
[----:B------:R-:W-:Y:S11]  /*77200*/  IMAD.MOV.U32 R29, RZ, RZ, R17 ;  /* 0x000000ffff1d7224 */ /* 0x000ff600078e0011 */
[----:B------:R-:W-:Y:S09]  /*77210*/  @!UPT UIADD3 URZ, URZ, URZ, URZ ;  /* 0x0000003f3f3ff290 */ /* 0x000ff2000fffe03f */
[----:B------:R0:W-:Y:S01]  /*77220*/  STL.64 [R1+0x3f0], R24 ;  /* 0x0003f01801007387 */ /* 0x0001e20000100a00 */
[----:B------:R-:W-:Y:S03]  /*77230*/  STL.64 [R1+0x3f8], R26 ;  /* 0x0003f81a01007387 */ /* 0x000fe60000100a00 */
[----:B0-----:R-:W4:Y:S01]  /*77240*/  LDL.LU.64 R24, [R1+0x3450] ;  /* 0x0034500001187983 */ /* 0x001f220000300a00 */
[----:B------:R-:W4:Y:S02]  /*77250*/  LDL.LU.64 R18, [R1+0x3448] ;  /* 0x0034480001127983 */ /* 0x000f240000300a00 */
[----:B------:R-:W4:Y:S02]  /*77260*/  LDL.LU.64 R16, [R1+0x3440] ;  /* 0x0034400001107983 */ /* 0x000f240000300a00 */
[C---:B----4-:R-:W-:Y:S11]  /*77270*/  HMMA.16816.F32.BF16 R16, R4.reuse, R24, R16 ;  /* 0x000000180410723c */ /* 0x050ff60000041810 */
        /* <DEDUP_REMOVED lines=8> */
[----:B------:R-:W4:Y:S01]  /*77300*/  LDL.LU.64 R24, [R1+0x3428] ;  /* 0x0034280001187983 */ /* 0x000f220000300a00 */
[----:B--2---:R-:W-:Y:S03]  /*77310*/  HMMA.16816.F32.BF16 R4, R4, R20, R16 ;  /* 0x000000140404723c */ /* 0x004fe60000041810 */
[----:B------:R-:W4:Y:S01]  /*77320*/  LDL.LU.64 R18, [R1+0x3420] ;  /* 0x0034200001127983 */ /* 0x000f220000300a00 */
[----:B------:R-:W4:Y:S11]  /*77330*/  LDL.LU.64 R16, [R1+0x3418] ;  /* 0x0034180001107983 */ /* 0x000f360000300a00 */
[----:B------:R-:W-:Y:S08]  /*77340*/  @!UPT UIADD3 URZ, URZ, URZ, URZ ;  /* 0x0000003f3f3ff290 */ /* 0x000ff0000fffe03f */
[----:B------:R0:W-:Y:S01]  /*77350*/  STL.64 [R1+0x400], R4 ;  /* 0x0004000401007387 */ /* 0x0001e20000100a00 */
[----:B------:R-:W-:Y:S03]  /*77360*/  STL.64 [R1+0x408], R6 ;  /* 0x0004080601007387 */ /* 0x000fe60000100a00 */
[----:B0-----:R-:W2:Y:S01]  /*77370*/  LDL.LU R4, [R1+0x20] ;  /* 0x0000200001047983 */ /* 0x001ea20000300800 */
[----:B------:R-:W-:Y:S02]  /*77380*/  IMAD.MOV.U32 R5, RZ, RZ, R0 ;  /* 0x000000ffff057224 */ /* 0x000fe400078e0000 */
[----:B------:R-:W2:Y:S02]  /*77390*/  LDL.LU R0, [R1+0x3410] ;  /* 0x0034100001007983 */ /* 0x000ea40000300800 */
[----:B------:R-:W-:Y:S01]  /*773a0*/  STL.64 [R1+0x32c8], R20 ;  /* 0x0032c81401007387 */ /* 0x000fe20000100a00 */
        /* <DEDUP_REMOVED lines=14> */
[----:B------:R-:W2:Y:S02]  /*77490*/  LDL.LU.64 R24, [R1+0x33d8] ;  /* 0x0033d80001187983 */ /* 0x000ea40000300a00 */
[C---:B--2---:R-:W-:Y:S01]  /*774a0*/  HMMA.16816.F32.BF16 R4, R16.reuse, R4, R24 ;  /* 0x000000041004723c */ /* 0x044fe20000041818 */
[----:B------:R-:W4:Y:S11]  /*774b0*/  LDL.LU.64 R24, [R1+0x33d0] ;  /* 0x0033d00001187983 */ /* 0x000f360000300a00 */
[----:B------:R-:W-:Y:S11]  /*774c0*/  @!UPT UIADD3 URZ, URZ, URZ, URZ ;  /* 0x0000003f3f3ff290 */ /* 0x000ff6000fffe03f */
[----:B------:R-:W-:Y:S01]  /*774d0*/  STL.64 [R1+0x470], R4 ;  /* 0x0004700401007387 */ /* 0x000fe20000100a00 */
[----:B------:R-:W-:Y:S01]  /*774e0*/  STL.64 [R1+0x478], R6 ;  /* 0x0004780601007387 */ /* 0x000fe20000100a00 */
[C---:B----4-:R-:W-:Y:S02]  /*774f0*/  HMMA.16816.F32.BF16 R24, R16.reuse, R24, R12 ;  /* 0x000000181018723c */ /* 0x050fe4000004180c */
        /* <DEDUP_REMOVED lines=12> */
[----:B0-----:R-:W4:Y:S01]  /*775c0*/  LDL.LU.64 R26, [R1+0x33a0] ;  /* 0x0033a000011a7983 */ /* 0x001f220000300a00 */
[----:B------:R-:W2:Y:S03]  /*775d0*/  LDL.LU.64 R24, [R1+0x3398] ;  /* 0x0033980001187983 */ /* 0x000ea60000300a00 */
[----:B------:R-:W0:Y:S04]  /*775e0*/  S2R R6, SR_TID.X ;  /* 0x0000000000067919 */ /* 0x000e280000002100 */
[----:B------:R-:W1:Y:S01]  /*775f0*/  S2R R7, SR_TID.X ;  /* 0x0000000000077919 */ /* 0x000e620000002100 */
[----:B--2---:R-:W-:Y:S11]  /*77600*/  HMMA.16816.F32.BF16 R12, R16, R24, R12 ;  /* 0x00000018100c723c */ /* 0x004ff6000004180c */
[----:B------:R-:W-:Y:S11]  /*77610*/  @!UPT UIADD3 URZ, URZ, URZ, URZ ;  /* 0x0000003f3f3ff290 */ /* 0x000ff6000fffe03f */
[----:B------:R-:W-:Y:S01]  /*77620*/  @!UPT UIADD3 URZ, URZ, URZ, URZ ;  /* 0x0000003f3f3ff290 */ /* 0x000fe2000fffe03f */
[----:B------:R-:W-:Y:S01]  /*77630*/  STL.64 [R1+0x440], R12 ;  /* 0x0004400c01007387 */ /* 0x000fe20000100a00 */
[----:B------:R2:W-:Y:S03]  /*77640*/  STL.64 [R1+0x448], R14 ;  /* 0x0004480e01007387 */ /* 0x0005e60000100a00 */
[----:B--2---:R-:W2:Y:S01]  /*77650*/  LDL.LU.64 R14, [R1+0x3390] ;  /* 0x00339000010e7983 */ /* 0x004ea20000300a00 */
[----:B------:R-:W3:Y:S01]  /*77660*/  LDL.LU.64 R12, [R1+0x3388] ;  /* 0x00338800010c7983 */ /* 0x000ee20000300a00 */
[----:B0-----:R-:W-:Y:S01]  /*77670*/  LOP3.LUT R6, R6, 0x7, RZ, 0xc0, !PT ;  /* 0x0000000706067812 */ /* 0x001fe200078ec0ff */
[----:B-1----:R-:W-:-:S04]  /*77680*/  IMAD.SHL.U32 R25, R7, 0x2, RZ ;  /* 0x0000000207197824 */ /* 0x002fc800078e00ff */
[----:B------:R-:W-:Y:S02]  /*77690*/  IMAD R6, R6, 0x110, RZ ;  /* 0x0000011006067824 */ /* 0x000fe400078e02ff */
[----:B------:R-:W-:Y:S02]  /*776a0*/  IMAD.SHL.U32 R7, R7, 0x80, RZ ;  /* 0x0000008007077824 */ /* 0x000fe400078e00ff */
[----:B------:R-:W-:Y:S01]  /*776b0*/  IMAD.MOV.U32 R24, RZ, RZ, R2 ;  /* 0x000000ffff187224 */ /* 0x000fe200078e0002 */
[----:B---3--:R-:W-:Y:S07]  /*776c0*/  HMMA.16816.F32.BF16 R8, R16, R12, R8 ;  /* 0x0000000c1008723c */ /* 0x008fee0000041808 */
[----:B------:R-:W-:-:S04]  /*776d0*/  LOP3.LUT R12, R6, 0x10, R25, 0x78, !PT ;  /* 0x00000010060c7812 */ /* 0x000fc800078e7819 */
[----:B------:R-:W-:-:S05]  /*776e0*/  LOP3.LUT R12, R12, 0x800, R7, 0xf8, !PT ;  /* 0x000008000c0c7812 */ /* 0x000fca00078ef807 */
[----:B------:R-:W0:Y:S07]  /*776f0*/  LDSM.16.MT88.4 R4, [R12+0x15080] ;  /* 0x015080000c04783b */ /* 0x000e2e0000004200 */
[----:B------:R-:W-:Y:S01]  /*77700*/  STL.64 [R1+0x430], R8 ;  /* 0x0004300801007387 */ /* 0x000fe20000100a00 */
[----:B------:R1:W-:Y:S03]  /*77710*/  STL.64 [R1+0x438], R10 ;  /* 0x0004380a01007387 */ /* 0x0003e60000100a00 */
[----:B-1----:R-:W3:Y:S01]  /*77720*/  LDL.LU.64 R10, [R1+0x3380] ;  /* 0x00338000010a7983 */ /* 0x002ee20000300a00 */
[----:B------:R-:W3:Y:S02]  /*77730*/  LDL.LU.64 R8, [R1+0x3378] ;  /* 0x0033780001087983 */ /* 0x000ee40000300a00 */
[----:B----4-:R-:W-:Y:S02]  /*77740*/  STL.64 [R1+0x3278], R26 ;  /* 0x0032781a01007387 */ /* 0x010fe40000100a00 */
[----:B------:R1:W-:Y:S01]  /*77750*/  STL [R1+0x3274], R25 ;  /* 0x0032741901007387 */ /* 0x0003e20000100800 */
[----:B------:R-:W4:Y:S01]  /*77760*/  LDL.LU R2, [R1+0x3374] ;  /* 0x0033740001027983 */ /* 0x000f220000300800 */
[----:B-1----:R-:W-:-:S03]  /*77770*/  IMAD.MOV.U32 R25, RZ, RZ, R3 ;  /* 0x000000ffff197224 */ /* 0x002fc600078e0003 */
[----:B------:R-:W3:Y:S04]  /*77780*/  LDL.LU R3, [R1+0x3370] ;  /* 0x0033700001037983 */ /* 0x000ee80000300800 */
[----:B0-----:R-:W-:Y:S01]  /*77790*/  STL.64 [R1+0x3180], R6 ;  /* 0x0031800601007387 */ /* 0x001fe20000100a00 */
[----:B------:R0:W-:Y:S03]  /*777a0*/  STL.64 [R1+0x3178], R4 ;  /* 0x0031780401007387 */ /* 0x0001e60000100a00 */
[----:B0-----:R-:W3:Y:S01]  /*777b0*/  LDL.LU R4, [R1+0x7c0] ;  /* 0x0007c00001047983 */ /* 0x001ee20000300800 */
[----:B------:R-:W3:Y:S02]  /*777c0*/  LDL.LU R5, [R1+0x7c4] ;  /* 0x0007c40001057983 */ /* 0x000ee40000300800 */
[----:B------:R-:W3:Y:S02]  /*777d0*/  LDL.LU R6, [R1+0x7c8] ;  /* 0x0007c80001067983 */ /* 0x000ee40000300800 */
[----:B------:R-:W3:Y:S01]  /*777e0*/  LDL.LU R7, [R1+0x7cc] ;  /* 0x0007cc0001077983 */ /* 0x000ee20000300800 */
[----:B------:R0:W-:Y:S01]  /*777f0*/  STL [R1+0x2dc8], R12 ;  /* 0x002dc80c01007387 */ /* 0x0001e20000100800 */
[----:B--2---:R1:W-:Y:S03]  /*77800*/  STL.64 [R1+0x3280], R14 ;  /* 0x0032800e01007387 */ /* 0x0043e60000100a00 */
[----:B0-----:R-:W2:Y:S01]  /*77810*/  LDL.LU R12, [R1+0x7d0] ;  /* 0x0007d000010c7983 */ /* 0x001ea20000300800 */
[----:B-1----:R-:W-:-:S02]  /*77820*/  IMAD.MOV.U32 R15, RZ, RZ, R0 ;  /* 0x000000ffff0f7224 */ /* 0x002fc400078e0000 */
[----:B------:R-:W-:Y:S02]  /*77830*/  IMAD.MOV.U32 R20, RZ, RZ, R22 ;  /* 0x000000ffff147224 */ /* 0x000fe400078e0016 */
[----:B------:R-:W-:Y:S02]  /*77840*/  IMAD.MOV.U32 R21, RZ, RZ, R23 ;  /* 0x000000ffff157224 */ /* 0x000fe400078e0017 */
[----:B----4-:R-:W-:Y:S02]  /*77850*/  IMAD.MOV.U32 R14, RZ, RZ, R2 ;  /* 0x000000ffff0e7224 */ /* 0x010fe400078e0002 */
[----:B---3--:R-:W-:Y:S01]  /*77860*/  IMAD.MOV.U32 R13, RZ, RZ, R3 ;  /* 0x000000ffff0d7224 */ /* 0x008fe200078e0003 */
[----:B------:R-:W-:Y:S01]  /*77870*/  STL.64 [R1+0x32f8], R10 ;  /* 0x0032f80a01007387 */ /* 0x000fe20000100a00 */
[C---:B------:R-:W-:Y:S08]  /*77880*/  HMMA.16816.F32.BF16 R4, R16.reuse, R24, R4 ;  /* 0x000000181004723c */ /* 0x040ff00000041804 */
[----:B--2---:R-:W-:Y:S11]  /*77890*/  HMMA.16816.F32.BF16 R12, R16, R8, R12 ;  /* 0x00000008100c723c */ /* 0x004ff6000004180c */
[----:B------:R-:W-:Y:S11]  /*778a0*/  @!UPT UIADD3 URZ, URZ, URZ, URZ ;  /* 0x0000003f3f3ff290 */ /* 0x000ff6000fffe03f */
[----:B------:R-:W-:Y:S01]  /*778b0*/  @!UPT UIADD3 URZ, URZ, URZ, URZ ;  /* 0x0000003f3f3ff290 */ /* 0x000fe2000fffe03f */
[----:B------:R0:W-:Y:S01]  /*778c0*/  STL.64 [R1+0x420], R12 ;  /* 0x0004200c01007387 */ /* 0x0001e20000100a00 */
[----:B------:R1:W-:Y:S02]  /*778d0*/  STL.64 [R1+0x428], R14 ;  /* 0x0004280e01007387 */ /* 0x0003e40000100a00 */
[----:B------:R2:W-:Y:S01]  /*778e0*/  STL [R1+0x4d0], R4 ;  /* 0x0004d00401007387 */ /* 0x0005e20000100800 */
[----:B0-----:R-:W3:Y:S01]  /*778f0*/  LDL.LU R12, [R1+0x800] ;  /* 0x00080000010c7983 */ /* 0x001ee20000300800 */
[----:B------:R-:W3:Y:S02]  /*77900*/  LDL.LU R13, [R1+0x804] ;  /* 0x00080400010d7983 */ /* 0x000ee40000300800 */
[----:B-1----:R-:W4:Y:S02]  /*77910*/  LDL.LU R14, [R1+0x808] ;  /* 0x00080800010e7983 */ /* 0x002f240000300800 */
[----:B------:R-:W4:Y:S01]  /*77920*/  LDL.LU R15, [R1+0x80c] ;  /* 0x00080c00010f7983 */ /* 0x000f220000300800 */
[----:B------:R-:W3:Y:S01]  /*77930*/  LDL.LU R22, [R1+0x336c] ;  /* 0x00336c0001167983 */ /* 0x000ee20000300800 */
[----:B------:R-:W4:Y:S02]  /*77940*/  LDL.LU R23, [R1+0x3368] ;  /* 0x0033680001177983 */ /* 0x000f240000300800 */
[----:B------:R0:W-:Y:S02]  /*77950*/  STL.64 [R1+0x32e0], R20 ;  /* 0x0032e01401007387 */ /* 0x0001e40000100a00 */
[----:B------:R-:W-:Y:S01]  /*77960*/  IMAD.MOV.U32 R2, RZ, RZ, R5 ;  /* 0x000000ffff027224 */ /* 0x000fe200078e0005 */
[----:B--2---:R-:W2:Y:S01]  /*77970*/  LDL.LU R4, [R1+0x7e0] ;  /* 0x0007e00001047983 */ /* 0x004ea20000300800 */
[----:B------:R-:W-:-:S02]  /*77980*/  IMAD.MOV.U32 R0, RZ, RZ, R6 ;  /* 0x000000ffff007224 */ /* 0x000fc400078e0006 */
[----:B------:R-:W2:Y:S02]  /*77990*/  LDL.LU R5, [R1+0x7e4] ;  /* 0x0007e40001057983 */ /* 0x000ea40000300800 */
[----:B------:R-:W-:Y:S01]  /*779a0*/  IMAD.MOV.U32 R3, RZ, RZ, R7 ;  /* 0x000000ffff037224 */ /* 0x000fe200078e0007 */
[----:B------:R-:W2:Y:S01]  /*779b0*/  LDL.LU R6, [R1+0x7e8] ;  /* 0x0007e80001067983 */ /* 0x000ea20000300800 */
[----:B------:R-:W2:Y:S02]  /*779c0*/  LDL.LU R7, [R1+0x7ec] ;  /* 0x0007ec0001077983 */ /* 0x000ea40000300800 */
[----:B0-----:R-:W-:Y:S02]  /*779d0*/  IMAD.MOV.U32 R20, RZ, RZ, R28 ;  /* 0x000000ffff147224 */ /* 0x001fe400078e001c */
[----:B------:R-:W-:Y:S01]  /*779e0*/  IMAD.MOV.U32 R21, RZ, RZ, R29 ;  /* 0x000000ffff157224 */ /* 0x000fe200078e001d */
[----:B------:R-:W2:Y:S01]  /*779f0*/  LDL.LU R28, [R1+0x3364] ;  /* 0x00336400011c7983 */ /* 0x000ea20000300800 */
[----:B------:R-:W2:Y:S03]  /*77a00*/  LDL.LU R29, [R1+0x3360] ;  /* 0x00336000011d7983 */ /* 0x000ea60000300800 */
[----:B------:R0:W-:Y:S01]  /*77a10*/  STL.64 [R1+0x3300], R20 ;  /* 0x0033001401007387 */ /* 0x0001e20000100a00 */
[----:B---3--:R-:W-:-:S02]  /*77a20*/  IMAD.MOV.U32 R9, RZ, RZ, R22 ;  /* 0x000000ffff097224 */ /* 0x008fc400078e0016 */
[----:B----4-:R-:W-:-:S05]  /*77a30*/  IMAD.MOV.U32 R8, RZ, RZ, R23 ;  /* 0x000000ffff087224 */ /* 0x010fca00078e0017 */
[----:B------:R2:W-:Y:S01]  /*77a40*/  STL.64 [R1+0x3308], R8 ;  /* 0x0033080801007387 */ /* 0x0005e20000100a00 */
[----:B0-----:R-:W3:Y:S02]  /*77a50*/  LDL.LU R20, [R1+0x780] ;  /* 0x0007800001147983 */ /* 0x001ee40000300800 */
[----:B------:R-:W3:Y:S02]  /*77a60*/  LDL.LU R21, [R1+0x784] ;  /* 0x0007840001157983 */ /* 0x000ee40000300800 */
[----:B------:R-:W4:Y:S01]  /*77a70*/  LDL.LU R22, [R1+0x788] ;  /* 0x0007880001167983 */ /* 0x000f220000300800 */
[----:B------:R-:W4:Y:S01]  /*77a80*/  LDL.LU R23, [R1+0x78c] ;  /* 0x00078c0001177983 */ /* 0x000f220000300800 */
[----:B--2---:R-:W-:Y:S02]  /*77a90*/  IMAD.MOV.U32 R8, RZ, RZ, R29 ;  /* 0x000000ffff087224 */ /* 0x004fe400078e001d */
[----:B------:R-:W-:Y:S01]  /*77aa0*/  IMAD.MOV.U32 R9, RZ, RZ, R28 ;  /* 0x000000ffff097224 */ /* 0x000fe200078e001c */
[----:B----4-:R-:W-:Y:S01]  /*77ab0*/  STL.64 [R1+0x3318], R22 ;  /* 0x0033181601007387 */ /* 0x010fe20000100a00 */
[----:B---3--:R0:W-:Y:S02]  /*77ac0*/  STL.64 [R1+0x3310], R20 ;  /* 0x0033101401007387 */ /* 0x0081e40000100a00 */
[----:B------:R-:W2:Y:S02]  /*77ad0*/  LDL.LU R29, [R1+0x335c] ;  /* 0x00335c00011d7983 */ /* 0x000ea40000300800 */
[----:B------:R-:W3:Y:S01]  /*77ae0*/  LDL.LU R28, [R1+0x3358] ;  /* 0x00335800011c7983 */ /* 0x000ee20000300800 */
[----:B------:R1:W-:Y:S04]  /*77af0*/  STL.64 [R1+0x3320], R8 ;  /* 0x0033200801007387 */ /* 0x0003e80000100a00 */
[----:B0-----:R-:W4:Y:S01]  /*77b00*/  LDL.LU R20, [R1+0x790] ;  /* 0x0007900001147983 */ /* 0x001f220000300800 */
[----:B------:R-:W4:Y:S02]  /*77b10*/  LDL.LU R21, [R1+0x794] ;  /* 0x0007940001157983 */ /* 0x000f240000300800 */
[----:B------:R-:W2:Y:S02]  /*77b20*/  LDL.LU R22, [R1+0x798] ;  /* 0x0007980001167983 */ /* 0x000ea40000300800 */
[----:B------:R-:W2:Y:S02]  /*77b30*/  LDL.LU R23, [R1+0x79c] ;  /* 0x00079c0001177983 */ /* 0x000ea40000300800 */
[----:B--2---:R-:W-:Y:S01]  /*77b40*/  STL.64 [R1+0x3330], R22 ;  /* 0x0033301601007387 */ /* 0x004fe20000100a00 */
[----:B----4-:R0:W-:Y:S02]  /*77b50*/  STL.64 [R1+0x3328], R20 ;  /* 0x0033281401007387 */ /* 0x0101e40000100a00 */
[----:B-1----:R-:W2:Y:S02]  /*77b60*/  LDL.LU R8, [R1+0x200] ;  /* 0x0002000001087983 */ /* 0x002ea40000300800 */
[----:B------:R-:W2:Y:S02]  /*77b70*/  LDL.LU R9, [R1+0x204] ;  /* 0x0002040001097983 */ /* 0x000ea40000300800 */
[----:B--2---:R3:W-:Y:S01]  /*77b80*/  STL.64 [R1+0x3338], R8 ;  /* 0x0033380801007387 */ /* 0x0047e20000100a00 */
[----:B0-----:R-:W2:Y:S02]  /*77b90*/  LDL.LU R20, [R1+0x7a0] ;  /* 0x0007a00001147983 */ /* 0x001ea40000300800 */
[----:B------:R-:W2:Y:S02]  /*77ba0*/  LDL.LU R21, [R1+0x7a4] ;  /* 0x0007a40001157983 */ /* 0x000ea40000300800 */
[----:B------:R-:W4:Y:S01]  /*77bb0*/  LDL.LU R22, [R1+0x7a8] ;  /* 0x0007a80001167983 */ /* 0x000f220000300800 */
[----:B------:R-:W4:Y:S01]  /*77bc0*/  LDL.LU R23, [R1+0x7ac] ;  /* 0x0007ac0001177983 */ /* 0x000f220000300800 */
[----:B---3--:R-:W-:-:S02]  /*77bd0*/  IMAD.MOV.U32 R8, RZ, RZ, R28 ;  /* 0x000000ffff087224 */ /* 0x008fc400078e001c */
[----:B------:R-:W-:Y:S01]  /*77be0*/  IMAD.MOV.U32 R9, RZ, RZ, R29 ;  /* 0x000000ffff097224 */ /* 0x000fe200078e001d */
[----:B----4-:R-:W-:Y:S01]  /*77bf0*/  STL.64 [R1+0x3348], R22 ;  /* 0x0033481601007387 */ /* 0x010fe20000100a00 */
[----:B--2---:R0:W-:Y:S02]  /*77c00*/  STL.64 [R1+0x3340], R20 ;  /* 0x0033401401007387 */ /* 0x0041e40000100a00 */
[----:B------:R-:W2:Y:S02]  /*77c10*/  LDL.LU R28, [R1+0x3354] ;  /* 0x00335400011c7983 */ /* 0x000ea40000300800 */
[----:B------:R-:W3:Y:S01]  /*77c20*/  LDL.LU R29, [R1+0x3350] ;  /* 0x00335000011d7983 */ /* 0x000ee20000300800 */
[----:B0-----:R-:W4:Y:S01]  /*77c30*/  LDL.LU R20, [R1+0x7b0] ;  /* 0x0007b00001147983 */ /* 0x001f220000300800 */
[----:B------:R-:W4:Y:S02]  /*77c40*/  LDL.LU R21, [R1+0x7b4] ;  /* 0x0007b40001157983 */ /* 0x000f240000300800 */
[----:B------:R-:W4:Y:S02]  /*77c50*/  LDL.LU R22, [R1+0x7b8] ;  /* 0x0007b80001167983 */ /* 0x000f240000300800 */
[----:B------:R-:W4:Y:S01]  /*77c60*/  LDL.LU R23, [R1+0x7bc] ;  /* 0x0007bc0001177983 */ /* 0x000f220000300800 */
[----:B------:R0:W-:Y:S01]  /*77c70*/  STL.64 [R1+0x32a0], R6 ;  /* 0x0032a00601007387 */ /* 0x0001e20000100a00 */
[----:B------:R1:W-:Y:S03]  /*77c80*/  STL.64 [R1+0x3298], R4 ;  /* 0x0032980401007387 */ /* 0x0003e60000100a00 */
[----:B0-----:R-:W2:Y:S04]  /*77c90*/  LDL.64 R6, [R1+0x48] ;  /* 0x0000480001067983 */ /* 0x001ea80000100a00 */
[----:B--2---:R0:W-:Y:S01]  /*77ca0*/  STL.64 [R1+0x32c0], R6 ;  /* 0x0032c00601007387 */ /* 0x0041e20000100a00 */
[----:B-1----:R-:W2:Y:S02]  /*77cb0*/  LDL.LU R4, [R1+0x6b0] ;  /* 0x0006b00001047983 */ /* 0x002ea40000300800 */
        /* <DEDUP_REMOVED lines=9> */
[C---:B----4-:R-:W-:Y:S01]  /*77d50*/  HMMA.16816.F32.BF16 R8, R16.reuse, R8, R20 ;  /* 0x000000081008723c */ /* 0x050fe20000041814 */
[----:B--2---:R-:W-:Y:S01]  /*77d60*/  STL.64 [R1+0x32f0], R6 ;  /* 0x0032f00601007387 */ /* 0x004fe20000100a00 */
[----:B------:R0:W-:Y:S03]  /*77d70*/  STL.64 [R1+0x32e8], R4 ;  /* 0x0032e80401007387 */ /* 0x0001e60000100a00 */
[----:B0-----:R-:W2:Y:S01]  /*77d80*/  LDL.LU R4, [R1+0x770] ;  /* 0x0007700001047983 */ /* 0x001ea20000300800 */
[----:B------:R-:W2:Y:S02]  /*77d90*/  LDL.LU R5, [R1+0x774] ;  /* 0x0007740001057983 */ /* 0x000ea40000300800 */
[----:B------:R-:W2:Y:S02]  /*77da0*/  LDL.LU R6, [R1+0x778] ;  /* 0x0007780001067983 */ /* 0x000ea40000300800 */
[----:B------:R-:W2:Y:S01]  /*77db0*/  LDL.LU R7, [R1+0x77c] ;  /* 0x00077c0001077983 */ /* 0x000ea20000300800 */
[----:B------:R0:W-:Y:S01]  /*77dc0*/  STL.64 [R1+0x3290], R14 ;  /* 0x0032900e01007387 */ /* 0x0001e20000100a00 */
[----:B------:R1:W-:Y:S03]  /*77dd0*/  STL.64 [R1+0x3288], R12 ;  /* 0x0032880c01007387 */ /* 0x0003e60000100a00 */
[----:B0-----:R-:W4:Y:S04]  /*77de0*/  LDL.64 R14, [R1+0x38] ;  /* 0x00003800010e7983 */ /* 0x001f280000100a00 */
[----:B----4-:R0:W-:Y:S01]  /*77df0*/  STL.64 [R1+0x32a8], R14 ;  /* 0x0032a80e01007387 */ /* 0x0101e20000100a00 */
[----:B-1----:R-:W4:Y:S02]  /*77e00*/  LDL.LU R12, [R1+0x750] ;  /* 0x00075000010c7983 */ /* 0x002f240000300800 */
[----:B------:R-:W4:Y:S01]  /*77e10*/  LDL.LU R13, [R1+0x754] ;  /* 0x00075400010d7983 */ /* 0x000f220000300800 */
[----:B0-----:R-:W4:Y:S01]  /*77e20*/  LDL.LU R14, [R1+0x758] ;  /* 0x00075800010e7983 */ /* 0x001f220000300800 */
[----:B------:R-:W4:Y:S02]  /*77e30*/  LDL.LU R15, [R1+0x75c] ;  /* 0x00075c00010f7983 */ /* 0x000f240000300800 */
[----:B------:R-:W2:Y:S02]  /*77e40*/  LDL.64 R26, [R1+0x28] ;  /* 0x00002800011a7983 */ /* 0x000ea40000100a00 */
[----:B------:R-:W-:Y:S01]  /*77e50*/  STL [R1+0x2b80], R3 ;  /* 0x002b800301007387 */ /* 0x000fe20000100800 */
[----:B------:R-:W-:Y:S01]  /*77e60*/  STL [R1+0x2b7c], R0 ;  /* 0x002b7c0001007387 */ /* 0x000fe20000100800 */
[----:B------:R-:W-:Y:S02]  /*77e70*/  STL [R1+0x2b78], R2 ;  /* 0x002b780201007387 */ /* 0x000fe40000100800 */
[----:B------:R-:W2:Y:S02]  /*77e80*/  LDL.LU.64 R22, [R1+0x3348] ;  /* 0x0033480001167983 */ /* 0x000ea40000300a00 */
[----:B------:R-:W2:Y:S01]  /*77e90*/  LDL.LU.64 R20, [R1+0x3340] ;  /* 0x0033400001147983 */ /* 0x000ea20000300a00 */
        /* <DEDUP_REMOVED lines=37> */
[----:B--2---:R-:W-:Y:S02]  /*780f0*/  HMMA.16816.F32.BF16 R16, R16, R20, R4 ;  /* 0x000000141010723c */ /* 0x004fe40000041804 */
[----:B------:R-:W4:Y:S01]  /*78100*/  LDL.LU.64 R6, [R1+0x32c0] ;  /* 0x0032c00001067983 */ /* 0x000f220000300a00 */
[----:B-1----:R-:W4:Y:S02]  /*78110*/  LDL.LU.64 R22, [R1+0x32b8] ;  /* 0x0032b80001167983 */ /* 0x002f240000300a00 */
        /* <DEDUP_REMOVED lines=8> */
[----:B------:R-:W0:Y:S04]  /*781a0*/  S2R R8, SR_TID.X ;  /* 0x0000000000087919 */ /* 0x000e280000002100 */
[----:B--2---:R1:W-:Y:S01]  /*781b0*/  STL.64 [R1+0x3238], R18 ;  /* 0x0032381201007387 */ /* 0x0043e20000100a00 */
[----:B------:R-:W-:Y:S03]  /*781c0*/  STL.64 [R1+0x3230], R16 ;  /* 0x0032301001007387 */ /* 0x000fe60000100a00 */
[----:B-1----:R-:W2:Y:S04]  /*781d0*/  LDL R18, [R1+0x8] ;  /* 0x0000080001127983 */ /* 0x002ea80000100800 */
[----:B------:R-:W2:Y:S01]  /*781e0*/  LDL R19, [R1+0xc] ;  /* 0x00000c0001137983 */ /* 0x000ea20000100800 */
[----:B----4-:R-:W-:Y:S01]  /*781f0*/  HMMA.16816.F32.BF16 R12, R20, R6, R12 ;  /* 0x00000006140c723c */ /* 0x010fe2000004180c */
[----:B------:R-:W-:-:S02]  /*78200*/  IMAD.MOV.U32 R2, RZ, RZ, R6 ;  /* 0x000000ffff027224 */ /* 0x000fc400078e0006 */
[----:B------:R-:W-:Y:S01]  /*78210*/  IMAD.MOV.U32 R0, RZ, RZ, R7 ;  /* 0x000000ffff007224 */ /* 0x000fe200078e0007 */
[----:B--2---:R1:W-:Y:S04]  /*78220*/  STL.64 [R1+0x3258], R18 ;  /* 0x0032581201007387 */ /* 0x0043e80000100a00 */
[----:B-1----:R-:W2:Y:S01]  /*78230*/  LDL.64 R18, [R1+0x18] ;  /* 0x0000180001127983 */ /* 0x002ea20000100a00 */
[----:B0-----:R-:W-:Y:S11]  /*78240*/  STL [R1+0x2b84], R8 ;  /* 0x002b840801007387 */ /* 0x001ff60000100800 */
[----:B------:R-:W-:Y:S03]  /*78250*/  @!UPT UIADD3 URZ, URZ, URZ, URZ ;  /* 0x0000003f3f3ff290 */ /* 0x000fe6000fffe03f */
[----:B------:R-:W-:Y:S02]  /*78260*/  STL.64 [R1+0x5f0], R12 ;  /* 0x0005f00c01007387 */ /* 0x000fe40000100a00 */
[----:B------:R0:W-:Y:S02]  /*78270*/  STL.64 [R1+0x5f8], R14 ;  /* 0x0005f80e01007387 */ /* 0x0001e40000100a00 */
[----:B0-----:R-:W4:Y:S01]  /*78280*/  LDL.LU.64 R14, [R1+0x32a8] ;  /* 0x0032a800010e7983 */ /* 0x001f220000300a00 */
[----:B------:R-:W4:Y:S02]  /*78290*/  LDL.LU.64 R6, [R1+0x32a0] ;  /* 0x0032a00001067983 */ /* 0x000f240000300a00 */
[----:B------:R-:W4:Y:S02]  /*782a0*/  LDL.LU.64 R4, [R1+0x3298] ;  /* 0x0032980001047983 */ /* 0x000f240000300a00 */
[C---:B----4-:R-:W-:Y:S01]  /*782b0*/  HMMA.16816.F32.BF16 R4, R20.reuse, R14, R4 ;  /* 0x0000000e1404723c */ /* 0x050fe20000041804 */
[----:B------:R-:W-:Y:S11]  /*782c0*/  IMAD.MOV.U32 R3, RZ, RZ, R15 ;  /* 0x000000ffff037224 */ /* 0x000ff600078e000f */
[----:B------:R-:W-:Y:S11]  /*782d0*/  @!UPT UIADD3 URZ, URZ, URZ, URZ ;  /* 0x0000003f3f3ff290 */ /* 0x000ff6000fffe03f */
[----:B------:R0:W-:Y:S01]  /*782e0*/  STL.64 [R1+0x5e0], R4 ;  /* 0x0005e00401007387 */ /* 0x0001e20000100a00 */
[----:B------:R1:W-:Y:S02]  /*782f0*/  STL.64 [R1+0x5e8], R6 ;  /* 0x0005e80601007387 */ /* 0x0003e40000100a00 */
[----:B0-----:R-:W-:Y:S02]  /*78300*/  IMAD.MOV.U32 R4, RZ, RZ, R14 ;  /* 0x000000ffff047224 */ /* 0x001fe400078e000e */
[----:B------:R-:W4:Y:S01]  /*78310*/  LDL.LU.64 R14, [R1+0x3290] ;  /* 0x00329000010e7983 */ /* 0x000f220000300a00 */
[----:B------:R-:W4:Y:S02]  /*78320*/  LDL.LU.64 R12, [R1+0x3288] ;  /* 0x00328800010c7983 */ /* 0x000f240000300a00 */
[----:B-1----:R-:W-:Y:S02]  /*78330*/  IMAD.MOV.U32 R6, RZ, RZ, R26 ;  /* 0x000000ffff067224 */ /* 0x002fe400078e001a */
[----:B------:R-:W-:Y:S01]  /*78340*/  IMAD.MOV.U32 R5, RZ, RZ, R27 ;  /* 0x000000ffff057224 */ /* 0x000fe200078e001b */
[----:B----4-:R-:W-:Y:S11]  /*78350*/  HMMA.16816.F32.BF16 R12, R20, R26, R12 ;  /* 0x0000001a140c723c */ /* 0x010ff6000004180c */
[----:B------:R-:W-:Y:S11]  /*78360*/  @!UPT UIADD3 URZ, URZ, URZ, URZ ;  /* 0x0000003f3f3ff290 */ /* 0x000ff6000fffe03f */
[----:B------:R-:W-:Y:S01]  /*78370*/  @!UPT UIADD3 URZ, URZ, URZ, URZ ;  /* 0x0000003f3f3ff290 */ /* 0x000fe2000fffe03f */
[----:B------:R-:W-:Y:S01]  /*78380*/  STL.64 [R1+0x5d0], R12 ;  /* 0x0005d00c01007387 */ /* 0x000fe20000100a00 */
[----:B------:R0:W-:Y:S03]  /*78390*/  STL.64 [R1+0x5d8], R14 ;  /* 0x0005d80e01007387 */ /* 0x0001e60000100a00 */
[----:B0-----:R-:W4:Y:S01]  /*783a0*/  LDL.LU.64 R14, [R1+0x3280] ;  /* 0x00328000010e7983 */ /* 0x001f220000300a00 */
[----:B------:R-:W3:Y:S02]  /*783b0*/  LDL.LU.64 R26, [R1+0x3278] ;  /* 0x00327800011a7983 */ /* 0x000ee40000300a00 */
[----:B------:R-:W4:Y:S02]  /*783c0*/  LDL.LU R25, [R1+0x3274] ;  /* 0x0032740001197983 */ /* 0x000f240000300800 */
[----:B------:R-:W-:Y:S01]  /*783d0*/  STL [R1+0x3268], R6 ;  /* 0x0032680601007387 */ /* 0x000fe20000100800 */
[----:B------:R0:W-:Y:S04]  /*783e0*/  STL.64 [R1+0x3260], R4 ;  /* 0x0032600401007387 */ /* 0x0001e80000100a00 */
[----:B0-----:R-:W4:Y:S01]  /*783f0*/  LDL.LU R4, [R1+0x810] ;  /* 0x0008100001047983 */ /* 0x001f220000300800 */
[----:B------:R-:W4:Y:S02]  /*78400*/  LDL.LU R5, [R1+0x814] ;  /* 0x0008140001057983 */ /* 0x000f240000300800 */
[----:B------:R-:W4:Y:S02]  /*78410*/  LDL.LU R6, [R1+0x818] ;  /* 0x0008180001067983 */ /* 0x000f240000300800 */
[----:B------:R-:W4:Y:S01]  /*78420*/  LDL.LU R7, [R1+0x81c] ;  /* 0x00081c0001077983 */ /* 0x000f220000300800 */
[----:B------:R-:W-:-:S05]  /*78430*/  LOP3.LUT R9, R8, 0x7, RZ, 0xc0, !PT ;  /* 0x0000000708097812 */ /* 0x000fca00078ec0ff */
[----:B------:R-:W-:Y:S02]  /*78440*/  IMAD R9, R9, 0x110, RZ ;  /* 0x0000011009097824 */ /* 0x000fe400078e02ff */
[----:B--2---:R-:W-:Y:S01]  /*78450*/  IMAD.MOV.U32 R8, RZ, RZ, R18 ;  /* 0x000000ffff087224 */ /* 0x004fe200078e0012 */
[----:B---3--:R0:W-:Y:S01]  /*78460*/  STL.64 [R1+0x3248], R26 ;  /* 0x0032481a01007387 */ /* 0x0081e20000100a00 */
[----:B----4-:R-:W-:Y:S03]  /*78470*/  HMMA.16816.F32.BF16 R4, R20, R18, R4 ;  /* 0x000000121404723c */ /* 0x010fe60000041804 */
[----:B------:R1:W-:Y:S01]  /*78480*/  STL [R1+0x3240], R25 ;  /* 0x0032401901007387 */ /* 0x0003e20000100800 */
[----:B------:R-:W-:Y:S01]  /*78490*/  LOP3.LUT R13, R9, 0x10, R25, 0x78, !PT ;  /* 0x00000010090d7812 */ /* 0x000fe200078e7819 */
[----:B------:R-:W2:Y:S02]  /*784a0*/  LDL.LU R24, [R1+0x830] ;  /* 0x0008300001187983 */ /* 0x000ea40000300800 */
[----:B0-----:R-:W-:-:S02]  /*784b0*/  IMAD.MOV.U32 R26, RZ, RZ, R10 ;  /* 0x000000ffff1a7224 */ /* 0x001fc400078e000a */
[----:B------:R-:W-:Y:S01]  /*784c0*/  IMAD.MOV.U32 R27, RZ, RZ, R11 ;  /* 0x000000ffff1b7224 */ /* 0x000fe200078e000b */
[----:B-1----:R-:W2:Y:S01]  /*784d0*/  LDL.LU R25, [R1+0x834] ;  /* 0x0008340001197983 */ /* 0x002ea20000300800 */
[----:B------:R-:W3:Y:S02]  /*784e0*/  LDL.LU R10, [R1+0x3270] ;  /* 0x00327000010a7983 */ /* 0x000ee40000300800 */
[----:B------:R-:W3:Y:S10]  /*784f0*/  LDL.LU R11, [R1+0x326c] ;  /* 0x00326c00010b7983 */ /* 0x000ef40000300800 */
[----:B------:R-:W-:Y:S01]  /*78500*/  STL.64 [R1+0x5c0], R4 ;  /* 0x0005c00401007387 */ /* 0x000fe20000100a00 */
[----:B------:R0:W-:Y:S03]  /*78510*/  STL.64 [R1+0x5c8], R6 ;  /* 0x0005c80601007387 */ /* 0x0001e60000100a00 */
[----:B0-----:R-:W4:Y:S01]  /*78520*/  LDL.LU R6, [R1+0x3268] ;  /* 0x0032680001067983 */ /* 0x001f220000300800 */
[----:B------:R-:W2:Y:S02]  /*78530*/  LDL.LU.64 R4, [R1+0x3260] ;  /* 0x0032600001047983 */ /* 0x000ea40000300a00 */
[----:B------:R-:W-:-:S02]  /*78540*/  IMAD.MOV.U32 R7, RZ, RZ, R19 ;  /* 0x000000ffff077224 */ /* 0x000fc400078e0013 */
[----:B------:R-:W2:Y:S04]  /*78550*/  LDL.LU.64 R18, [R1+0x3258] ;  /* 0x0032580001127983 */ /* 0x000ea80000300a00 */
[----:B---3--:R-:W-:Y:S01]  /*78560*/  STL.64 [R1+0x3220], R10 ;  /* 0x0032200a01007387 */ /* 0x008fe20000100a00 */
[----:B------:R0:W-:Y:S01]  /*78570*/  STL.64 [R1+0x3218], R8 ;  /* 0x0032180801007387 */ /* 0x0001e20000100a00 */
[----:B--2---:R-:W-:Y:S02]  /*78580*/  HMMA.16816.F32.BF16 R16, R20, R18, R24 ;  /* 0x000000121410723c */ /* 0x004fe40000041818 */
[----:B0-----:R-:W2:Y:S01]  /*78590*/  LDL.LU R8, [R1+0x870] ;  /* 0x0008700001087983 */ /* 0x001ea20000300800 */
[----:B------:R-:W2:Y:S02]  /*785a0*/  LDL.LU R9, [R1+0x874] ;  /* 0x0008740001097983 */ /* 0x000ea40000300800 */
[----:B------:R-:W-:-:S02]  /*785b0*/  IMAD.MOV.U32 R10, RZ, RZ, R15 ;  /* 0x000000ffff0a7224 */ /* 0x000fc400078e000f */
[----:B------:R-:W-:Y:S01]  /*785c0*/  IMAD.MOV.U32 R11, RZ, RZ, R14 ;  /* 0x000000ffff0b7224 */ /* 0x000fe200078e000e */
[----:B------:R-:W3:Y:S01]  /*785d0*/  LDL.LU R15, [R1+0x3254] ;  /* 0x00325400010f7983 */ /* 0x000ee20000300800 */
[----:B------:R-:W2:Y:S02]  /*785e0*/  LDL.LU R14, [R1+0x3250] ;  /* 0x00325000010e7983 */ /* 0x000ea40000300800 */
[----:B------:R-:W2:Y:S02]  /*785f0*/  LDL.LU.64 R26, [R1+0x3248] ;  /* 0x00324800011a7983 */ /* 0x000ea40000300a00 */
[----:B------:R-:W3:Y:S10]  /*78600*/  LDL.LU R25, [R1+0x3240] ;  /* 0x0032400001197983 */ /* 0x000ef40000300800 */
[----:B------:R-:W-:Y:S01]  /*78610*/  STL.64 [R1+0x5b0], R16 ;  /* 0x0005b01001007387 */ /* 0x000fe20000100a00 */
[----:B------:R0:W-:Y:S03]  /*78620*/  STL.64 [R1+0x5b8], R18 ;  /* 0x0005b81201007387 */ /* 0x0001e60000100a00 */
[----:B0-----:R-:W4:Y:S01]  /*78630*/  LDL.LU.64 R18, [R1+0x3238] ;  /* 0x0032380001127983 */ /* 0x001f220000300a00 */
[----:B------:R-:W4:Y:S03]  /*78640*/  LDL.LU.64 R16, [R1+0x3230] ;  /* 0x0032300001107983 */ /* 0x000f260000300a00 */
[----:B------:R-:W0:Y:S02]  /*78650*/  S2R R12, SR_TID.X ;  /* 0x00000000000c7919 */ /* 0x000e240000002100 */
[----:B0-----:R-:W-:-:S05]  /*78660*/  IMAD.SHL.U32 R12, R12, 0x80, RZ ;  /* 0x000000800c0c7824 */ /* 0x001fca00078e00ff */
[----:B------:R-:W-:-:S04]  /*78670*/  LOP3.LUT R13, R13, 0x800, R12, 0xf8, !PT ;  /* 0x000008000d0d7812 */ /* 0x000fc800078ef80c */
[----:B------:R-:W-:Y:S01]  /*78680*/  LOP3.LUT R13, R13, 0x20, RZ, 0x3c, !PT ;  /* 0x000000200d0d7812 */ /* 0x000fe200078e3cff */
[----:B--2---:R0:W-:Y:S01]  /*78690*/  STL.64 [R1+0x3128], R26 ;  /* 0x0031281a01007387 */ /* 0x0041e20000100a00 */
[----:B---3--:R-:W-:Y:S01]  /*786a0*/  STL [R1+0x3120], R25 ;  /* 0x0031201901007387 */ /* 0x008fe20000100800 */
[----:B----4-:R-:W-:Y:S11]  /*786b0*/  HMMA.16816.F32.BF16 R16, R20, R26, R16 ;  /* 0x0000001a1410723c */ /* 0x010ff60000041810 */
[----:B------:R-:W-:Y:S11]  /*786c0*/  @!UPT UIADD3 URZ, URZ, URZ, URZ ;  /* 0x0000003f3f3ff290 */ /* 0x000ff6000fffe03f */
[----:B------:R-:W-:Y:S01]  /*786d0*/  @!UPT UIADD3 URZ, URZ, URZ, URZ ;  /* 0x0000003f3f3ff290 */ /* 0x000fe2000fffe03f */
[----:B------:R-:W-:Y:S01]  /*786e0*/  STL.64 [R1+0x5a0], R16 ;  /* 0x0005a01001007387 */ /* 0x000fe20000100a00 */
[----:B------:R-:W-:Y:S02]  /*786f0*/  STL.64 [R1+0x5a8], R18 ;  /* 0x0005a81201007387 */ /* 0x000fe40000100a00 */
[----:B------:R-:W1:Y:S04]  /*78700*/  LDSM.16.MT88.4 R16, [R13+0x15000] ;  /* 0x015000000d10783b */ /* 0x000e680000004200 */
[----:B0-----:R-:W2:Y:S01]  /*78710*/  LDL R26, [R1+0x58] ;  /* 0x00005800011a7983 */ /* 0x001ea20000100800 */
[----:B------:R-:W2:Y:S04]  /*78720*/  LDL R27, [R1+0x5c] ;  /* 0x00005c00011b7983 */ /* 0x000ea80000100800 */
[----:B-1----:R0:W-:Y:S01]  /*78730*/  STL.64 [R1+0x30c0], R18 ;  /* 0x0030c01201007387 */ /* 0x0021e20000100a00 */
[----:B------:R1:W-:Y:S02]  /*78740*/  STL.64 [R1+0x30b8], R16 ;  /* 0x0030b81001007387 */ /* 0x0003e40000100a00 */
[----:B0-----:R-:W-:-:S02]  /*78750*/  IMAD.MOV.U32 R18, RZ, RZ, R15 ;  /* 0x000000ffff127224 */ /* 0x001fc400078e000f */
[----:B------:R-:W3:Y:S01]  /*78760*/  LDL.LU R15, [R1+0x3228] ;  /* 0x00322800010f7983 */ /* 0x000ee20000300800 */
[----:B------:R-:W4:Y:S01]  /*78770*/  LDL R19, [R1+0x1bc] ;  /* 0x0001bc0001137983 */ /* 0x000f220000100800 */
[----:B---3--:R-:W-:Y:S02]  /*78780*/  HMMA.16816.F32.BF16 R8, R20, R14, R8 ;  /* 0x0000000e1408723c */ /* 0x008fe40000041808 */
[----:B----4-:R0:W-:Y:S01]  /*78790*/  STL.64 [R1+0x3188], R18 ;  /* 0x0031881201007387 */ /* 0x0101e20000100a00 */
[----:B-1----:R-:W2:Y:S02]  /*787a0*/  LDL.LU R16, [R1+0x8a0] ;  /* 0x0008a00001107983 */ /* 0x002ea40000300800 */
[----:B------:R-:W2:Y:S01]  /*787b0*/  LDL.LU R17, [R1+0x8a4] ;  /* 0x0008a40001117983 */ /* 0x000ea20000300800 */
[----:B0-----:R-:W2:Y:S01]  /*787c0*/  LDL.LU R18, [R1+0x8a8] ;  /* 0x0008a80001127983 */ /* 0x001ea20000300800 */
[----:B------:R-:W2:Y:S11]  /*787d0*/  LDL.LU R19, [R1+0x8ac] ;  /* 0x0008ac0001137983 */ /* 0x000eb60000300800 */
[----:B------:R-:W-:Y:S05]  /*787e0*/  @!UPT UIADD3 URZ, URZ, URZ, URZ ;  /* 0x0000003f3f3ff290 */ /* 0x000fea000fffe03f */
[----:B------:R-:W-:Y:S01]  /*787f0*/  STL.64 [R1+0x590], R8 ;  /* 0x0005900801007387 */ /* 0x000fe20000100a00 */
[----:B------:R0:W-:Y:S03]  /*78800*/  STL.64 [R1+0x598], R10 ;  /* 0x0005980a01007387 */ /* 0x0001e60000100a00 */
[----:B0-----:R-:W3:Y:S01]  /*78810*/  LDL.LU.64 R10, [R1+0x3220] ;  /* 0x00322000010a7983 */ /* 0x001ee20000300a00 */
[----:B------:R-:W4:Y:S02]  /*78820*/  LDL.LU.64 R8, [R1+0x3218] ;  /* 0x0032180001087983 */ /* 0x000f240000300a00 */
[----:B------:R-:W-:Y:S02]  /*78830*/  STL.64 [R1+0x3210], R14 ;  /* 0x0032100e01007387 */ /* 0x000fe40000100a00 */
[----:B------:R0:W-:Y:S01]  /*78840*/  STL [R1+0x3208], R13 ;  /* 0x0032080d01007387 */ /* 0x0001e20000100800 */
[----:B------:R-:W3:Y:S04]  /*78850*/  LDL.LU R12, [R1+0x880] ;  /* 0x00088000010c7983 */ /* 0x000ee80000300800 */
[----:B0-----:R-:W3:Y:S01]  /*78860*/  LDL.LU R13, [R1+0x884] ;  /* 0x00088400010d7983 */ /* 0x001ee20000300800 */
[----:B------:R-:W-:-:S02]  /*78870*/  IMAD.MOV.U32 R14, RZ, RZ, R29 ;  /* 0x000000ffff0e7224 */ /* 0x000fc400078e001d */
[----:B------:R-:W-:-:S07]  /*78880*/  IMAD.MOV.U32 R15, RZ, RZ, R28 ;  /* 0x000000ffff0f7224 */ /* 0x000fce00078e001c */
[C---:B---3--:R-:W-:Y:S11]  /*78890*/  HMMA.16816.F32.BF16 R12, R20.reuse, R10, R12 ;  /* 0x0000000a140c723c */ /* 0x048ff6000004180c */
[----:B------:R-:W-:Y:S11]  /*788a0*/  @!UPT UIADD3 URZ, URZ, URZ, URZ ;  /* 0x0000003f3f3ff290 */ /* 0x000ff6000fffe03f */
[----:B------:R-:W-:Y:S01]  /*788b0*/  @!UPT UIADD3 URZ, URZ, URZ, URZ ;  /* 0x0000003f3f3ff290 */ /* 0x000fe2000fffe03f */
[----:B------:R2:W-:Y:S01]  /*788c0*/  STL.64 [R1+0x580], R12 ;  /* 0x0005800c01007387 */ /* 0x0005e20000100a00 */
[----:B------:R-:W-:Y:S02]  /*788d0*/  IMAD.MOV.U32 R29, RZ, RZ, R14 ;  /* 0x000000ffff1d7224 */ /* 0x000fe400078e000e */
[----:B------:R-:W-:Y:S02]  /*788e0*/  IMAD.MOV.U32 R28, RZ, RZ, R15 ;  /* 0x000000ffff1c7224 */ /* 0x000fe400078e000f */
[----:B------:R4:W-:Y:S01]  /*788f0*/  STL.64 [R1+0x3118], R10 ;  /* 0x0031180a01007387 */ /* 0x0009e20000100a00 */
[----:B--2---:R-:W-:Y:S01]  /*78900*/  HMMA.16816.F32.BF16 R12, R20, R26, R16 ;  /* 0x0000001a140c723c */ /* 0x004fe20000041810 */
[----:B----4-:R-:W-:Y:S02]  /*78910*/  IMAD.MOV.U32 R10, RZ, RZ, R8 ;  /* 0x000000ffff0a7224 */ /* 0x010fe400078e0008 */
[----:B------:R-:W-:Y:S01]  /*78920*/  IMAD.MOV.U32 R11, RZ, RZ, R7 ;  /* 0x000000ffff0b7224 */ /* 0x000fe200078e0007 */
[----:B------:R-:W-:Y:S04]  /*78930*/  STL [R1+0x3110], R9 ;  /* 0x0031100901007387 */ /* 0x000fe80000100800 */
[----:B------:R0:W-:Y:S02]  /*78940*/  STL.64 [R1+0x3130], R10 ;  /* 0x0031300a01007387 */ /* 0x0001e40000100a00 */
[----:B0-----:R-:W-:-:S02]  /*78950*/  IMAD.MOV.U32 R10, RZ, RZ, R6 ;  /* 0x000000ffff0a7224 */ /* 0x001fc400078e0006 */
[----:B------:R-:W-:-:S05]  /*78960*/  IMAD.MOV.U32 R11, RZ, RZ, R5 ;  /* 0x000000ffff0b7224 */ /* 0x000fca00078e0005 */
[----:B------:R0:W-:Y:S01]  /*78970*/  STL.64 [R1+0x3148], R10 ;  /* 0x0031480a01007387 */ /* 0x0001e20000100a00 */
[----:B------:R-:W-:Y:S02]  /*78980*/  STL [R1+0x2b8c], R28 ;  /* 0x002b8c1c01007387 */ /* 0x000fe40000100800 */
[----:B------:R-:W-:Y:S03]  /*78990*/  STL [R1+0x2b88], R29 ;  /* 0x002b881d01007387 */ /* 0x000fe60000100800 */
[----:B------:R-:W-:Y:S01]  /*789a0*/  STL.64 [R1+0x570], R12 ;  /* 0x0005700c01007387 */ /* 0x000fe20000100a00 */
[----:B------:R-:W-:Y:S01]  /*789b0*/  STL.64 [R1+0x578], R14 ;  /* 0x0005780e01007387 */ /* 0x000fe20000100a00 */
[----:B0-----:R-:W-:Y:S02]  /*789c0*/  IMAD.MOV.U32 R10, RZ, RZ, R4 ;  /* 0x000000ffff0a7224 */ /* 0x001fe400078e0004 */
[----:B------:R-:W-:-:S05]  /*789d0*/  IMAD.MOV.U32 R11, RZ, RZ, R3 ;  /* 0x000000ffff0b7224 */ /* 0x000fca00078e0003 */
[----:B------:R-:W-:Y:S01]  /*789e0*/  STL.64 [R1+0x3160], R10 ;  /* 0x0031600a01007387 */ /* 0x000fe20000100a00 */
[----:B------:R-:W2:Y:S02]  /*789f0*/  LDL.LU R24, [R1+0xa70] ;  /* 0x000a700001187983 */ /* 0x000ea40000300800 */
[----:B------:R-:W2:Y:S02]  /*78a00*/  LDL.LU R25, [R1+0xa74] ;  /* 0x000a740001197983 */ /* 0x000ea40000300800 */
[----:B------:R-:W3:Y:S01]  /*78a10*/  LDL.LU R26, [R1+0xa78] ;  /* 0x000a7800011a7983 */ /* 0x000ee20000300800 */
[----:B------:R-:W3:Y:S01]  /*78a20*/  LDL.LU R27, [R1+0xa7c] ;  /* 0x000a7c00011b7983 */ /* 0x000ee20000300800 */
[----:B------:R-:W4:Y:S02]  /*78a30*/  LDL R18, [R1+0x1c8] ;  /* 0x0001c80001127983 */ /* 0x000f240000100800 */
[----:B------:R-:W4:Y:S02]  /*78a40*/  LDL R19, [R1+0x1cc] ;  /* 0x0001cc0001137983 */ /* 0x000f240000100800 */
[----:B----4-:R0:W-:Y:S01]  /*78a50*/  STL.64 [R1+0x31a0], R18 ;  /* 0x0031a01201007387 */ /* 0x0101e20000100a00 */
[----:B------:R-:W4:Y:S02]  /*78a60*/  LDL.LU R4, [R1+0xaf0] ;  /* 0x000af00001047983 */ /* 0x000f240000300800 */
[----:B------:R-:W4:Y:S02]  /*78a70*/  LDL.LU R5, [R1+0xaf4] ;  /* 0x000af40001057983 */ /* 0x000f240000300800 */
[----:B------:R-:W2:Y:S01]  /*78a80*/  LDL.LU R6, [R1+0xaf8] ;  /* 0x000af80001067983 */ /* 0x000ea20000300800 */
[----:B------:R-:W2:Y:S04]  /*78a90*/  LDL.LU R7, [R1+0xafc] ;  /* 0x000afc0001077983 */ /* 0x000ea80000300800 */
        /* <DEDUP_REMOVED lines=9> */
[----:B------:R-:W2:Y:S04]  /*78b30*/  LDL R18, [R1+0x1e8] ;  /* 0x0001e80001127983 */ /* 0x000ea80000100800 */
[----:B------:R-:W2:Y:S04]  /*78b40*/  LDL R19, [R1+0x1ec] ;  /* 0x0001ec0001137983 */ /* 0x000ea80000100800 */
[----:B--2---:R-:W-:Y:S01]  /*78b50*/  STL.64 [R1+0x31d0], R18 ;  /* 0x0031d01201007387 */ /* 0x004fe20000100a00 */
[----:B----4-:R-:W-:Y:S02]  /*78b60*/  STL.64 [R1+0x31b0], R6 ;  /* 0x0031b00601007387 */ /* 0x010fe40000100a00 */
[----:B------:R0:W-:Y:S02]  /*78b70*/  STL.64 [R1+0x31a8], R4 ;  /* 0x0031a80401007387 */ /* 0x0001e40000100a00 */
[----:B0-----:R-:W2:Y:S01]  /*78b80*/  LDL.LU R4, [R1+0xb00] ;  /* 0x000b000001047983 */ /* 0x001ea20000300800 */
[----:B------:R-:W2:Y:S02]  /*78b90*/  LDL.LU R5, [R1+0xb04] ;  /* 0x000b040001057983 */ /* 0x000ea40000300800 */
[----:B------:R-:W4:Y:S02]  /*78ba0*/  LDL.LU R6, [R1+0xb08] ;  /* 0x000b080001067983 */ /* 0x000f240000300800 */
[----:B------:R-:W4:Y:S01]  /*78bb0*/  LDL.LU R7, [R1+0xb0c] ;  /* 0x000b0c0001077983 */ /* 0x000f220000300800 */
[----:B------:R-:W2:Y:S04]  /*78bc0*/  LDL.64 R18, [R1+0x1f8] ;  /* 0x0001f80001127983 */ /* 0x000ea80000100a00 */
[----:B--2---:R0:W-:Y:S04]  /*78bd0*/  STL.64 [R1+0x31e8], R18 ;  /* 0x0031e81201007387 */ /* 0x0041e80000100a00 */
[----:B0-----:R-:W2:Y:S04]  /*78be0*/  LDL R18, [R1+0x208] ;  /* 0x0002080001127983 */ /* 0x001ea80000100800 */
        /* <DEDUP_REMOVED lines=8> */
[----:B------:R-:W2:Y:S01]  /*78c70*/  LDL.LU R12, [R1+0x8b0] ;  /* 0x0008b000010c7983 */ /* 0x000ea20000300800 */
[----:B------:R-:W3:Y:S02]  /*78c80*/  LDL.LU R13, [R1+0x8b4] ;  /* 0x0008b400010d7983 */ /* 0x000ee40000300800 */
[----:B------:R-:W3:Y:S02]  /*78c90*/  LDL.LU R14, [R1+0x8b8] ;  /* 0x0008b800010e7983 */ /* 0x000ee40000300800 */
[----:B------:R-:W3:Y:S01]  /*78ca0*/  LDL.LU R15, [R1+0x8bc] ;  /* 0x0008bc00010f7983 */ /* 0x000ee20000300800 */
[----:B------:R-:W3:Y:S04]  /*78cb0*/  LDL.64 R18, [R1+0x218] ;  /* 0x0002180001127983 */ /* 0x000ee80000100a00 */
        /* <DEDUP_REMOVED lines=18> */
[C---:B------:R-:W-:Y:S01]  /*78de0*/  HMMA.16816.F32.BF16 R12, R20.reuse, R18, R12 ;  /* 0x00000012140c723c */ /* 0x040fe2000004180c */
        /* <DEDUP_REMOVED lines=13> */
[----:B------:R0:W-:Y:S01]  /*78ec0*/  STL.64 [R1+0x560], R12 ;  /* 0x0005600c01007387 */ /* 0x0001e20000100a00 */
[----:B------:R1:W-:Y:S02]  /*78ed0*/  STL.64 [R1+0x568], R14 ;  /* 0x0005680e01007387 */ /* 0x0003e40000100a00 */
[----:B0-----:R-:W-:Y:S01]  /*78ee0*/  IMAD.MOV.U32 R12, RZ, RZ, R18 ;  /* 0x000000ffff0c7224 */ /* 0x001fe200078e0012 */
[----:B-1----:R-:W4:Y:S01]  /*78ef0*/  LDL.LU.64 R14, [R1+0x3210] ;  /* 0x00321000010e7983 */ /* 0x002f220000300a00 */
[----:B------:R-:W2:Y:S02]  /*78f00*/  LDL.LU R13, [R1+0x3208] ;  /* 0x00320800010d7983 */ /* 0x000ea40000300800 */
[----:B------:R-:W2:Y:S02]  /*78f10*/  LDL.LU.64 R18, [R1+0x3200] ;  /* 0x0032000001127983 */ /* 0x000ea40000300a00 */
[C---:B--2---:R-:W-:Y:S01]  /*78f20*/  HMMA.16816.F32.BF16 R16, R20.reuse, R18, R4 ;  /* 0x000000121410723c */ /* 0x044fe20000041804 */
[----:B------:R-:W2:Y:S01]  /*78f30*/  LDL.LU.64 R6, [R1+0x31f8] ;  /* 0x0031f80001067983 */ /* 0x000ea20000300a00 */
[----:B------:R-:W2:Y:S11]  /*78f40*/  LDL.LU.64 R4, [R1+0x31f0] ;  /* 0x0031f00001047983 */ /* 0x000eb60000300a00 */
[----:B------:R-:W-:Y:S10]  /*78f50*/  @!UPT UIADD3 URZ, URZ, URZ, URZ ;  /* 0x0000003f3f3ff290 */ /* 0x000ff4000fffe03f */
        /* <DEDUP_REMOVED lines=35> */
[----:B--2---:R-:W-:Y:S02]  /*79190*/  HMMA.16816.F32.BF16 R20, R20, R18, R4 ;  /* 0x000000121414723c */ /* 0x004fe40000041804 */
[----:B------:R-:W3:Y:S01]  /*791a0*/  LDL.LU.64 R6, [R1+0x3180] ;  /* 0x0031800001067983 */ /* 0x000ee20000300a00 */
[----:B------:R-:W3:Y:S11]  /*791b0*/  LDL.LU.64 R4, [R1+0x3178] ;  /* 0x0031780001047983 */ /* 0x000ef60000300a00 */
[----:B------:R-:W-:Y:S09]  /*791c0*/  @!UPT UIADD3 URZ, URZ, URZ, URZ ;  /* 0x0000003f3f3ff290 */ /* 0x000ff2000fffe03f */
[----:B------:R0:W-:Y:S01]  /*791d0*/  STL.64 [R1+0x500], R20 ;  /* 0x0005001401007387 */ /* 0x0001e20000100a00 */
[----:B------:R1:W-:Y:S03]  /*791e0*/  STL.64 [R1+0x508], R22 ;  /* 0x0005081601007387 */ /* 0x0003e60000100a00 */
[----:B0-----:R-:W2:Y:S01]  /*791f0*/  LDL.LU R20, [R1+0xa60] ;  /* 0x000a600001147983 */ /* 0x001ea20000300800 */
[----:B------:R-:W2:Y:S02]  /*79200*/  LDL.LU R21, [R1+0xa64] ;  /* 0x000a640001157983 */ /* 0x000ea40000300800 */
[----:B-1----:R-:W2:Y:S02]  /*79210*/  LDL.LU R22, [R1+0xa68] ;  /* 0x000a680001167983 */ /* 0x002ea40000300800 */
[----:B------:R-:W2:Y:S01]  /*79220*/  LDL.LU R23, [R1+0xa6c] ;  /* 0x000a6c0001177983 */ /* 0x000ea20000300800 */
[----:B------:R0:W-:Y:S04]  /*79230*/  STL.64 [R1+0x30d0], R18 ;  /* 0x0030d01201007387 */ /* 0x0001e80000100a00 */
[----:B0-----:R-:W2:Y:S01]  /*79240*/  LDL.64 R18, [R1+0x1e8] ;  /* 0x0001e80001127983 */ /* 0x001ea20000100a00 */
[C---:B---3--:R-:W-:Y:S03]  /*79250*/  HMMA.16816.F32.BF16 R8, R4.reuse, R10, R24 ;  /* 0x0000000a0408723c */ /* 0x048fe60000041818 */
[----:B--2---:R0:W-:Y:S01]  /*79260*/  STL.64 [R1+0x30e0], R18 ;  /* 0x0030e01201007387 */ /* 0x0041e20000100a00 */
[----:B------:R-:W2:Y:S02]  /*79270*/  LDL.LU R16, [R1+0xa80] ;  /* 0x000a800001107983 */ /* 0x000ea40000300800 */
[----:B------:R-:W2:Y:S01]  /*79280*/  LDL.LU R17, [R1+0xa84] ;  /* 0x000a840001117983 */ /* 0x000ea20000300800 */
[----:B0-----:R-:W2:Y:S01]  /*79290*/  LDL.LU R18, [R1+0xa88] ;  /* 0x000a880001127983 */ /* 0x001ea20000300800 */
[----:B------:R-:W2:Y:S02]  /*792a0*/  LDL.LU R19, [R1+0xa8c] ;  /* 0x000a8c0001137983 */ /* 0x000ea40000300800 */
[----:B------:R-:W3:Y:S02]  /*792b0*/  LDL.LU.64 R26, [R1+0x3170] ;  /* 0x00317000011a7983 */ /* 0x000ee40000300a00 */
[----:B------:R-:W3:Y:S11]  /*792c0*/  LDL.LU.64 R24, [R1+0x3168] ;  /* 0x0031680001187983 */ /* 0x000ef60000300a00 */
        /* <DEDUP_REMOVED lines=17> */
[----:B------:R-:W4:Y:S01]  /*793e0*/  LDL.LU R8, [R1+0xa50] ;  /* 0x000a500001087983 */ /* 0x000f220000300800 */
[C---:B--2---:R-:W-:Y:S11]  /*793f0*/  HMMA.16816.F32.BF16 R16, R4.reuse, R10, R16 ;  /* 0x0000000a0410723c */ /* 0x044ff60000041810 */
[----:B------:R-:W-:Y:S11]  /*79400*/  @!UPT UIADD3 URZ, URZ, URZ, URZ ;  /* 0x0000003f3f3ff290 */ /* 0x000ff6000fffe03f */
[----:B------:R-:W-:Y:S01]  /*79410*/  @!UPT UIADD3 URZ, URZ, URZ, URZ ;  /* 0x0000003f3f3ff290 */ /* 0x000fe2000fffe03f */
[----:B------:R-:W-:Y:S01]  /*79420*/  STL.64 [R1+0xd50], R16 ;  /* 0x000d501001007387 */ /* 0x000fe20000100a00 */
[----:B------:R0:W-:Y:S02]  /*79430*/  STL.64 [R1+0xd58], R18 ;  /* 0x000d581201007387 */ /* 0x0001e40000100a00 */
[----:B------:R-:W4:Y:S02]  /*79440*/  LDL.LU R9, [R1+0xa54] ;  /* 0x000a540001097983 */ /* 0x000f240000300800 */
[----:B------:R-:W4:Y:S01]  /*79450*/  LDL.LU R10, [R1+0xa58] ;  /* 0x000a5800010a7983 */ /* 0x000f220000300800 */
[----:B------:R-:W4:Y:S04]  /*79460*/  LDL.LU R11, [R1+0xa5c] ;  /* 0x000a5c00010b7983 */ /* 0x000f280000300800 */
[----:B0-----:R-:W2:Y:S04]  /*79470*/  LDL.64 R18, [R1+0x208] ;  /* 0x0002080001127983 */ /* 0x001ea80000100a00 */
[----:B--2---:R0:W-:Y:S04]  /*79480*/  STL.64 [R1+0x30e8], R18 ;  /* 0x0030e81201007387 */ /* 0x0041e80000100a00 */
[----:B0-----:R-:W3:Y:S04]  /*79490*/  LDL R18, [R1+0x8] ;  /* 0x0000080001127983 */ /* 0x001ee80000100800 */
[----:B------:R-:W3:Y:S02]  /*794a0*/  LDL R19, [R1+0xc] ;  /* 0x00000c0001137983 */ /* 0x000ee40000100800 */
[C---:B---3--:R-:W-:Y:S02]  /*794b0*/  HMMA.16816.F32.BF16 R16, R4.reuse, R18, R24 ;  /* 0x000000120410723c */ /* 0x048fe40000041818 */
[----:B------:R-:W2:Y:S01]  /*794c0*/  LDL.LU.64 R26, [R1+0x3128] ;  /* 0x00312800011a7983 */ /* 0x000ea20000300a00 */
[----:B------:R-:W3:Y:S11]  /*794d0*/  LDL.LU R25, [R1+0x3120] ;  /* 0x0031200001197983 */ /* 0x000ef60000300800 */
[----:B------:R-:W-:Y:S09]  /*794e0*/  @!UPT UIADD3 URZ, URZ, URZ, URZ ;  /* 0x0000003f3f3ff290 */ /* 0x000ff2000fffe03f */
[----:B------:R-:W-:Y:S01]  /*794f0*/  STL.64 [R1+0xd40], R16 ;  /* 0x000d401001007387 */ /* 0x000fe20000100a00 */
[----:B------:R0:W-:Y:S02]  /*79500*/  STL.64 [R1+0xd48], R18 ;  /* 0x000d481201007387 */ /* 0x0001e40000100a00 */
[----:B0-----:R-:W-:Y:S02]  /*79510*/  IMAD.MOV.U32 R18, RZ, RZ, R12 ;  /* 0x000000ffff127224 */ /* 0x001fe400078e000c */
[----:B------:R-:W-:Y:S01]  /*79520*/  IMAD.MOV.U32 R19, RZ, RZ, R3 ;  /* 0x000000ffff137224 */ /* 0x000fe200078e0003 */
[C---:B--2---:R-:W-:Y:S11]  /*79530*/  HMMA.16816.F32.BF16 R20, R4.reuse, R26, R20 ;  /* 0x0000001a0414723c */ /* 0x044ff60000041814 */
[----:B------:R-:W-:Y:S11]  /*79540*/  @!UPT UIADD3 URZ, URZ, URZ, URZ ;  /* 0x0000003f3f3ff290 */ /* 0x000ff6000fffe03f */
[----:B------:R-:W-:Y:S01]  /*79550*/  @!UPT UIADD3 URZ, URZ, URZ, URZ ;  /* 0x0000003f3f3ff290 */ /* 0x000fe2000fffe03f */
[----:B------:R-:W-:Y:S01]  /*79560*/  STL.64 [R1+0xd30], R20 ;  /* 0x000d301401007387 */ /* 0x000fe20000100a00 */
[----:B------:R-:W-:Y:S02]  /*79570*/  STL.64 [R1+0xd38], R22 ;  /* 0x000d381601007387 */ /* 0x000fe40000100a00 */
[----:B------:R0:W-:Y:S02]  /*79580*/  STL.64 [R1+0x3100], R18 ;  /* 0x0031001201007387 */ /* 0x0001e40000100a00 */
[----:B------:R-:W1:Y:S01]  /*79590*/  LDSM.16.MT88.4 R20, [R13+0x15080] ;  /* 0x015080000d14783b */ /* 0x000e620000004200 */
[----:B0-----:R-:W2:Y:S01]  /*795a0*/  LDL.64 R18, [R1+0x58] ;  /* 0x0000580001127983 */ /* 0x001ea20000100a00 */
[C---:B----4-:R-:W-:Y:S03]  /*795b0*/  HMMA.16816.F32.BF16 R8, R4.reuse, R14, R8 ;  /* 0x0000000e0408723c */ /* 0x050fe60000041808 */
[----:B--2---:R0:W-:Y:S01]  /*795c0*/  STL.64 [R1+0x3108], R18 ;  /* 0x0031081201007387 */ /* 0x0041e20000100a00 */
[----:B------:R-:W2:Y:S02]  /*795d0*/  LDL.LU R16, [R1+0xa40] ;  /* 0x000a400001107983 */ /* 0x000ea40000300800 */
[----:B------:R-:W2:Y:S01]  /*795e0*/  LDL.LU R17, [R1+0xa44] ;  /* 0x000a440001117983 */ /* 0x000ea20000300800 */
[----:B0-----:R-:W2:Y:S01]  /*795f0*/  LDL.LU R18, [R1+0xa48] ;  /* 0x000a480001127983 */ /* 0x001ea20000300800 */
[----:B------:R-:W2:Y:S02]  /*79600*/  LDL.LU R19, [R1+0xa4c] ;  /* 0x000a4c0001137983 */ /* 0x000ea40000300800 */
[----:B------:R-:W-:Y:S02]  /*79610*/  STL.64 [R1+0x3070], R26 ;  /* 0x0030701a01007387 */ /* 0x000fe40000100a00 */
[----:B---3--:R0:W-:Y:S01]  /*79620*/  STL [R1+0x3068], R25 ;  /* 0x0030681901007387 */ /* 0x0081e20000100800 */
[----:B------:R-:W3:Y:S04]  /*79630*/  LDL.LU R24, [R1+0x9f0] ;  /* 0x0009f00001187983 */ /* 0x000ee80000300800 */
[----:B0-----:R-:W3:Y:S01]  /*79640*/  LDL.LU R25, [R1+0x9f4] ;  /* 0x0009f40001197983 */ /* 0x001ee20000300800 */
        /* <DEDUP_REMOVED lines=8> */
[----:B-1----:R-:W-:Y:S01]  /*796d0*/  STL.64 [R1+0x2f68], R22 ;  /* 0x002f681601007387 */ /* 0x002fe20000100a00 */
[----:B------:R-:W-:Y:S02]  /*796e0*/  STL.64 [R1+0x2f60], R20 ;  /* 0x002f601401007387 */ /* 0x000fe40000100a00 */
[----:B------:R-:W-:Y:S02]  /*796f0*/  STL [R1+0x2dcc], R13 ;  /* 0x002dcc0d01007387 */ /* 0x000fe40000100800 */
[----:B------:R-:W-:Y:S01]  /*79700*/  STL.64 [R1+0xd20], R8 ;  /* 0x000d200801007387 */ /* 0x000fe20000100a00 */
[----:B------:R0:W-:Y:S04]  /*79710*/  STL.64 [R1+0xd28], R10 ;  /* 0x000d280a01007387 */ /* 0x0001e80000100a00 */
[----:B0-----:R-:W2:Y:S01]  /*79720*/  LDL.LU.64 R10, [R1+0x3118] ;  /* 0x00311800010a7983 */ /* 0x001ea20000300a00 */
[----:B------:R-:W4:Y:S02]  /*79730*/  LDL.LU R9, [R1+0x3110] ;  /* 0x0031100001097983 */ /* 0x000f240000300800 */
[----:B------:R0:W-:Y:S02]  /*79740*/  STL [R1+0x302c], R14 ;  /* 0x00302c0e01007387 */ /* 0x0001e40000100800 */
[----:B------:R1:W-:Y:S01]  /*79750*/  STL [R1+0x3028], R15 ;  /* 0x0030280f01007387 */ /* 0x0003e20000100800 */
[----:B------:R-:W3:Y:S01]  /*79760*/  LDL.LU R12, [R1+0xa30] ;  /* 0x000a3000010c7983 */ /* 0x000ee20000300800 */
[----:B------:R-:W3:Y:S03]  /*79770*/  LDL.LU R13, [R1+0xa34] ;  /* 0x000a3400010d7983 */ /* 0x000ee60000300800 */
[----:B0-----:R-:W3:Y:S01]  /*79780*/  LDL.LU R14, [R1+0xa38] ;  /* 0x000a3800010e7983 */ /* 0x001ee20000300800 */
[----:B-1----:R-:W3:Y:S01]  /*79790*/  LDL.LU R15, [R1+0xa3c] ;  /* 0x000a3c00010f7983 */ /* 0x002ee20000300800 */
[C---:B--2---:R-:W-:Y:S11]  /*797a0*/  HMMA.16816.F32.BF16 R16, R4.reuse, R10, R16 ;  /* 0x0000000a0410723c */ /* 0x044ff60000041810 */
[----:B------:R-:W-:Y:S11]  /*797b0*/  @!UPT UIADD3 URZ, URZ, URZ, URZ ;  /* 0x0000003f3f3ff290 */ /* 0x000ff6000fffe03f */
[----:B------:R-:W-:Y:S01]  /*797c0*/  @!UPT UIADD3 URZ, URZ, URZ, URZ ;  /* 0x0000003f3f3ff290 */ /* 0x000fe2000fffe03f */
[----:B------:R-:W-:Y:S01]  /*797d0*/  STL.64 [R1+0xd10], R16 ;  /* 0x000d101001007387 */ /* 0x000fe20000100a00 */
[----:B------:R0:W-:Y:S03]  /*797e0*/  STL.64 [R1+0xd18], R18 ;  /* 0x000d181201007387 */ /* 0x0001e60000100a00 */
[----:B0-----:R-:W3:Y:S01]  /*797f0*/  LDL.LU.64 R18, [R1+0x3108] ;  /* 0x0031080001127983 */ /* 0x001ee20000300a00 */
[----:B------:R-:W-:Y:S02]  /*79800*/  STL.64 [R1+0x3080], R10 ;  /* 0x0030800a01007387 */ /* 0x000fe40000100a00 */
[----:B----4-:R0:W-:Y:S02]  /*79810*/  STL [R1+0x3078], R9 ;  /* 0x0030780901007387 */ /* 0x0101e40000100800 */
[----:B------:R-:W2:Y:S01]  /*79820*/  LDL.LU R8, [R1+0xa00] ;  /* 0x000a000001087983 */ /* 0x000ea20000300800 */
[----:B0-----:R-:W2:Y:S01]  /*79830*/  LDL.LU R9, [R1+0xa04] ;  /* 0x000a040001097983 */ /* 0x001ea20000300800 */
[----:B------:R-:W2:Y:S02]  /*79840*/  LDL.LU R10, [R1+0xa08] ;  /* 0x000a0800010a7983 */ /* 0x000ea40000300800 */
[----:B------:R-:W2:Y:S01]  /*79850*/  LDL.LU R11, [R1+0xa0c] ;  /* 0x000a0c00010b7983 */ /* 0x000ea20000300800 */
[C---:B---3--:R-:W-:Y:S11]  /*79860*/  HMMA.16816.F32.BF16 R12, R4.reuse, R18, R12 ;  /* 0x00000012040c723c */ /* 0x048ff6000004180c */
[----:B------:R-:W-:Y:S11]  /*79870*/  @!UPT UIADD3 URZ, URZ, URZ, URZ ;  /* 0x0000003f3f3ff290 */ /* 0x000ff6000fffe03f */
[----:B------:R-:W-:Y:S01]  /*79880*/  @!UPT UIADD3 URZ, URZ, URZ, URZ ;  /* 0x0000003f3f3ff290 */ /* 0x000fe2000fffe03f */
[----:B------:R-:W-:Y:S01]  /*79890*/  STL.64 [R1+0xd00], R12 ;  /* 0x000d000c01007387 */ /* 0x000fe20000100a00 */
[----:B------:R0:W-:Y:S02]  /*798a0*/  STL.64 [R1+0xd08], R14 ;  /* 0x000d080e01007387 */ /* 0x0001e40000100a00 */
[----:B0-----:R-:W-:Y:S02]  /*798b0*/  IMAD.MOV.U32 R14, RZ, RZ, R18 ;  /* 0x000000ffff0e7224 */ /* 0x001fe400078e0012 */
[----:B------:R-:W-:Y:S02]  /*798c0*/  IMAD.MOV.U32 R15, RZ, RZ, R19 ;  /* 0x000000ffff0f7224 */ /* 0x000fe400078e0013 */
[----:B------:R-:W3:Y:S03]  /*798d0*/  LDL.LU.64 R18, [R1+0x3100] ;  /* 0x0031000001127983 */ /* 0x000ee60000300a00 */
[----:B------:R-:W-:Y:S02]  /*798e0*/  STL [R1+0x3034], R15 ;  /* 0x0030340f01007387 */ /* 0x000fe40000100800 */
[----:B------:R0:W-:Y:S02]  /*798f0*/  STL [R1+0x3030], R14 ;  /* 0x0030300e01007387 */ /* 0x0001e40000100800 */
[----:B------:R-:W4:Y:S01]  /*79900*/  LDL.LU R12, [R1+0xa10] ;  /* 0x000a1000010c7983 */ /* 0x000f220000300800 */
[----:B------:R-:W4:Y:S04]  /*79910*/  LDL.LU R13, [R1+0xa14] ;  /* 0x000a1400010d7983 */ /* 0x000f280000300800 */
[----:B0-----:R-:W4:Y:S01]  /*79920*/  LDL.LU R14, [R1+0xa18] ;  /* 0x000a1800010e7983 */ /* 0x001f220000300800 */
[----:B------:R-:W4:Y:S01]  /*79930*/  LDL.LU R15, [R1+0xa1c] ;  /* 0x000a1c00010f7983 */ /* 0x000f220000300800 */
[C---:B---3--:R-:W-:Y:S02]  /*79940*/  HMMA.16816.F32.BF16 R16, R4.reuse, R18, R24 ;  /* 0x000000120410723c */ /* 0x048fe40000041818 */
[----:B------:R-:W3:Y:S01]  /*79950*/  LDL.LU.64 R26, [R1+0x30f8] ;  /* 0x0030f800011a7983 */ /* 0x000ee20000300a00 */
[----:B------:R-:W3:Y:S11]  /*79960*/  LDL.LU.64 R24, [R1+0x30f0] ;  /* 0x0030f00001187983 */ /* 0x000ef60000300a00 */
[----:B------:R-:W-:Y:S09]  /*79970*/  @!UPT UIADD3 URZ, URZ, URZ, URZ ;  /* 0x0000003f3f3ff290 */ /* 0x000ff2000fffe03f */
[----:B------:R-:W-:Y:S01]  /*79980*/  STL.64 [R1+0xcf0], R16 ;  /* 0x000cf01001007387 */ /* 0x000fe20000100a00 */
[----:B------:R0:W-:Y:S03]  /*79990*/  STL.64 [R1+0xcf8], R18 ;  /* 0x000cf81201007387 */ /* 0x0001e60000100a00 */
[----:B0-----:R-:W4:Y:S02]  /*799a0*/  LDL.LU.64 R18, [R1+0x30e8] ;  /* 0x0030e80001127983 */ /* 0x001f240000300a00 */
[----:B----4-:R-:W-:Y:S11]  /*799b0*/  HMMA.16816.F32.BF16 R12, R4, R18, R12 ;  /* 0x00000012040c723c */ /* 0x010ff6000004180c */
[----:B------:R-:W-:Y:S11]  /*799c0*/  @!UPT UIADD3 URZ, URZ, URZ, URZ ;  /* 0x0000003f3f3ff290 */ /* 0x000ff6000fffe03f */
[----:B------:R-:W-:Y:S01]  /*799d0*/  @!UPT UIADD3 URZ, URZ, URZ, URZ ;  /* 0x0000003f3f3ff290 */ /* 0x000fe2000fffe03f */
[----:B------:R-:W-:Y:S01]  /*799e0*/  STL.64 [R1+0xce0], R12 ;  /* 0x000ce00c01007387 */ /* 0x000fe20000100a00 */
[----:B------:R0:W-:Y:S02]  /*799f0*/  STL.64 [R1+0xce8], R14 ;  /* 0x000ce80e01007387 */ /* 0x0001e40000100a00 */
[----:B0-----:R-:W-:Y:S02]  /*79a00*/  IMAD.MOV.U32 R15, RZ, RZ, R18 ;  /* 0x000000ffff0f7224 */ /* 0x001fe400078e0012 */
[----:B------:R-:W-:Y:S02]  /*79a10*/  IMAD.MOV.U32 R14, RZ, RZ, R19 ;  /* 0x000000ffff0e7224 */ /* 0x000fe400078e0013 */
[----:B------:R-:W3:Y:S01]  /*79a20*/  LDL.LU.64 R18, [R1+0x30e0] ;  /* 0x0030e00001127983 */ /* 0x000ee20000300a00 */
[----:B------:R-:W-:Y:S02]  /*79a30*/  IMAD.MOV.U32 R22, RZ, RZ, R2 ;  /* 0x000000ffff167224 */ /* 0x000fe400078e0002 */
[----:B------:R-:W-:-:S07]  /*79a40*/  IMAD.MOV.U32 R23, RZ, RZ, R0 ;  /* 0x000000ffff177224 */ /* 0x000fce00078e0000 */
[C---:B--2---:R-:W-:Y:S01]  /*79a50*/  HMMA.16816.F32.BF16 R20, R4.reuse, R22, R8 ;  /* 0x000000160414723c */ /* 0x044fe20000041808 */
[----:B------:R0:W-:Y:S01]  /*79a60*/  STL [R1+0x3044], R14 ;  /* 0x0030440e01007387 */ /* 0x0001e20000100800 */
[----:B------:R1:W-:Y:S11]  /*79a70*/  STL [R1+0x3040], R15 ;  /* 0x0030400f01007387 */ /* 0x0003f60000100800 */
[----:B------:R-:W-:Y:S10]  /*79a80*/  @!UPT UIADD3 URZ, URZ, URZ, URZ ;  /* 0x0000003f3f3ff290 */ /* 0x000ff4000fffe03f */
[----:B------:R-:W-:Y:S01]  /*79a90*/  STL.64 [R1+0xcd0], R20 ;  /* 0x000cd01401007387 */ /* 0x000fe20000100a00 */
[----:B------:R-:W-:Y:S01]  /*79aa0*/  STL.64 [R1+0xcd8], R22 ;  /* 0x000cd81601007387 */ /* 0x000fe20000100a00 */
[C---:B---3--:R-:W-:Y:S01]  /*79ab0*/  HMMA.16816.F32.BF16 R8, R4.reuse, R18, R24 ;  /* 0x000000120408723c */ /* 0x048fe20000041818 */
[----:B0-----:R-:W-:Y:S02]  /*79ac0*/  IMAD.MOV.U32 R14, RZ, RZ, R18 ;  /* 0x000000ffff0e7224 */ /* 0x001fe400078e0012 */
[----:B-1----:R-:W-:Y:S11]  /*79ad0*/  IMAD.MOV.U32 R15, RZ, RZ, R19 ;  /* 0x000000ffff0f7224 */ /* 0x002ff600078e0013 */
[----:B------:R-:W-:Y:S09]  /*79ae0*/  @!UPT UIADD3 URZ, URZ, URZ, URZ ;  /* 0x0000003f3f3ff290 */ /* 0x000ff2000fffe03f */
[----:B------:R0:W-:Y:S01]  /*79af0*/  STL.64 [R1+0xcc0], R8 ;  /* 0x000cc00801007387 */ /* 0x0001e20000100a00 */
[----:B------:R1:W-:Y:S03]  /*79b00*/  STL.64 [R1+0xcc8], R10 ;  /* 0x000cc80a01007387 */ /* 0x0003e60000100a00 */
[----:B0-----:R-:W2:Y:S01]  /*79b10*/  LDL.LU R8, [R1+0x900] ;  /* 0x0009000001087983 */ /* 0x001ea20000300800 */
[----:B------:R-:W2:Y:S02]  /*79b20*/  LDL.LU R9, [R1+0x904] ;  /* 0x0009040001097983 */ /* 0x000ea40000300800 */
[----:B-1----:R-:W3:Y:S02]  /*79b30*/  LDL.LU R10, [R1+0x908] ;  /* 0x00090800010a7983 */ /* 0x002ee40000300800 */
[----:B------:R-:W3:Y:S01]  /*79b40*/  LDL.LU R11, [R1+0x90c] ;  /* 0x00090c00010b7983 */ /* 0x000ee20000300800 */
[----:B------:R-:W4:Y:S04]  /*79b50*/  LDL.64 R18, [R1+0x1c8] ;  /* 0x0001c80001127983 */ /* 0x000f280000100a00 */
[----:B----4-:R0:W-:Y:S04]  /*79b60*/  STL.64 [R1+0x30d8], R18 ;  /* 0x0030d81201007387 */ /* 0x0101e80000100a00 */
[----:B0-----:R-:W4:Y:S01]  /*79b70*/  LDL.64 R18, [R1+0x1d8] ;  /* 0x0001d80001127983 */ /* 0x001f220000100a00 */
[----:B---3--:R0:W-:Y:S02]  /*79b80*/  STL.64 [R1+0x3090], R10 ;  /* 0x0030900a01007387 */ /* 0x0081e40000100a00 */
[----:B--2---:R-:W-:Y:S01]  /*79b90*/  STL.64 [R1+0x3088], R8 ;  /* 0x0030880801007387 */ /* 0x004fe20000100a00 */
[----:B0-----:R-:W2:Y:S04]  /*79ba0*/  LDL.64 R10, [R1+0x38] ;  /* 0x00003800010a7983 */ /* 0x001ea80000100a00 */
[----:B--2---:R0:W-:Y:S04]  /*79bb0*/  STL.64 [R1+0x30a0], R10 ;  /* 0x0030a00a01007387 */ /* 0x0041e80000100a00 */
[----:B0-----:R-:W2:Y:S04]  /*79bc0*/  LDL.64 R10, [R1+0x48] ;  /* 0x00004800010a7983 */ /* 0x001ea80000100a00 */
[----:B--2---:R0:W-:Y:S01]  /*79bd0*/  STL.64 [R1+0x30c8], R10 ;  /* 0x0030c80a01007387 */ /* 0x0041e20000100a00 */
[----:B------:R-:W2:Y:S02]  /*79be0*/  LDL.LU R8, [R1+0x930] ;  /* 0x0009300001087983 */ /* 0x000ea40000300800 */
[----:B------:R-:W2:Y:S01]  /*79bf0*/  LDL.LU R9, [R1+0x934] ;  /* 0x0009340001097983 */ /* 0x000ea20000300800 */
[----:B0-----:R-:W2:Y:S01]  /*79c00*/  LDL.LU R10, [R1+0x938] ;  /* 0x00093800010a7983 */ /* 0x001ea20000300800 */
[----:B------:R-:W2:Y:S02]  /*79c10*/  LDL.LU R11, [R1+0x93c] ;  /* 0x00093c00010b7983 */ /* 0x000ea40000300800 */
[----:B------:R-:W3:Y:S02]  /*79c20*/  LDL.64 R26, [R1+0x28] ;  /* 0x00002800011a7983 */ /* 0x000ee40000100a00 */
[----:B---3--:R0:W-:Y:S01]  /*79c30*/  STL.64 [R1+0x3098], R26 ;  /* 0x0030981a01007387 */ /* 0x0081e20000100a00 */
[----:B------:R-:W3:Y:S02]  /*79c40*/  LDL.LU R24, [R1+0x910] ;  /* 0x0009100001187983 */ /* 0x000ee40000300800 */
[----:B------:R-:W3:Y:S01]  /*79c50*/  LDL.LU R25, [R1+0x914] ;  /* 0x0009140001197983 */ /* 0x000ee20000300800 */
[----:B0-----:R-:W2:Y:S01]  /*79c60*/  LDL.LU R26, [R1+0x918] ;  /* 0x00091800011a7983 */ /* 0x001ea20000300800 */
[----:B------:R-:W2:Y:S03]  /*79c70*/  LDL.LU R27, [R1+0x91c] ;  /* 0x00091c00011b7983 */ /* 0x000ea60000300800 */
[----:B--2---:R-:W-:Y:S01]  /*79c80*/  STL.64 [R1+0x30b0], R26 ;  /* 0x0030b01a01007387 */ /* 0x004fe20000100a00 */
[----:B---3--:R0:W-:Y:S03]  /*79c90*/  STL.64 [R1+0x30a8], R24 ;  /* 0x0030a81801007387 */ /* 0x0081e60000100a00 */
[----:B0-----:R-:W2:Y:S01]  /*79ca0*/  LDL.LU R24, [R1+0x920] ;  /* 0x0009200001187983 */ /* 0x001ea20000300800 */
[----:B------:R-:W2:Y:S02]  /*79cb0*/  LDL.LU R25, [R1+0x924] ;  /* 0x0009240001197983 */ /* 0x000ea40000300800 */
[----:B------:R-:W2:Y:S02]  /*79cc0*/  LDL.LU R26, [R1+0x928] ;  /* 0x00092800011a7983 */ /* 0x000ea40000300800 */
[----:B------:R-:W2:Y:S01]  /*79cd0*/  LDL.LU R27, [R1+0x92c] ;  /* 0x00092c00011b7983 */ /* 0x000ea20000300800 */
[----:B------:R-:W3:Y:S01]  /*79ce0*/  LDL.LU R20, [R1+0x8d0] ;  /* 0x0008d00001147983 */ /* 0x000ee20000300800 */
[----:B------:R-:W3:Y:S02]  /*79cf0*/  LDL.LU R21, [R1+0x8d4] ;  /* 0x0008d40001157983 */ /* 0x000ee40000300800 */
[----:B------:R-:W2:Y:S02]  /*79d00*/  LDL.LU R22, [R1+0x8d8] ;  /* 0x0008d80001167983 */ /* 0x000ea40000300800 */
[----:B------:R-:W2:Y:S02]  /*79d10*/  LDL.LU R23, [R1+0x8dc] ;  /* 0x0008dc0001177983 */ /* 0x000ea40000300800 */
[----:B--2---:R0:W-:Y:S01]  /*79d20*/  STL.64 [R1+0x3058], R22 ;  /* 0x0030581601007387 */ /* 0x0041e20000100a00 */
[----:B---3--:R-:W-:Y:S03]  /*79d30*/  STL.64 [R1+0x3050], R20 ;  /* 0x0030501401007387 */ /* 0x008fe60000100a00 */
[----:B0-----:R-:W2:Y:S01]  /*79d40*/  LDL.64 R22, [R1+0x18] ;  /* 0x0000180001167983 */ /* 0x001ea20000100a00 */
[----:B------:R-:W-:Y:S02]  /*79d50*/  STL [R1+0x304c], R15 ;  /* 0x00304c0f01007387 */ /* 0x000fe40000100800 */
[----:B------:R0:W-:Y:S02]  /*79d60*/  STL [R1+0x3048], R14 ;  /* 0x0030480e01007387 */ /* 0x0001e40000100800 */
[----:B------:R-:W4:Y:S01]  /*79d70*/  LDL.LU R12, [R1+0x9e0] ;  /* 0x0009e000010c7983 */ /* 0x000f220000300800 */
[----:B------:R-:W4:Y:S04]  /*79d80*/  LDL.LU R13, [R1+0x9e4] ;  /* 0x0009e400010d7983 */ /* 0x000f280000300800 */
[----:B0-----:R-:W4:Y:S01]  /*79d90*/  LDL.LU R14, [R1+0x9e8] ;  /* 0x0009e800010e7983 */ /* 0x001f220000300800 */
[----:B------:R-:W4:Y:S02]  /*79da0*/  LDL.LU R15, [R1+0x9ec] ;  /* 0x0009ec00010f7983 */ /* 0x000f240000300800 */
[C---:B----4-:R-:W-:Y:S11]  /*79db0*/  HMMA.16816.F32.BF16 R12, R4.reuse, R18, R12 ;  /* 0x00000012040c723c */ /* 0x050ff6000004180c */
        /* <DEDUP_REMOVED lines=20> */
[----:B------:R-:W3:Y:S02]  /*79f00*/  LDL.LU.64 R18, [R1+0x30d0] ;  /* 0x0030d00001127983 */ /* 0x000ee40000300a00 */
[----:B---3--:R-:W-:Y:S02]  /*79f10*/  HMMA.16816.F32.BF16 R4, R4, R18, R8 ;  /* 0x000000120404723c */ /* 0x008fe40000041808 */
[----:B------:R-:W3:Y:S01]  /*79f20*/  LDL.LU.64 R10, [R1+0x30c8] ;  /* 0x0030c800010a7983 */ /* 0x000ee20000300a00 */
[----:B------:R-:W3:Y:S02]  /*79f30*/  LDL.LU.64 R18, [R1+0x30c0] ;  /* 0x0030c00001127983 */ /* 0x000ee40000300a00 */
[----:B------:R-:W3:Y:S11]  /*79f40*/  LDL.LU.64 R16, [R1+0x30b8] ;  /* 0x0030b80001107983 */ /* 0x000ef60000300a00 */
[----:B------:R-:W-:Y:S07]  /*79f50*/  @!UPT UIADD3 URZ, URZ, URZ, URZ ;  /* 0x0000003f3f3ff290 */ /* 0x000fee000fffe03f */
[----:B------:R-:W-:Y:S01]  /*79f60*/  STL.64 [R1+0xc90], R4 ;  /* 0x000c900401007387 */ /* 0x000fe20000100a00 */
[----:B------:R0:W-:Y:S03]  /*79f70*/  STL.64 [R1+0xc98], R6 ;  /* 0x000c980601007387 */ /* 0x0001e60000100a00 */
[----:B0-----:R-:W4:Y:S01]  /*79f80*/  LDL.64 R6, [R1+0x8] ;  /* 0x0000080001067983 */ /* 0x001f220000100a00 */
[C---:B---3--:R-:W-:Y:S01]  /*79f90*/  HMMA.16816.F32.BF16 R24, R16.reuse, R10, R24 ;  /* 0x0000000a1018723c */ /* 0x048fe20000041818 */
[----:B------:R-:W-:Y:S02]  /*79fa0*/  IMAD.MOV.U32 R12, RZ, RZ, R10 ;  /* 0x000000ffff0c7224 */ /* 0x000fe400078e000a */
[----:B------:R-:W-:Y:S01]  /*79fb0*/  IMAD.MOV.U32 R13, RZ, RZ, R11 ;  /* 0x000000ffff0d7224 */ /* 0x000fe200078e000b */
[----:B----4-:R0:W-:Y:S01]  /*79fc0*/  STL.64 [R1+0x3060], R6 ;  /* 0x0030600601007387 */ /* 0x0101e20000100a00 */
        /* <DEDUP_REMOVED lines=24> */
[----:B------:R0:W-:Y:S01]  /*7a150*/  STL.64 [R1+0x720], R8 ;  /* 0x0007200801007387 */ /* 0x0001e20000100a00 */
[----:B------:R1:W-:Y:S02]  /*7a160*/  STL.64 [R1+0x728], R10 ;  /* 0x0007280a01007387 */ /* 0x0003e40000100a00 */
[----:B0-----:R-:W-:Y:S01]  /*7a170*/  IMAD.MOV.U32 R8, RZ, RZ, R26 ;  /* 0x000000ffff087224 */ /* 0x001fe200078e001a */
[----:B-1----:R-:W3:Y:S01]  /*7a180*/  LDL.LU.64 R10, [R1+0x3080] ;  /* 0x00308000010a7983 */ /* 0x002ee20000300a00 */
[----:B------:R-:W4:Y:S02]  /*7a190*/  LDL.LU R9, [R1+0x3078] ;  /* 0x0030780001097983 */ /* 0x000f240000300800 */
[----:B------:R-:W4:Y:S02]  /*7a1a0*/  LDL.LU.64 R26, [R1+0x3070] ;  /* 0x00307000011a7983 */ /* 0x000f240000300a00 */
[----:B------:R-:W4:Y:S01]  /*7a1b0*/  LDL.LU R25, [R1+0x3068] ;  /* 0x0030680001197983 */ /* 0x000f220000300800 */
[----:B------:R-:W0:Y:S01]  /*7a1c0*/  S2R R28, SR_TID.X ;  /* 0x00000000001c7919 */ /* 0x000e220000002100 */
[----:B--2---:R-:W-:Y:S01]  /*7a1d0*/  HMMA.16816.F32.BF16 R4, R16, R22, R4 ;  /* 0x000000161004723c */ /* 0x004fe20000041804 */
[----:B------:R-:W-:-:S02]  /*7a1e0*/  IMAD.MOV.U32 R29, RZ, RZ, R22 ;  /* 0x000000ffff1d7224 */ /* 0x000fc400078e0016 */
[----:B0-----:R-:W-:Y:S01]  /*7a1f0*/  IMAD.SHL.U32 R28, R28, 0x80, RZ ;  /* 0x000000801c1c7824 */ /* 0x001fe200078e00ff */
[----:B---3--:R-:W-:Y:S01]  /*7a200*/  STL.64 [R1+0x3020], R10 ;  /* 0x0030200a01007387 */ /* 0x008fe20000100a00 */
[----:B----4-:R0:W-:Y:S01]  /*7a210*/  STL.64 [R1+0x3018], R8 ;  /* 0x0030180801007387 */ /* 0x0101e20000100a00 */
[----:B------:R-:W-:-:S04]  /*7a220*/  LOP3.LUT R24, R9, 0x10, R25, 0x78, !PT ;  /* 0x0000001009187812 */ /* 0x000fc800078e7819 */
[----:B------:R-:W-:Y:S01]  /*7a230*/  LOP3.LUT R24, R24, 0x800, R28, 0xf8, !PT ;  /* 0x0000080018187812 */ /* 0x000fe200078ef81c */
[----:B0-----:R-:W2:Y:S01]  /*7a240*/  LDL.LU R8, [R1+0x8e0] ;  /* 0x0008e00001087983 */ /* 0x001ea20000300800 */
[----:B------:R-:W2:Y:S02]  /*7a250*/  LDL.LU R9, [R1+0x8e4] ;  /* 0x0008e40001097983 */ /* 0x000ea40000300800 */
[----:B------:R-:W2:Y:S02]  /*7a260*/  LDL.LU R10, [R1+0x8e8] ;  /* 0x0008e800010a7983 */ /* 0x000ea40000300800 */
[----:B------:R-:W2:Y:S07]  /*7a270*/  LDL.LU R11, [R1+0x8ec] ;  /* 0x0008ec00010b7983 */ /* 0x000eae0000300800 */
[----:B------:R-:W-:Y:S01]  /*7a280*/  STL.64 [R1+0x730], R4 ;  /* 0x0007300401007387 */ /* 0x000fe20000100a00 */
[----:B------:R0:W-:Y:S02]  /*7a290*/  STL.64 [R1+0x738], R6 ;  /* 0x0007380601007387 */ /* 0x0001e40000100a00 */
[----:B------:R-:W-:Y:S01]  /*7a2a0*/  IMAD.MOV.U32 R28, RZ, RZ, R23 ;  /* 0x000000ffff1c7224 */ /* 0x000fe200078e0017 */
[----:B0-----:R-:W2:Y:S01]  /*7a2b0*/  LDL.LU.64 R6, [R1+0x3060] ;  /* 0x0030600001067983 */ /* 0x001ea20000300a00 */
[----:B------:R-:W3:Y:S02]  /*7a2c0*/  LDL.LU.64 R22, [R1+0x3058] ;  /* 0x0030580001167983 */ /* 0x000ee40000300a00 */
[----:B------:R-:W3:Y:S01]  /*7a2d0*/  LDL.LU.64 R20, [R1+0x3050] ;  /* 0x0030500001147983 */ /* 0x000ee20000300a00 */
[----:B--2---:R-:W-:Y:S01]  /*7a2e0*/  HMMA.16816.F32.BF16 R8, R16, R6, R8 ;  /* 0x000000061008723c */ /* 0x004fe20000041808 */
[----:B------:R-:W-:-:S02]  /*7a2f0*/  IMAD.MOV.U32 R0, RZ, RZ, R6 ;  /* 0x000000ffff007224 */ /* 0x000fc400078e0006 */
[----:B------:R-:W-:-:S05]  /*7a300*/  IMAD.MOV.U32 R2, RZ, RZ, R7 ;  /* 0x000000ffff027224 */ /* 0x000fca00078e0007 */
[----:B---3--:R-:W-:Y:S11]  /*7a310*/  HMMA.16816.F32.BF16 R4, R16, R26, R20 ;  /* 0x0000001a1004723c */ /* 0x008ff60000041814 */
[----:B------:R-:W-:Y:S04]  /*7a320*/  @!UPT UIADD3 URZ, URZ, URZ, URZ ;  /* 0x0000003f3f3ff290 */ /* 0x000fe8000fffe03f */
[----:B------:R-:W-:Y:S01]  /*7a330*/  STL.64 [R1+0x740], R8 ;  /* 0x0007400801007387 */ /* 0x000fe20000100a00 */
[----:B------:R-:W-:Y:S02]  /*7a340*/  STL.64 [R1+0x748], R10 ;  /* 0x0007480a01007387 */ /* 0x000fe40000100a00 */
[----:B------:R-:W2:Y:S05]  /*7a350*/  LDL.LU R20, [R1+0x8c0] ;  /* 0x0008c00001147983 */ /* 0x000eaa0000300800 */
[----:B------:R-:W-:Y:S01]  /*7a360*/  STL.64 [R1+0x750], R4 ;  /* 0x0007500401007387 */ /* 0x000fe20000100a00 */
[----:B------:R-:W-:Y:S01]  /*7a370*/  STL.64 [R1+0x758], R6 ;  /* 0x0007580601007387 */ /* 0x000fe20000100a00 */
[----:B------:R-:W2:Y:S02]  /*7a380*/  LDL.LU R21, [R1+0x8c4] ;  /* 0x0008c40001157983 */ /* 0x000ea40000300800 */
[----:B------:R-:W3:Y:S02]  /*7a390*/  LDL.LU R22, [R1+0x8c8] ;  /* 0x0008c80001167983 */ /* 0x000ee40000300800 */
[----:B------:R-:W3:Y:S02]  /*7a3a0*/  LDL.LU R23, [R1+0x8cc] ;  /* 0x0008cc0001177983 */ /* 0x000ee40000300800 */
[----:B---3--:R0:W-:Y:S01]  /*7a3b0*/  STL.64 [R1+0x2f78], R22 ;  /* 0x002f781601007387 */ /* 0x0081e20000100a00 */
[----:B--2---:R1:W-:Y:S02]  /*7a3c0*/  STL.64 [R1+0x2f70], R20 ;  /* 0x002f701401007387 */ /* 0x0043e40000100a00 */
[----:B0-----:R-:W-:-:S02]  /*7a3d0*/  IMAD.MOV.U32 R22, RZ, RZ, R15 ;  /* 0x000000ffff167224 */ /* 0x001fc400078e000f */
[----:B------:R-:W-:Y:S01]  /*7a3e0*/  IMAD.MOV.U32 R23, RZ, RZ, R14 ;  /* 0x000000ffff177224 */ /* 0x000fe200078e000e */
[----:B------:R-:W2:Y:S01]  /*7a3f0*/  LDL.LU R15, [R1+0x304c] ;  /* 0x00304c00010f7983 */ /* 0x000ea20000300800 */
[----:B------:R-:W3:Y:S03]  /*7a400*/  LDL.LU R14, [R1+0x3048] ;  /* 0x00304800010e7983 */ /* 0x000ee60000300800 */
[----:B------:R0:W-:Y:S01]  /*7a410*/  STL.64 [R1+0x2f88], R22 ;  /* 0x002f881601007387 */ /* 0x0001e20000100a00 */
[----:B-1----:R-:W4:Y:S02]  /*7a420*/  LDL.LU R20, [R1+0x970] ;  /* 0x0009700001147983 */ /* 0x002f240000300800 */
[----:B------:R-:W4:Y:S01]  /*7a430*/  LDL.LU R21, [R1+0x974] ;  /* 0x0009740001157983 */ /* 0x000f220000300800 */
[----:B0-----:R-:W2:Y:S01]  /*7a440*/  LDL.LU R22, [R1+0x978] ;  /* 0x0009780001167983 */ /* 0x001ea20000300800 */
[----:B------:R-:W2:Y:S03]  /*7a450*/  LDL.LU R23, [R1+0x97c] ;  /* 0x00097c0001177983 */ /* 0x000ea60000300800 */
[----:B--2---:R3:W-:Y:S01]  /*7a460*/  STL.64 [R1+0x2f98], R22 ;  /* 0x002f981601007387 */ /* 0x0047e20000100a00 */
[----:B----4-:R-:W-:Y:S02]  /*7a470*/  STL.64 [R1+0x2f90], R20 ;  /* 0x002f901401007387 */ /* 0x010fe40000100a00 */
[----:B---3--:R-:W-:-:S02]  /*7a480*/  IMAD.MOV.U32 R22, RZ, RZ, R14 ;  /* 0x000000ffff167224 */ /* 0x008fc400078e000e */
[----:B------:R-:W-:Y:S01]  /*7a490*/  IMAD.MOV.U32 R23, RZ, RZ, R15 ;  /* 0x000000ffff177224 */ /* 0x000fe200078e000f */
[----:B------:R-:W2:Y:S01]  /*7a4a0*/  LDL.LU R14, [R1+0x3044] ;  /* 0x00304400010e7983 */ /* 0x000ea20000300800 */
[----:B------:R-:W3:Y:S03]  /*7a4b0*/  LDL.LU R15, [R1+0x3040] ;  /* 0x00304000010f7983 */ /* 0x000ee60000300800 */
[----:B------:R0:W-:Y:S04]  /*7a4c0*/  STL.64 [R1+0x2fb0], R22 ;  /* 0x002fb01601007387 */ /* 0x0001e80000100a00 */
[----:B0-----:R-:W4:Y:S01]  /*7a4d0*/  LDL.64 R22, [R1+0x1f8] ;  /* 0x0001f80001167983 */ /* 0x001f220000100a00 */
[----:B------:R-:W-:-:S05]  /*7a4e0*/  LOP3.LUT R24, R24, 0x40, RZ, 0x3c, !PT ;  /* 0x0000004018187812 */ /* 0x000fca00078e3cff */
[----:B------:R-:W0:Y:S04]  /*7a4f0*/  LDSM.16.MT88.4 R4, [R24+0x15000] ;  /* 0x015000001804783b */ /* 0x000e280000004200 */
[----:B----4-:R3:W-:Y:S01]  /*7a500*/  STL.64 [R1+0x2fc8], R22 ;  /* 0x002fc81601007387 */ /* 0x0107e20000100a00 */
[----:B------:R1:W-:Y:S02]  /*7a510*/  STL.64 [R1+0x2ef8], R26 ;  /* 0x002ef81a01007387 */ /* 0x0003e40000100a00 */
[----:B------:R4:W-:Y:S02]  /*7a520*/  STL.64 [R1+0x2ef0], R24 ;  /* 0x002ef01801007387 */ /* 0x0009e40000100a00 */
[----:B---3--:R-:W-:Y:S02]  /*7a530*/  IMAD.MOV.U32 R22, RZ, RZ, R15 ;  /* 0x000000ffff167224 */ /* 0x008fe400078e000f */
[----:B-1----:R-:W-:-:S02]  /*7a540*/  IMAD.MOV.U32 R26, RZ, RZ, R12 ;  /* 0x000000ffff1a7224 */ /* 0x002fc400078e000c */
[----:B--2---:R-:W-:Y:S01]  /*7a550*/  IMAD.MOV.U32 R23, RZ, RZ, R14 ;  /* 0x000000ffff177224 */ /* 0x004fe200078e000e */
[----:B------:R-:W2:Y:S01]  /*7a560*/  LDL.LU R12, [R1+0x303c] ;  /* 0x00303c00010c7983 */ /* 0x000ea20000300800 */
[----:B------:R-:W-:Y:S02]  /*7a570*/  IMAD.MOV.U32 R27, RZ, RZ, R13 ;  /* 0x000000ffff1b7224 */ /* 0x000fe400078e000d */
[----:B------:R-:W3:Y:S02]  /*7a580*/  LDL.LU R13, [R1+0x3038] ;  /* 0x00303800010d7983 */ /* 0x000ee40000300800 */
[----:B------:R-:W2:Y:S01]  /*7a590*/  LDL.LU R15, [R1+0x3034] ;  /* 0x00303400010f7983 */ /* 0x000ea20000300800 */
[----:B------:R-:W2:Y:S01]  /*7a5a0*/  LDL.LU R14, [R1+0x3030] ;  /* 0x00303000010e7983 */ /* 0x000ea20000300800 */
[----:B------:R-:W-:Y:S02]  /*7a5b0*/  STL.64 [R1+0x2fe0], R22 ;  /* 0x002fe01601007387 */ /* 0x000fe40000100a00 */
[----:B------:R1:W-:Y:S02]  /*7a5c0*/  STL.64 [R1+0x2f80], R26 ;  /* 0x002f801a01007387 */ /* 0x0003e40000100a00 */
[----:B----4-:R-:W4:Y:S01]  /*7a5d0*/  LDL.LU R24, [R1+0x950] ;  /* 0x0009500001187983 */ /* 0x010f220000300800 */
[----:B------:R-:W4:Y:S04]  /*7a5e0*/  LDL.LU R25, [R1+0x954] ;  /* 0x0009540001197983 */ /* 0x000f280000300800 */
[----:B-1----:R-:W2:Y:S01]  /*7a5f0*/  LDL.LU R26, [R1+0x958] ;  /* 0x00095800011a7983 */ /* 0x002ea20000300800 */
[----:B------:R-:W2:Y:S02]  /*7a600*/  LDL.LU R27, [R1+0x95c] ;  /* 0x00095c00011b7983 */ /* 0x000ea40000300800 */
[----:B------:R-:W2:Y:S02]  /*7a610*/  LDL R22, [R1+0x218] ;  /* 0x0002180001167983 */ /* 0x000ea40000100800 */
[----:B------:R-:W2:Y:S02]  /*7a620*/  LDL R23, [R1+0x21c] ;  /* 0x00021c0001177983 */ /* 0x000ea40000100800 */
[----:B--2---:R-:W-:Y:S01]  /*7a630*/  STL.64 [R1+0x2ff8], R22 ;  /* 0x002ff81601007387 */ /* 0x004fe20000100a00 */
[----:B------:R-:W-:Y:S02]  /*7a640*/  STL.64 [R1+0x2fa8], R26 ;  /* 0x002fa81a01007387 */ /* 0x000fe40000100a00 */
[----:B----4-:R1:W-:Y:S02]  /*7a650*/  STL.64 [R1+0x2fa0], R24 ;  /* 0x002fa01801007387 */ /* 0x0103e40000100a00 */
[----:B-1----:R-:W2:Y:S01]  /*7a660*/  LDL.LU R24, [R1+0x980] ;  /* 0x0009800001187983 */ /* 0x002ea20000300800 */
[----:B------:R-:W2:Y:S02]  /*7a670*/  LDL.LU R25, [R1+0x984] ;  /* 0x0009840001197983 */ /* 0x000ea40000300800 */
[----:B------:R-:W4:Y:S02]  /*7a680*/  LDL.LU R26, [R1+0x988] ;  /* 0x00098800011a7983 */ /* 0x000f240000300800 */
[----:B------:R-:W4:Y:S02]  /*7a690*/  LDL.LU R27, [R1+0x98c] ;  /* 0x00098c00011b7983 */ /* 0x000f240000300800 */
[----:B------:R-:W-:-:S02]  /*7a6a0*/  IMAD.MOV.U32 R22, RZ, RZ, R14 ;  /* 0x000000ffff167224 */ /* 0x000fc400078e000e */
[----:B------:R-:W-:Y:S01]  /*7a6b0*/  IMAD.MOV.U32 R23, RZ, RZ, R15 ;  /* 0x000000ffff177224 */ /* 0x000fe200078e000f */
[----:B------:R-:W3:Y:S01]  /*7a6c0*/  LDL.LU R14, [R1+0x302c] ;  /* 0x00302c00010e7983 */ /* 0x000ee20000300800 */
[----:B------:R-:W3:Y:S02]  /*7a6d0*/  LDL.LU R15, [R1+0x3028] ;  /* 0x00302800010f7983 */ /* 0x000ee40000300800 */
[----:B------:R-:W3:Y:S02]  /*7a6e0*/  LDL.LU R8, [R1+0x9c0] ;  /* 0x0009c00001087983 */ /* 0x000ee40000300800 */
[----:B------:R-:W3:Y:S01]  /*7a6f0*/  LDL.LU R9, [R1+0x9c4] ;  /* 0x0009c40001097983 */ /* 0x000ee20000300800 */
[----:B------:R-:W3:Y:S01]  /*7a700*/  LDL.LU R10, [R1+0x9c8] ;  /* 0x0009c800010a7983 */ /* 0x000ee20000300800 */
[----:B------:R-:W3:Y:S02]  /*7a710*/  LDL.LU R11, [R1+0x9cc] ;  /* 0x0009cc00010b7983 */ /* 0x000ee40000300800 */
[----:B------:R1:W-:Y:S02]  /*7a720*/  STL.64 [R1+0x3010], R22 ;  /* 0x0030101601007387 */ /* 0x0003e40000100a00 */
[----:B------:R-:W3:Y:S01]  /*7a730*/  LDL.LU R20, [R1+0x9b0] ;  /* 0x0009b00001147983 */ /* 0x000ee20000300800 */
[----:B------:R-:W3:Y:S04]  /*7a740*/  LDL.LU R21, [R1+0x9b4] ;  /* 0x0009b40001157983 */ /* 0x000ee80000300800 */
[----:B-1----:R-:W3:Y:S01]  /*7a750*/  LDL.LU R22, [R1+0x9b8] ;  /* 0x0009b80001167983 */ /* 0x002ee20000300800 */
[----:B------:R-:W3:Y:S03]  /*7a760*/  LDL.LU R23, [R1+0x9bc] ;  /* 0x0009bc0001177983 */ /* 0x000ee60000300800 */
[----:B----4-:R-:W-:Y:S01]  /*7a770*/  STL.64 [R1+0x2fc0], R26 ;  /* 0x002fc01a01007387 */ /* 0x010fe20000100a00 */
[----:B--2---:R1:W-:Y:S03]  /*7a780*/  STL.64 [R1+0x2fb8], R24 ;  /* 0x002fb81801007387 */ /* 0x0043e60000100a00 */
[----:B-1----:R-:W2:Y:S01]  /*7a790*/  LDL.LU R24, [R1+0x960] ;  /* 0x0009600001187983 */ /* 0x002ea20000300800 */
[----:B------:R-:W2:Y:S02]  /*7a7a0*/  LDL.LU R25, [R1+0x964] ;  /* 0x0009640001197983 */ /* 0x000ea40000300800 */
[----:B------:R-:W4:Y:S02]  /*7a7b0*/  LDL.LU R26, [R1+0x968] ;  /* 0x00096800011a7983 */ /* 0x000f240000300800 */
[----:B------:R-:W4:Y:S02]  /*7a7c0*/  LDL.LU R27, [R1+0x96c] ;  /* 0x00096c00011b7983 */ /* 0x000f240000300800 */
[----:B----4-:R-:W-:Y:S01]  /*7a7d0*/  STL.64 [R1+0x2fd8], R26 ;  /* 0x002fd81a01007387 */ /* 0x010fe20000100a00 */
[----:B--2---:R1:W-:Y:S03]  /*7a7e0*/  STL.64 [R1+0x2fd0], R24 ;  /* 0x002fd01801007387 */ /* 0x0043e60000100a00 */
[----:B-1----:R-:W2:Y:S01]  /*7a7f0*/  LDL.LU R24, [R1+0x940] ;  /* 0x0009400001187983 */ /* 0x002ea20000300800 */
[----:B------:R-:W2:Y:S02]  /*7a800*/  LDL.LU R25, [R1+0x944] ;  /* 0x0009440001197983 */ /* 0x000ea40000300800 */
[----:B------:R-:W4:Y:S02]  /*7a810*/  LDL.LU R26, [R1+0x948] ;  /* 0x00094800011a7983 */ /* 0x000f240000300800 */
[----:B------:R-:W4:Y:S01]  /*7a820*/  LDL.LU R27, [R1+0x94c] ;  /* 0x00094c00011b7983 */ /* 0x000f220000300800 */
[----:B---3--:R-:W-:Y:S01]  /*7a830*/  HMMA.16816.F32.BF16 R8, R16, R14, R8 ;  /* 0x0000000e1008723c */ /* 0x008fe20000041808 */
[----:B----4-:R-:W-:Y:S01]  /*7a840*/  STL.64 [R1+0x2ff0], R26 ;  /* 0x002ff01a01007387 */ /* 0x010fe20000100a00 */
[----:B--2---:R1:W-:Y:S03]  /*7a850*/  STL.64 [R1+0x2fe8], R24 ;  /* 0x002fe81801007387 */ /* 0x0043e60000100a00 */
[----:B-1----:R-:W2:Y:S01]  /*7a860*/  LDL.LU R24, [R1+0x990] ;  /* 0x0009900001187983 */ /* 0x002ea20000300800 */
[----:B------:R-:W2:Y:S02]  /*7a870*/  LDL.LU R25, [R1+0x994] ;  /* 0x0009940001197983 */ /* 0x000ea40000300800 */
[----:B------:R-:W3:Y:S02]  /*7a880*/  LDL.LU R26, [R1+0x998] ;  /* 0x00099800011a7983 */ /* 0x000ee40000300800 */
[----:B------:R-:W3:Y:S02]  /*7a890*/  LDL.LU R27, [R1+0x99c] ;  /* 0x00099c00011b7983 */ /* 0x000ee40000300800 */
[----:B---3--:R-:W-:Y:S01]  /*7a8a0*/  STL.64 [R1+0x3008], R26 ;  /* 0x0030081a01007387 */ /* 0x008fe20000100a00 */
[----:B--2---:R1:W-:Y:S03]  /*7a8b0*/  STL.64 [R1+0x3000], R24 ;  /* 0x0030001801007387 */ /* 0x0043e60000100a00 */
[----:B-1----:R-:W2:Y:S01]  /*7a8c0*/  LDL.LU R24, [R1+0x9a0] ;  /* 0x0009a00001187983 */ /* 0x002ea20000300800 */
[----:B------:R-:W2:Y:S02]  /*7a8d0*/  LDL.LU R25, [R1+0x9a4] ;  /* 0x0009a40001197983 */ /* 0x000ea40000300800 */
[----:B------:R-:W2:Y:S02]  /*7a8e0*/  LDL.LU R26, [R1+0x9a8] ;  /* 0x0009a800011a7983 */ /* 0x000ea40000300800 */
[----:B------:R-:W2:Y:S01]  /*7a8f0*/  LDL.LU R27, [R1+0x9ac] ;  /* 0x0009ac00011b7983 */ /* 0x000ea20000300800 */
[----:B0-----:R-:W-:Y:S01]  /*7a900*/  STL.64 [R1+0x2e50], R6 ;  /* 0x002e500601007387 */ /* 0x001fe20000100a00 */
[----:B------:R-:W-:Y:S02]  /*7a910*/  STL.64 [R1+0x2e48], R4 ;  /* 0x002e480401007387 */ /* 0x000fe40000100a00 */
[----:B------:R-:W-:Y:S02]  /*7a920*/  STL.64 [R1+0x760], R8 ;  /* 0x0007600801007387 */ /* 0x000fe40000100a00 */
[----:B------:R0:W-:Y:S02]  /*7a930*/  STL.64 [R1+0x768], R10 ;  /* 0x0007680a01007387 */ /* 0x0001e40000100a00 */
[----:B0-----:R-:W3:Y:S01]  /*7a940*/  LDL.LU.64 R10, [R1+0x3020] ;  /* 0x00302000010a7983 */ /* 0x001ee20000300a00 */
[----:B------:R-:W4:Y:S02]  /*7a950*/  LDL.LU.64 R8, [R1+0x3018] ;  /* 0x0030180001087983 */ /* 0x000f240000300a00 */
[----:B------:R-:W-:-:S02]  /*7a960*/  IMAD.MOV.U32 R7, RZ, RZ, R12 ;  /* 0x000000ffff077224 */ /* 0x000fc400078e000c */
[----:B------:R0:W-:Y:S02]  /*7a970*/  STL.64 [R1+0x2ee8], R14 ;  /* 0x002ee80e01007387 */ /* 0x0001e40000100a00 */
[----:B------:R-:W-:Y:S01]  /*7a980*/  IMAD.MOV.U32 R6, RZ, RZ, R13 ;  /* 0x000000ffff067224 */ /* 0x000fe200078e000d */
[----:B------:R-:W2:Y:S01]  /*7a990*/  LDL.LU R12, [R1+0x890] ;  /* 0x00089000010c7983 */ /* 0x000ea20000300800 */
[----:B------:R-:W2:Y:S03]  /*7a9a0*/  LDL.LU R13, [R1+0x894] ;  /* 0x00089400010d7983 */ /* 0x000ea60000300800 */
[----:B0-----:R-:W2:Y:S01]  /*7a9b0*/  LDL.LU R14, [R1+0x898] ;  /* 0x00089800010e7983 */ /* 0x001ea20000300800 */
[----:B------:R-:W2:Y:S01]  /*7a9c0*/  LDL.LU R15, [R1+0x89c] ;  /* 0x00089c00010f7983 */ /* 0x000ea20000300800 */
[C---:B---3--:R-:W-:Y:S11]  /*7a9d0*/  HMMA.16816.F32.BF16 R20, R16.reuse, R10, R20 ;  /* 0x0000000a1014723c */ /* 0x048ff60000041814 */
[----:B------:R-:W-:Y:S11]  /*7a9e0*/  @!UPT UIADD3 URZ, URZ, URZ, URZ ;  /* 0x0000003f3f3ff290 */ /* 0x000ff6000fffe03f */
[----:B------:R-:W-:Y:S01]  /*7a9f0*/  @!UPT UIADD3 URZ, URZ, URZ, URZ ;  /* 0x0000003f3f3ff290 */ /* 0x000fe2000fffe03f */
[----:B------:R-:W-:Y:S01]  /*7aa00*/  STL.64 [R1+0x770], R20 ;  /* 0x0007701401007387 */ /* 0x000fe20000100a00 */
[----:B------:R0:W-:Y:S03]  /*7aa10*/  STL.64 [R1+0x778], R22 ;  /* 0x0007781601007387 */ /* 0x0001e60000100a00 */
[----:B0-----:R-:W2:Y:S01]  /*7aa20*/  LDL.LU.64 R22, [R1+0x3010] ;  /* 0x0030100001167983 */ /* 0x001ea20000300a00 */
[----:B------:R-:W-:Y:S02]  /*7aa30*/  STL.64 [R1+0x2ee0], R10 ;  /* 0x002ee00a01007387 */ /* 0x000fe40000100a00 */
[----:B----4-:R-:W-:Y:S01]  /*7aa40*/  STL [R1+0x2ed8], R9 ;  /* 0x002ed80901007387 */ /* 0x010fe20000100800 */
        /* <DEDUP_REMOVED lines=44> */
[----:B------:R0:W-:Y:S03]  /*7ad10*/  STL.64 [R1+0x2e70], R6 ;  /* 0x002e700601007387 */ /* 0x0001e60000100a00 */
[----:B0-----:R-:W3:Y:S04]  /*7ad20*/  LDL R6, [R1+0x1b8] ;  /* 0x0001b80001067983 */ /* 0x001ee80000100800 */
[----:B------:R-:W3:Y:S01]  /*7ad30*/  LDL R7, [R1+0x1bc] ;  /* 0x0001bc0001077983 */ /* 0x000ee20000100800 */
[C---:B--2---:R-:W-:Y:S03]  /*7ad40*/  HMMA.16816.F32.BF16 R20, R16.reuse, R22, R24 ;  /* 0x000000161014723c */ /* 0x044fe60000041818 */
[----:B------:R-:W2:Y:S11]  /*7ad50*/  LDL.LU.64 R26, [R1+0x2f80] ;  /* 0x002f8000011a7983 */ /* 0x000eb60000300a00 */
[----:B------:R-:W-:Y:S09]  /*7ad60*/  @!UPT UIADD3 URZ, URZ, URZ, URZ ;  /* 0x0000003f3f3ff290 */ /* 0x000ff2000fffe03f */
[----:B------:R-:W-:Y:S01]  /*7ad70*/  STL.64 [R1+0x9e0], R20 ;  /* 0x0009e01401007387 */ /* 0x000fe20000100a00 */
[----:B------:R0:W-:Y:S03]  /*7ad80*/  STL.64 [R1+0x9e8], R22 ;  /* 0x0009e81601007387 */ /* 0x0001e60000100a00 */
[----:B0-----:R-:W3:Y:S01]  /*7ad90*/  LDL.LU.64 R22, [R1+0x2f78] ;  /* 0x002f780001167983 */ /* 0x001ee20000300a00 */
[----:B------:R-:W3:Y:S02]  /*7ada0*/  LDL.LU.64 R20, [R1+0x2f70] ;  /* 0x002f700001147983 */ /* 0x000ee40000300a00 */
[----:B---3--:R-:W-:Y:S01]  /*7adb0*/  HMMA.16816.F32.BF16 R16, R16, R6, R20 ;  /* 0x000000061010723c */ /* 0x008fe20000041814 */
[----:B------:R-:W2:Y:S01]  /*7adc0*/  LDL.LU.64 R22, [R1+0x2f68] ;  /* 0x002f680001167983 */ /* 0x000ea20000300a00 */
[----:B------:R-:W2:Y:S02]  /*7add0*/  LDL.LU.64 R20, [R1+0x2f60] ;  /* 0x002f600001147983 */ /* 0x000ea40000300a00 */
[----:B------:R-:W3:Y:S11]  /*7ade0*/  LDL.LU R4, [R1+0x90] ;  /* 0x0000900001047983 */ /* 0x000ef60000300800 */
[----:B------:R-:W-:Y:S08]  /*7adf0*/  @!UPT UIADD3 URZ, URZ, URZ, URZ ;  /* 0x0000003f3f3ff290 */ /* 0x000ff0000fffe03f */
[----:B------:R-:W-:Y:S01]  /*7ae00*/  STL.64 [R1+0x9b0], R16 ;  /* 0x0009b01001007387 */ /* 0x000fe20000100a00 */
[----:B------:R-:W-:Y:S01]  /*7ae10*/  STL.64 [R1+0x9b8], R18 ;  /* 0x0009b81201007387 */ /* 0x000fe20000100a00 */
[----:B--2---:R-:W-:Y:S11]  /*7ae20*/  HMMA.16816.F32.BF16 R12, R20, R26, R12 ;  /* 0x0000001a140c723c */ /* 0x004ff6000004180c */
[----:B------:R-:W-:Y:S11]  /*7ae30*/  @!UPT UIADD3 URZ, URZ, URZ, URZ ;  /* 0x0000003f3f3ff290 */ /* 0x000ff6000fffe03f */
[----:B------:R-:W-:Y:S01]  /*7ae40*/  @!UPT UIADD3 URZ, URZ, URZ, URZ ;  /* 0x0000003f3f3ff290 */ /* 0x000fe2000fffe03f */
[----:B------:R-:W-:Y:S01]  /*7ae50*/  STL.64 [R1+0xc80], R12 ;  /* 0x000c800c01007387 */ /* 0x000fe20000100a00 */
[----:B------:R-:W-:Y:S02]  /*7ae60*/  STL.64 [R1+0xc88], R14 ;  /* 0x000c880e01007387 */ /* 0x000fe40000100a00 */
[----:B------:R-:W3:Y:S02]  /*7ae70*/  LDL.LU R5, [R1+0x94] ;  /* 0x0000940001057983 */ /* 0x000ee40000300800 */
[----:B------:R-:W2:Y:S01]  /*7ae80*/  LDL.LU R6, [R1+0x98] ;  /* 0x0000980001067983 */ /* 0x000ea20000300800 */
[----:B------:R-:W2:Y:S04]  /*7ae90*/  LDL.LU R7, [R1+0x9c] ;  /* 0x00009c0001077983 */ /* 0x000ea80000300800 */
[----:B--2---:R0:W-:Y:S01]  /*7aea0*/  STL.64 [R1+0x2e80], R6 ;  /* 0x002e800601007387 */ /* 0x0041e20000100a00 */
[----:B---3--:R-:W-:Y:S02]  /*7aeb0*/  STL.64 [R1+0x2e78], R4 ;  /* 0x002e780401007387 */ /* 0x008fe40000100a00 */
[----:B0-----:R-:W-:-:S02]  /*7aec0*/  IMAD.MOV.U32 R6, RZ, RZ, R10 ;  /* 0x000000ffff067224 */ /* 0x001fc400078e000a */
[----:B------:R-:W-:-:S05]  /*7aed0*/  IMAD.MOV.U32 R7, RZ, RZ, R9 ;  /* 0x000000ffff077224 */ /* 0x000fca00078e0009 */
[----:B------:R0:W-:Y:S04]  /*7aee0*/  STL.64 [R1+0x2e98], R6 ;  /* 0x002e980601007387 */ /* 0x0001e80000100a00 */
[----:B0-----:R-:W2:Y:S04]  /*7aef0*/  LDL.64 R6, [R1+0x208] ;  /* 0x0002080001067983 */ /* 0x001ea80000100a00 */
[----:B--2---:R0:W-:Y:S04]  /*7af00*/  STL.64 [R1+0x2eb0], R6 ;  /* 0x002eb00601007387 */ /* 0x0041e80000100a00 */
[----:B0-----:R-:W2:Y:S04]  /*7af10*/  LDL.64 R6, [R1+0x218] ;  /* 0x0002180001067983 */ /* 0x001ea80000100a00 */
[----:B--2---:R-:W-:Y:S01]  /*7af20*/  STL.64 [R1+0x2ec8], R6 ;  /* 0x002ec80601007387 */ /* 0x004fe20000100a00 */
[----:B------:R-:W2:Y:S02]  /*7af30*/  LDL.LU R16, [R1+0x80] ;  /* 0x0000800001107983 */ /* 0x000ea40000300800 */
[----:B------:R-:W2:Y:S02]  /*7af40*/  LDL.LU R17, [R1+0x84] ;  /* 0x0000840001117983 */ /* 0x000ea40000300800 */
[----:B------:R-:W3:Y:S01]  /*7af50*/  LDL.LU R18, [R1+0x88] ;  /* 0x0000880001127983 */ /* 0x000ee20000300800 */
[----:B------:R-:W3:Y:S01]  /*7af60*/  LDL.LU R19, [R1+0x8c] ;  /* 0x00008c0001137983 */ /* 0x000ee20000300800 */
[----:B------:R-:W4:Y:S02]  /*7af70*/  LDL.LU R12, [R1+0x690] ;  /* 0x00069000010c7983 */ /* 0x000f240000300800 */
[----:B------:R-:W4:Y:S02]  /*7af80*/  LDL.LU R13, [R1+0x694] ;  /* 0x00069400010d7983 */ /* 0x000f240000300800 */
[----:B------:R-:W2:Y:S01]  /*7af90*/  LDL.LU R14, [R1+0x698] ;  /* 0x00069800010e7983 */ /* 0x000ea20000300800 */
[----:B------:R-:W2:Y:S01]  /*7afa0*/  LDL.LU R15, [R1+0x69c] ;  /* 0x00069c00010f7983 */ /* 0x000ea20000300800 */
[----:B------:R-:W-:-:S02]  /*7afb0*/  IMAD.MOV.U32 R26, RZ, RZ, R0 ;  /* 0x000000ffff1a7224 */ /* 0x000fc400078e0000 */
[----:B------:R-:W-:Y:S01]  /*7afc0*/  IMAD.MOV.U32 R27, RZ, RZ, R2 ;  /* 0x000000ffff1b7224 */ /* 0x000fe200078e0002 */
[----:B--2---:R-:W-:Y:S01]  /*7afd0*/  STL.64 [R1+0x2f08], R14 ;  /* 0x002f080e01007387 */ /* 0x004fe20000100a00 */
[----:B----4-:R0:W-:Y:S02]  /*7afe0*/  STL.64 [R1+0x2f00], R12 ;  /* 0x002f000c01007387 */ /* 0x0101e40000100a00 */
[----:B------:R-:W2:Y:S02]  /*7aff0*/  LDL.LU R0, [R1+0x2f5c] ;  /* 0x002f5c0001007983 */ /* 0x000ea40000300800 */
[----:B------:R-:W4:Y:S01]  /*7b000*/  LDL.LU R2, [R1+0x2f58] ;  /* 0x002f580001027983 */ /* 0x000f220000300800 */
[----:B------:R1:W-:Y:S04]  /*7b010*/  STL.64 [R1+0x2f10], R26 ;  /* 0x002f101a01007387 */ /* 0x0003e80000100a00 */
[----:B0-----:R-:W2:Y:S01]  /*7b020*/  LDL.LU R12, [R1+0x7f0] ;  /* 0x0007f000010c7983 */ /* 0x001ea20000300800 */
[----:B------:R-:W2:Y:S02]  /*7b030*/  LDL.LU R13, [R1+0x7f4] ;  /* 0x0007f400010d7983 */ /* 0x000ea40000300800 */
[----:B------:R-:W2:Y:S02]  /*7b040*/  LDL.LU R14, [R1+0x7f8] ;  /* 0x0007f800010e7983 */ /* 0x000ea40000300800 */
[----:B------:R-:W2:Y:S02]  /*7b050*/  LDL.LU R15, [R1+0x7fc] ;  /* 0x0007fc00010f7983 */ /* 0x000ea40000300800 */
[----:B-1----:R-:W-:-:S02]  /*7b060*/  IMAD.MOV.U32 R26, RZ, RZ, R29 ;  /* 0x000000ffff1a7224 */ /* 0x002fc400078e001d */
[----:B------:R-:W-:Y:S01]  /*7b070*/  IMAD.MOV.U32 R27, RZ, RZ, R28 ;  /* 0x000000ffff1b7224 */ /* 0x000fe200078e001c */
[----:B--2---:R-:W-:Y:S01]  /*7b080*/  STL.64 [R1+0x2f20], R14 ;  /* 0x002f200e01007387 */ /* 0x004fe20000100a00 */
[----:B------:R-:W-:Y:S03]  /*7b090*/  STL.64 [R1+0x2f18], R12 ;  /* 0x002f180c01007387 */ /* 0x000fe60000100a00 */
[----:B------:R0:W-:Y:S02]  /*7b0a0*/  STL.64 [R1+0x2f28], R26 ;  /* 0x002f281a01007387 */ /* 0x0001e40000100a00 */
[----:B0-----:R-:W-:Y:S02]  /*7b0b0*/  IMAD.MOV.U32 R26, RZ, RZ, R8 ;  /* 0x000000ffff1a7224 */ /* 0x001fe400078e0008 */
[----:B------:R-:W-:-:S05]  /*7b0c0*/  IMAD.MOV.U32 R27, RZ, RZ, R3 ;  /* 0x000000ffff1b7224 */ /* 0x000fca00078e0003 */
        /* <DEDUP_REMOVED lines=21> */
[----:B------:R-:W2:Y:S04]  /*7b220*/  LDL.64 R6, [R1+0x58] ;  /* 0x0000580001067983 */ /* 0x000ea80000100a00 */
[----:B--2---:R0:W-:Y:S01]  /*7b230*/  STL.64 [R1+0x2ed0], R6 ;  /* 0x002ed00601007387 */ /* 0x0041e20000100a00 */
[----:B------:R-:W2:Y:S02]  /*7b240*/  LDL.LU R4, [R1+0x670] ;  /* 0x0006700001047983 */ /* 0x000ea40000300800 */
[----:B------:R-:W2:Y:S01]  /*7b250*/  LDL.LU R5, [R1+0x674] ;  /* 0x0006740001057983 */ /* 0x000ea20000300800 */
[----:B0-----:R-:W2:Y:S01]  /*7b260*/  LDL.LU R6, [R1+0x678] ;  /* 0x0006780001067983 */ /* 0x001ea20000300800 */
[----:B------:R-:W2:Y:S02]  /*7b270*/  LDL.LU R7, [R1+0x67c] ;  /* 0x00067c0001077983 */ /* 0x000ea40000300800 */
[----:B---3--:R-:W-:Y:S02]  /*7b280*/  STL.64 [R1+0x2e90], R18 ;  /* 0x002e901201007387 */ /* 0x008fe40000100a00 */
[----:B------:R0:W-:Y:S02]  /*7b290*/  STL.64 [R1+0x2e88], R16 ;  /* 0x002e881001007387 */ /* 0x0001e40000100a00 */
[----:B0-----:R-:W3:Y:S01]  /*7b2a0*/  LDL.LU R16, [R1+0xa0] ;  /* 0x0000a00001107983 */ /* 0x001ee20000300800 */
[----:B------:R-:W3:Y:S02]  /*7b2b0*/  LDL.LU R17, [R1+0xa4] ;  /* 0x0000a40001117983 */ /* 0x000ee40000300800 */
[----:B------:R-:W2:Y:S02]  /*7b2c0*/  LDL.LU R18, [R1+0xa8] ;  /* 0x0000a80001127983 */ /* 0x000ea40000300800 */
[----:B------:R-:W2:Y:S02]  /*7b2d0*/  LDL.LU R19, [R1+0xac] ;  /* 0x0000ac0001137983 */ /* 0x000ea40000300800 */
[----:B----4-:R-:W-:-:S02]  /*7b2e0*/  IMAD.MOV.U32 R26, RZ, RZ, R2 ;  /* 0x000000ffff1a7224 */ /* 0x010fc400078e0002 */
[----:B------:R-:W-:-:S07]  /*7b2f0*/  IMAD.MOV.U32 R27, RZ, RZ, R0 ;  /* 0x000000ffff1b7224 */ /* 0x000fce00078e0000 */
[C---:B------:R-:W-:Y:S01]  /*7b300*/  HMMA.16816.F32.BF16 R24, R20.reuse, R26, R12 ;  /* 0x0000001a1418723c */ /* 0x040fe2000004180c */
        /* <DEDUP_REMOVED lines=38> */
[----:B------:R-:W4:Y:S01]  /*7b570*/  LDL.LU.64 R24, [R1+0x2ef0] ;  /* 0x002ef00001187983 */ /* 0x000f220000300a00 */
[C---:B---3--:R-:W-:Y:S11]  /*7b580*/  HMMA.16816.F32.BF16 R12, R20.reuse, R26, R12 ;  /* 0x0000001a140c723c */ /* 0x048ff6000004180c */
[----:B------:R-:W-:Y:S11]  /*7b590*/  @!UPT UIADD3 URZ, URZ, URZ, URZ ;  /* 0x0000003f3f3ff290 */ /* 0x000ff6000fffe03f */
[----:B------:R-:W-:Y:S01]  /*7b5a0*/  @!UPT UIADD3 URZ, URZ, URZ, URZ ;  /* 0x0000003f3f3ff290 */ /* 0x000fe2000fffe03f */
[----:B------:R-:W-:Y:S01]  /*7b5b0*/  STL.64 [R1+0xc30], R12 ;  /* 0x000c300c01007387 */ /* 0x000fe20000100a00 */
[----:B------:R0:W-:Y:S03]  /*7b5c0*/  STL.64 [R1+0xc38], R14 ;  /* 0x000c380e01007387 */ /* 0x0001e60000100a00 */
[----:B0-----:R-:W3:Y:S01]  /*7b5d0*/  LDL.LU.64 R14, [R1+0x2ee8] ;  /* 0x002ee800010e7983 */ /* 0x001ee20000300a00 */
[----:B------:R-:W-:Y:S02]  /*7b5e0*/  STL [R1+0x2dd4], R26 ;  /* 0x002dd41a01007387 */ /* 0x000fe40000100800 */
[----:B------:R-:W-:Y:S01]  /*7b5f0*/  STL [R1+0x2dd0], R27 ;  /* 0x002dd01b01007387 */ /* 0x000fe20000100800 */
[C---:B---3--:R-:W-:Y:S11]  /*7b600*/  HMMA.16816.F32.BF16 R8, R20.reuse, R14, R8 ;  /* 0x0000000e1408723c */ /* 0x048ff60000041808 */
[----:B------:R-:W-:Y:S11]  /*7b610*/  @!UPT UIADD3 URZ, URZ, URZ, URZ ;  /* 0x0000003f3f3ff290 */ /* 0x000ff6000fffe03f */
[----:B------:R-:W-:Y:S01]  /*7b620*/  @!UPT UIADD3 URZ, URZ, URZ, URZ ;  /* 0x0000003f3f3ff290 */ /* 0x000fe2000fffe03f */
[----:B------:R-:W-:Y:S01]  /*7b630*/  STL.64 [R1+0xc20], R8 ;  /* 0x000c200801007387 */ /* 0x000fe20000100a00 */
[----:B------:R0:W-:Y:S03]  /*7b640*/  STL.64 [R1+0xc28], R10 ;  /* 0x000c280a01007387 */ /* 0x0001e60000100a00 */
[----:B0-----:R-:W3:Y:S01]  /*7b650*/  LDL.LU.64 R10, [R1+0x2ee0] ;  /* 0x002ee000010a7983 */ /* 0x001ee20000300a00 */
[----:B------:R-:W2:Y:S02]  /*7b660*/  LDL.LU R9, [R1+0x2ed8] ;  /* 0x002ed80001097983 */ /* 0x000ea40000300800 */
[----:B------:R0:W-:Y:S02]  /*7b670*/  STL [R1+0x2ddc], R14 ;  /* 0x002ddc0e01007387 */ /* 0x0001e40000100800 */
[----:B------:R1:W-:Y:S01]  /*7b680*/  STL [R1+0x2dd8], R15 ;  /* 0x002dd80f01007387 */ /* 0x0003e20000100800 */
[----:B------:R-:W2:Y:S01]  /*7b690*/  LDL.LU R12, [R1+0x4c0] ;  /* 0x0004c000010c7983 */ /* 0x000ea20000300800 */
[----:B------:R-:W2:Y:S03]  /*7b6a0*/  LDL.LU R13, [R1+0x4c4] ;  /* 0x0004c400010d7983 */ /* 0x000ea60000300800 */
[----:B0-----:R-:W2:Y:S01]  /*7b6b0*/  LDL.LU R14, [R1+0x4c8] ;  /* 0x0004c800010e7983 */ /* 0x001ea20000300800 */
[----:B-1----:R-:W2:Y:S01]  /*7b6c0*/  LDL.LU R15, [R1+0x4cc] ;  /* 0x0004cc00010f7983 */ /* 0x002ea20000300800 */
[C---:B---3--:R-:W-:Y:S11]  /*7b6d0*/  HMMA.16816.F32.BF16 R4, R20.reuse, R10, R4 ;  /* 0x0000000a1404723c */ /* 0x048ff60000041804 */
[----:B------:R-:W-:Y:S11]  /*7b6e0*/  @!UPT UIADD3 URZ, URZ, URZ, URZ ;  /* 0x0000003f3f3ff290 */ /* 0x000ff6000fffe03f */
[----:B------:R-:W-:Y:S01]  /*7b6f0*/  @!UPT UIADD3 URZ, URZ, URZ, URZ ;  /* 0x0000003f3f3ff290 */ /* 0x000fe2000fffe03f */
[----:B------:R-:W-:Y:S01]  /*7b700*/  STL.64 [R1+0xc10], R4 ;  /* 0x000c100401007387 */ /* 0x000fe20000100a00 */
[----:B------:R0:W-:Y:S03]  /*7b710*/  STL.64 [R1+0xc18], R6 ;  /* 0x000c180601007387 */ /* 0x0001e60000100a00 */
[----:B0-----:R-:W2:Y:S01]  /*7b720*/  LDL.LU.64 R6, [R1+0x2ed0] ;  /* 0x002ed00001067983 */ /* 0x001ea20000300a00 */
[----:B------:R-:W-:Y:S02]  /*7b730*/  STL [R1+0x2dc4], R10 ;  /* 0x002dc40a01007387 */ /* 0x000fe40000100800 */
[----:B------:R-:W-:Y:S01]  /*7b740*/  STL [R1+0x2dc0], R11 ;  /* 0x002dc00b01007387 */ /* 0x000fe20000100800 */
[C---:B--2---:R-:W-:Y:S11]  /*7b750*/  HMMA.16816.F32.BF16 R12, R20.reuse, R6, R12 ;  /* 0x00000006140c723c */ /* 0x044ff6000004180c */
[----:B------:R-:W-:Y:S11]  /*7b760*/  @!UPT UIADD3 URZ, URZ, URZ, URZ ;  /* 0x0000003f3f3ff290 */ /* 0x000ff6000fffe03f */
[----:B------:R-:W-:Y:S01]  /*7b770*/  @!UPT UIADD3 URZ, URZ, URZ, URZ ;  /* 0x0000003f3f3ff290 */ /* 0x000fe2000fffe03f */
[----:B------:R0:W-:Y:S01]  /*7b780*/  STL.64 [R1+0xc00], R12 ;  /* 0x000c000c01007387 */ /* 0x0001e20000100a00 */
[----:B------:R-:W-:Y:S02]  /*7b790*/  STL.64 [R1+0xc08], R14 ;  /* 0x000c080e01007387 */ /* 0x000fe40000100a00 */
[----:B0-----:R-:W-:Y:S02]  /*7b7a0*/  IMAD.MOV.U32 R13, RZ, RZ, R6 ;  /* 0x000000ffff0d7224 */ /* 0x001fe400078e0006 */
[----:B------:R-:W-:Y:S02]  /*7b7b0*/  IMAD.MOV.U32 R12, RZ, RZ, R7 ;  /* 0x000000ffff0c7224 */ /* 0x000fe400078e0007 */
        /* <DEDUP_REMOVED lines=35> */
[----:B0-----:R-:W2:Y:S01]  /*7b9f0*/  LDL.LU.64 R6, [R1+0x2e70] ;  /* 0x002e700001067983 */ /* 0x001ea20000300a00 */
[----:B------:R-:W-:Y:S02]  /*7ba00*/  IMAD.MOV.U32 R10, RZ, RZ, R14 ;  /* 0x000000ffff0a7224 */ /* 0x000fe400078e000e */
[----:B------:R-:W-:-:S05]  /*7ba10*/  IMAD.MOV.U32 R11, RZ, RZ, R15 ;  /* 0x000000ffff0b7224 */ /* 0x000fca00078e000f */
[----:B------:R-:W-:Y:S01]  /*7ba20*/  STL.64 [R1+0x2e08], R10 ;  /* 0x002e080a01007387 */ /* 0x000fe20000100a00 */
[----:B------:R2:W-:Y:S02]  /*7ba30*/  STL [R1+0x2e00], R9 ;  /* 0x002e000901007387 */ /* 0x0005e40000100800 */
[----:B------:R-:W3:Y:S01]  /*7ba40*/  LDL.LU R4, [R1+0x70] ;  /* 0x0000700001047983 */ /* 0x000ee20000300800 */
[C---:B--2---:R-:W-:Y:S01]  /*7ba50*/  HMMA.16816.F32.BF16 R8, R20.reuse, R6, R16 ;  /* 0x000000061408723c */ /* 0x044fe20000041810 */
[----:B----4-:R-:W0:Y:S11]  /*7ba60*/  LDSM.16.MT88.4 R16, [R24+0x15080] ;  /* 0x015080001810783b */ /* 0x010e360000004200 */
[----:B------:R-:W-:Y:S11]  /*7ba70*/  @!UPT UIADD3 URZ, URZ, URZ, URZ ;  /* 0x0000003f3f3ff290 */ /* 0x000ff6000fffe03f */
[----:B------:R-:W-:Y:S01]  /*7ba80*/  STL.64 [R1+0xbb0], R8 ;  /* 0x000bb00801007387 */ /* 0x000fe20000100a00 */
[----:B------:R1:W-:Y:S02]  /*7ba90*/  STL.64 [R1+0xbb8], R10 ;  /* 0x000bb80a01007387 */ /* 0x0003e40000100a00 */
[----:B------:R-:W3:Y:S02]  /*7baa0*/  LDL.LU R5, [R1+0x74] ;  /* 0x0000740001057983 */ /* 0x000ee40000300800 */
[----:B------:R-:W2:Y:S01]  /*7bab0*/  LDL.LU R6, [R1+0x78] ;  /* 0x0000780001067983 */ /* 0x000ea20000300800 */
[----:B------:R-:W2:Y:S04]  /*7bac0*/  LDL.LU R7, [R1+0x7c] ;  /* 0x00007c0001077983 */ /* 0x000ea80000300800 */
[----:B--2---:R2:W-:Y:S01]  /*7bad0*/  STL.64 [R1+0x2e60], R6 ;  /* 0x002e600601007387 */ /* 0x0045e20000100a00 */
[----:B---3--:R-:W-:Y:S02]  /*7bae0*/  STL.64 [R1+0x2e58], R4 ;  /* 0x002e580401007387 */ /* 0x008fe40000100a00 */
[----:B-1----:R-:W3:Y:S01]  /*7baf0*/  LDL.64 R10, [R1+0x18] ;  /* 0x00001800010a7983 */ /* 0x002ee20000100a00 */
[----:B--2---:R-:W2:Y:S04]  /*7bb00*/  LDL.64 R6, [R1+0x1c8] ;  /* 0x0001c80001067983 */ /* 0x004ea80000100a00 */
[----:B---3--:R1:W-:Y:S01]  /*7bb10*/  STL.64 [R1+0x2e20], R10 ;  /* 0x002e200a01007387 */ /* 0x0083e20000100a00 */
[----:B------:R-:W3:Y:S02]  /*7bb20*/  LDL.LU R8, [R1+0x120] ;  /* 0x0001200001087983 */ /* 0x000ee40000300800 */
[----:B------:R-:W3:Y:S01]  /*7bb30*/  LDL.LU R9, [R1+0x124] ;  /* 0x0001240001097983 */ /* 0x000ee20000300800 */
[----:B-1----:R-:W4:Y:S01]  /*7bb40*/  LDL.LU R10, [R1+0x128] ;  /* 0x00012800010a7983 */ /* 0x002f220000300800 */
[----:B------:R-:W4:Y:S03]  /*7bb50*/  LDL.LU R11, [R1+0x12c] ;  /* 0x00012c00010b7983 */ /* 0x000f260000300800 */
[----:B----4-:R1:W-:Y:S01]  /*7bb60*/  STL.64 [R1+0x2e30], R10 ;  /* 0x002e300a01007387 */ /* 0x0103e20000100a00 */
[----:B---3--:R-:W-:Y:S03]  /*7bb70*/  STL.64 [R1+0x2e28], R8 ;  /* 0x002e280801007387 */ /* 0x008fe60000100a00 */
[----:B-1----:R-:W3:Y:S04]  /*7bb80*/  LDL.64 R10, [R1+0x38] ;  /* 0x00003800010a7983 */ /* 0x002ee80000100a00 */
[----:B---3--:R1:W-:Y:S04]  /*7bb90*/  STL.64 [R1+0x2e38], R10 ;  /* 0x002e380a01007387 */ /* 0x0083e80000100a00 */
[----:B-1----:R-:W3:Y:S04]  /*7bba0*/  LDL.64 R10, [R1+0x48] ;  /* 0x00004800010a7983 */ /* 0x002ee80000100a00 */
[----:B---3--:R1:W-:Y:S01]  /*7bbb0*/  STL.64 [R1+0x2e68], R10 ;  /* 0x002e680a01007387 */ /* 0x0083e20000100a00 */
[----:B------:R-:W3:Y:S02]  /*7bbc0*/  LDL.LU R8, [R1+0x2b0] ;  /* 0x0002b00001087983 */ /* 0x000ee40000300800 */
[----:B------:R-:W3:Y:S01]  /*7bbd0*/  LDL.LU R9, [R1+0x2b4] ;  /* 0x0002b40001097983 */ /* 0x000ee20000300800 */
[----:B-1----:R-:W3:Y:S01]  /*7bbe0*/  LDL.LU R10, [R1+0x2b8] ;  /* 0x0002b800010a7983 */ /* 0x002ee20000300800 */
[----:B------:R-:W3:Y:S02]  /*7bbf0*/  LDL.LU R11, [R1+0x2bc] ;  /* 0x0002bc00010b7983 */ /* 0x000ee40000300800 */
[----:B------:R-:W4:Y:S02]  /*7bc00*/  LDL.64 R14, [R1+0x8] ;  /* 0x00000800010e7983 */ /* 0x000f240000100a00 */
[----:B--2---:R-:W-:Y:S01]  /*7bc10*/  IMAD.MOV.U32 R3, RZ, RZ, R7 ;  /* 0x000000ffff037224 */ /* 0x004fe200078e0007 */
[C---:B---3--:R-:W-:Y:S01]  /*7bc20*/  HMMA.16816.F32.BF16 R8, R20.reuse, R6, R8 ;  /* 0x000000061408723c */ /* 0x048fe20000041808 */
[----:B----4-:R1:W-:Y:S01]  /*7bc30*/  STL.64 [R1+0x2e40], R14 ;  /* 0x002e400e01007387 */ /* 0x0103e20000100a00 */
[----:B------:R-:W2:Y:S02]  /*7bc40*/  LDL.LU R12, [R1+0x140] ;  /* 0x00014000010c7983 */ /* 0x000ea40000300800 */
[----:B------:R-:W2:Y:S01]  /*7bc50*/  LDL.LU R13, [R1+0x144] ;  /* 0x00014400010d7983 */ /* 0x000ea20000300800 */
[----:B-1----:R-:W2:Y:S01]  /*7bc60*/  LDL.LU R14, [R1+0x148] ;  /* 0x00014800010e7983 */ /* 0x002ea20000300800 */
[----:B------:R-:W2:Y:S02]  /*7bc70*/  LDL.LU R15, [R1+0x14c] ;  /* 0x00014c00010f7983 */ /* 0x000ea40000300800 */
[----:B------:R-:W-:Y:S02]  /*7bc80*/  STL.64 [R1+0x2e18], R26 ;  /* 0x002e181a01007387 */ /* 0x000fe40000100a00 */
[----:B------:R1:W-:Y:S02]  /*7bc90*/  STL.64 [R1+0x2e10], R24 ;  /* 0x002e101801007387 */ /* 0x0003e40000100a00 */
[----:B-1----:R-:W3:Y:S01]  /*7bca0*/  LDL.LU R24, [R1+0x110] ;  /* 0x0001100001187983 */ /* 0x002ee20000300800 */
[----:B------:R-:W3:Y:S02]  /*7bcb0*/  LDL.LU R25, [R1+0x114] ;  /* 0x0001140001197983 */ /* 0x000ee40000300800 */
[----:B------:R-:W3:Y:S02]  /*7bcc0*/  LDL.LU R26, [R1+0x118] ;  /* 0x00011800011a7983 */ /* 0x000ee40000300800 */
[----:B------:R-:W3:Y:S01]  /*7bcd0*/  LDL.LU R27, [R1+0x11c] ;  /* 0x00011c00011b7983 */ /* 0x000ee20000300800 */
[----:B0-----:R0:W-:Y:S01]  /*7bce0*/  STL.64 [R1+0x2d38], R18 ;  /* 0x002d381201007387 */ /* 0x0011e20000100a00 */
[----:B------:R1:W-:Y:S03]  /*7bcf0*/  STL.64 [R1+0x2d30], R16 ;  /* 0x002d301001007387 */ /* 0x0003e60000100a00 */
[----:B0-----:R-:W4:Y:S01]  /*7bd00*/  LDL.64 R18, [R1+0x1b8] ;  /* 0x0001b80001127983 */ /* 0x001f220000100a00 */
[----:B------:R-:W-:Y:S02]  /*7bd10*/  STL.64 [R1+0xba0], R8 ;  /* 0x000ba00801007387 */ /* 0x000fe40000100a00 */
[----:B------:R0:W-:Y:S02]  /*7bd20*/  STL.64 [R1+0xba8], R10 ;  /* 0x000ba80a01007387 */ /* 0x0001e40000100a00 */
[----:B-1----:R-:W-:Y:S01]  /*7bd30*/  IMAD.MOV.U32 R16, RZ, RZ, R6 ;  /* 0x000000ffff107224 */ /* 0x002fe200078e0006 */
[----:B0-----:R-:W2:Y:S01]  /*7bd40*/  LDL.LU.64 R10, [R1+0x2e68] ;  /* 0x002e6800010a7983 */ /* 0x001ea20000300a00 */
[----:B------:R-:W4:Y:S02]  /*7bd50*/  LDL.LU.64 R6, [R1+0x2e60] ;  /* 0x002e600001067983 */ /* 0x000f240000300a00 */
[----:B------:R-:W4:Y:S02]  /*7bd60*/  LDL.LU.64 R4, [R1+0x2e58] ;  /* 0x002e580001047983 */ /* 0x000f240000300a00 */
[----:B------:R-:W-:Y:S01]  /*7bd70*/  STL [R1+0x2d58], R16 ;  /* 0x002d581001007387 */ /* 0x000fe20000100800 */
[----:B----4-:R-:W-:Y:S01]  /*7bd80*/  HMMA.16816.F32.BF16 R20, R20, R18, R4 ;  /* 0x000000121414723c */ /* 0x010fe20000041804 */
[----:B------:R-:W4:Y:S01]  /*7bd90*/  LDL.LU.64 R6, [R1+0x2e50] ;  /* 0x002e500001067983 */ /* 0x000f220000300a00 */
[----:B------:R-:W4:Y:S02]  /*7bda0*/  LDL.LU.64 R4, [R1+0x2e48] ;  /* 0x002e480001047983 */ /* 0x000f240000300a00 */
[----:B--2---:R-:W-:-:S02]  /*7bdb0*/  IMAD.MOV.U32 R2, RZ, RZ, R10 ;  /* 0x000000ffff027224 */ /* 0x004fc400078e000a */
[----:B------:R-:W-:Y:S11]  /*7bdc0*/  IMAD.MOV.U32 R0, RZ, RZ, R11 ;  /* 0x000000ffff007224 */ /* 0x000ff600078e000b */
[----:B------:R-:W-:Y:S06]  /*7bdd0*/  @!UPT UIADD3 URZ, URZ, URZ, URZ ;  /* 0x0000003f3f3ff290 */ /* 0x000fec000fffe03f */
[----:B------:R-:W-:Y:S01]  /*7bde0*/  STL.64 [R1+0xb90], R20 ;  /* 0x000b901401007387 */ /* 0x000fe20000100a00 */
[----:B------:R0:W-:Y:S03]  /*7bdf0*/  STL.64 [R1+0xb98], R22 ;  /* 0x000b981601007387 */ /* 0x0001e60000100a00 */
[----:B0-----:R-:W2:Y:S01]  /*7be00*/  LDL.64 R22, [R1+0x28] ;  /* 0x0000280001167983 */ /* 0x001ea20000100a00 */
[----:B------:R0:W-:Y:S02]  /*7be10*/  STL.64 [R1+0x2d50], R18 ;  /* 0x002d501201007387 */ /* 0x0001e40000100a00 */
[----:B------:R-:W2:Y:S02]  /*7be20*/  LDL.LU R16, [R1+0x130] ;  /* 0x0001300001107983 */ /* 0x000ea40000300800 */
[----:B------:R-:W2:Y:S01]  /*7be30*/  LDL.LU R17, [R1+0x134] ;  /* 0x0001340001117983 */ /* 0x000ea20000300800 */
[----:B0-----:R-:W2:Y:S01]  /*7be40*/  LDL.LU R18, [R1+0x138] ;  /* 0x0001380001127983 */ /* 0x001ea20000300800 */
[----:B------:R-:W2:Y:S01]  /*7be50*/  LDL.LU R19, [R1+0x13c] ;  /* 0x00013c0001137983 */ /* 0x000ea20000300800 */
        /* <DEDUP_REMOVED lines=11> */
[----:B------:R1:W-:Y:S02]  /*7bf10*/  STL.64 [R1+0x708], R18 ;  /* 0x0007081201007387 */ /* 0x0003e40000100a00 */
[----:B0-----:R-:W-:Y:S02]  /*7bf20*/  IMAD.MOV.U32 R17, RZ, RZ, R11 ;  /* 0x000000ffff117224 */ /* 0x001fe400078e000b */
[----:B-1----:R-:W-:Y:S02]  /*7bf30*/  IMAD.MOV.U32 R18, RZ, RZ, R10 ;  /* 0x000000ffff127224 */ /* 0x002fe400078e000a */
[----:B------:R-:W2:Y:S01]  /*7bf40*/  LDL.LU.64 R10, [R1+0x2e30] ;  /* 0x002e3000010a7983 */ /* 0x000ea20000300a00 */
[----:B------:R-:W2:Y:S02]  /*7bf50*/  LDL.LU.64 R8, [R1+0x2e28] ;  /* 0x002e280001087983 */ /* 0x000ea40000300a00 */
[----:B--2---:R-:W-:Y:S11]  /*7bf60*/  HMMA.16816.F32.BF16 R8, R4, R22, R8 ;  /* 0x000000160408723c */ /* 0x004ff60000041808 */
[----:B------:R-:W-:Y:S11]  /*7bf70*/  @!UPT UIADD3 URZ, URZ, URZ, URZ ;  /* 0x0000003f3f3ff290 */ /* 0x000ff6000fffe03f */
[----:B------:R-:W-:Y:S01]  /*7bf80*/  @!UPT UIADD3 URZ, URZ, URZ, URZ ;  /* 0x0000003f3f3ff290 */ /* 0x000fe2000fffe03f */
[----:B------:R-:W-:Y:S01]  /*7bf90*/  STL.64 [R1+0x6f0], R8 ;  /* 0x0006f00801007387 */ /* 0x000fe20000100a00 */
[----:B------:R0:W-:Y:S03]  /*7bfa0*/  STL.64 [R1+0x6f8], R10 ;  /* 0x0006f80a01007387 */ /* 0x0001e60000100a00 */
[----:B0-----:R-:W3:Y:S01]  /*7bfb0*/  LDL.LU.64 R10, [R1+0x2e20] ;  /* 0x002e2000010a7983 */ /* 0x001ee20000300a00 */
[----:B------:R-:W-:-:S03]  /*7bfc0*/  IMAD.MOV.U32 R19, RZ, RZ, R23 ;  /* 0x000000ffff137224 */ /* 0x000fc600078e0017 */
[----:B------:R-:W0:Y:S04]  /*7bfd0*/  S2R R8, SR_TID.X ;  /* 0x0000000000087919 */ /* 0x000e280000002100 */
[----:B------:R-:W-:Y:S01]  /*7bfe0*/  STL.64 [R1+0x2df8], R18 ;  /* 0x002df81201007387 */ /* 0x000fe20000100a00 */
[----:B------:R1:W-:Y:S02]  /*7bff0*/  STL [R1+0x2df0], R17 ;  /* 0x002df01101007387 */ /* 0x0003e40000100800 */
[----:B------:R-:W4:Y:S01]  /*7c000*/  LDL.LU R16, [R1+0x100] ;  /* 0x0001000001107983 */ /* 0x000f220000300800 */
[----:B-1----:R-:W4:Y:S01]  /*7c010*/  LDL.LU R17, [R1+0x104] ;  /* 0x0001040001117983 */ /* 0x002f220000300800 */
[----:B------:R-:W4:Y:S02]  /*7c020*/  LDL.LU R18, [R1+0x108] ;  /* 0x0001080001127983 */ /* 0x000f240000300800 */
[----:B------:R-:W4:Y:S02]  /*7c030*/  LDL.LU R19, [R1+0x10c] ;  /* 0x00010c0001137983 */ /* 0x000f240000300800 */
[----:B------:R-:W2:Y:S02]  /*7c040*/  LDL.LU R20, [R1+0xe0] ;  /* 0x0000e00001147983 */ /* 0x000ea40000300800 */
[----:B------:R-:W-:Y:S01]  /*7c050*/  IMAD.MOV.U32 R28, RZ, RZ, R22 ;  /* 0x000000ffff1c7224 */ /* 0x000fe200078e0016 */
[----:B------:R-:W2:Y:S01]  /*7c060*/  LDL.LU R21, [R1+0xe4] ;  /* 0x0000e40001157983 */ /* 0x000ea20000300800 */
[----:B------:R-:W2:Y:S02]  /*7c070*/  LDL.LU R22, [R1+0xe8] ;  /* 0x0000e80001167983 */ /* 0x000ea40000300800 */
[----:B------:R-:W2:Y:S02]  /*7c080*/  LDL.LU R23, [R1+0xec] ;  /* 0x0000ec0001177983 */ /* 0x000ea40000300800 */
[----:B0-----:R-:W-:Y:S01]  /*7c090*/  IMAD.SHL.U32 R13, R8, 0x80, RZ ;  /* 0x00000080080d7824 */ /* 0x001fe200078e00ff */
[----:B---3--:R-:W-:Y:S01]  /*7c0a0*/  HMMA.16816.F32.BF16 R24, R4, R10, R24 ;  /* 0x0000000a0418723c */ /* 0x008fe20000041818 */
[----:B------:R-:W-:-:S02]  /*7c0b0*/  IMAD.MOV.U32 R29, RZ, RZ, R10 ;  /* 0x000000ffff1d7224 */ /* 0x000fc400078e000a */
[----:B------:R-:W-:Y:S11]  /*7c0c0*/  IMAD.MOV.U32 R8, RZ, RZ, R11 ;  /* 0x000000ffff087224 */ /* 0x000ff600078e000b */
[----:B------:R-:W-:Y:S09]  /*7c0d0*/  @!UPT UIADD3 URZ, URZ, URZ, URZ ;  /* 0x0000003f3f3ff290 */ /* 0x000ff2000fffe03f */
[----:B------:R-:W-:Y:S01]  /*7c0e0*/  STL.64 [R1+0x6e0], R24 ;  /* 0x0006e01801007387 */ /* 0x000fe20000100a00 */
[----:B------:R0:W-:Y:S03]  /*7c0f0*/  STL.64 [R1+0x6e8], R26 ;  /* 0x0006e81a01007387 */ /* 0x0001e60000100a00 */
[----:B0-----:R-:W3:Y:S01]  /*7c100*/  LDL.LU.64 R26, [R1+0x2e18] ;  /* 0x002e1800011a7983 */ /* 0x001ee20000300a00 */
[----:B------:R-:W2:Y:S02]  /*7c110*/  LDL.LU.64 R24, [R1+0x2e10] ;  /* 0x002e100001187983 */ /* 0x000ea40000300a00 */
[----:B------:R-:W2:Y:S02]  /*7c120*/  LDL.LU.64 R10, [R1+0x2e08] ;  /* 0x002e0800010a7983 */ /* 0x000ea40000300a00 */
[----:B------:R-:W2:Y:S01]  /*7c130*/  LDL.LU R9, [R1+0x2e00] ;  /* 0x002e000001097983 */ /* 0x000ea20000300800 */
[----:B----4-:R-:W-:Y:S01]  /*7c140*/  HMMA.16816.F32.BF16 R16, R4, R14, R16 ;  /* 0x0000000e0410723c */ /* 0x010fe20000041810 */
[----:B--2---:R-:W-:Y:S11]  /*7c150*/  STL [R1+0x2b90], R9 ;  /* 0x002b900901007387 */ /* 0x004ff60000100800 */
[----:B------:R-:W-:Y:S11]  /*7c160*/  @!UPT UIADD3 URZ, URZ, URZ, URZ ;  /* 0x0000003f3f3ff290 */ /* 0x000ff6000fffe03f */
[----:B------:R-:W-:Y:S02]  /*7c170*/  STL.64 [R1+0x6d0], R16 ;  /* 0x0006d01001007387 */ /* 0x000fe40000100a00 */
[----:B------:R0:W-:Y:S02]  /*7c180*/  STL.64 [R1+0x6d8], R18 ;  /* 0x0006d81201007387 */ /* 0x0001e40000100a00 */
[----:B0-----:R-:W2:Y:S01]  /*7c190*/  LDL.LU.64 R18, [R1+0x2df8] ;  /* 0x002df80001127983 */ /* 0x001ea20000300a00 */
[----:B------:R-:W4:Y:S01]  /*7c1a0*/  LDL.LU R17, [R1+0x2df0] ;  /* 0x002df00001117983 */ /* 0x000f220000300800 */
[----:B------:R-:W-:Y:S01]  /*7c1b0*/  LOP3.LUT R25, R9, 0x10, R25, 0x78, !PT ;  /* 0x0000001009197812 */ /* 0x000fe200078e7819 */
[----:B------:R-:W-:Y:S02]  /*7c1c0*/  IMAD.MOV.U32 R16, RZ, RZ, R14 ;  /* 0x000000ffff107224 */ /* 0x000fe400078e000e */
[----:B------:R-:W-:Y:S01]  /*7c1d0*/  IMAD.MOV.U32 R9, RZ, RZ, R15 ;  /* 0x000000ffff097224 */ /* 0x000fe200078e000f */
[----:B------:R-:W-:Y:S01]  /*7c1e0*/  LOP3.LUT R25, R25, 0x800, R13, 0xf8, !PT ;  /* 0x0000080019197812 */ /* 0x000fe200078ef80d */
[----:B------:R-:W3:Y:S01]  /*7c1f0*/  LDL.LU.64 R14, [R1+0x2de8] ;  /* 0x002de800010e7983 */ /* 0x000ee20000300a00 */
[----:B------:R-:W3:Y:S03]  /*7c200*/  LDL.LU.64 R12, [R1+0x2de0] ;  /* 0x002de000010c7983 */ /* 0x000ee60000300a00 */
[----:B--2---:R-:W-:Y:S01]  /*7c210*/  STL.64 [R1+0x2d68], R18 ;  /* 0x002d681201007387 */ /* 0x004fe20000100a00 */
[----:B----4-:R0:W-:Y:S03]  /*7c220*/  STL.64 [R1+0x2d60], R16 ;  /* 0x002d601001007387 */ /* 0x0101e60000100a00 */
[----:B0-----:R-:W2:Y:S01]  /*7c230*/  LDL.LU R16, [R1+0x2f0] ;  /* 0x0002f00001107983 */ /* 0x001ea20000300800 */
[----:B------:R-:W2:Y:S02]  /*7c240*/  LDL.LU R17, [R1+0x2f4] ;  /* 0x0002f40001117983 */ /* 0x000ea40000300800 */
[----:B------:R-:W4:Y:S02]  /*7c250*/  LDL.LU R18, [R1+0x2f8] ;  /* 0x0002f80001127983 */ /* 0x000f240000300800 */
[----:B------:R-:W4:Y:S02]  /*7c260*/  LDL.LU R19, [R1+0x2fc] ;  /* 0x0002fc0001137983 */ /* 0x000f240000300800 */
[----:B----4-:R3:W-:Y:S01]  /*7c270*/  STL.64 [R1+0x2d78], R18 ;  /* 0x002d781201007387 */ /* 0x0107e20000100a00 */
[----:B--2---:R-:W-:Y:S02]  /*7c280*/  STL.64 [R1+0x2d70], R16 ;  /* 0x002d701001007387 */ /* 0x004fe40000100a00 */
[----:B---3--:R-:W-:-:S02]  /*7c290*/  IMAD.MOV.U32 R18, RZ, RZ, R14 ;  /* 0x000000ffff127224 */ /* 0x008fc400078e000e */
[----:B------:R-:W-:Y:S01]  /*7c2a0*/  IMAD.MOV.U32 R19, RZ, RZ, R15 ;  /* 0x000000ffff137224 */ /* 0x000fe200078e000f */
[----:B------:R-:W2:Y:S01]  /*7c2b0*/  LDL.LU R14, [R1+0x2ddc] ;  /* 0x002ddc00010e7983 */ /* 0x000ea20000300800 */
[----:B------:R-:W2:Y:S03]  /*7c2c0*/  LDL.LU R15, [R1+0x2dd8] ;  /* 0x002dd800010f7983 */ /* 0x000ea60000300800 */
[----:B------:R0:W-:Y:S02]  /*7c2d0*/  STL.64 [R1+0x2d88], R18 ;  /* 0x002d881201007387 */ /* 0x0001e40000100a00 */
[----:B0-----:R-:W-:Y:S02]  /*7c2e0*/  IMAD.MOV.U32 R18, RZ, RZ, R26 ;  /* 0x000000ffff127224 */ /* 0x001fe400078e001a */
[----:B------:R-:W-:Y:S01]  /*7c2f0*/  IMAD.MOV.U32 R19, RZ, RZ, R27 ;  /* 0x000000ffff137224 */ /* 0x000fe200078e001b */
[----:B------:R-:W3:Y:S01]  /*7c300*/  LDL.LU R26, [R1+0x2dd4] ;  /* 0x002dd400011a7983 */ /* 0x000ee20000300800 */
[----:B------:R-:W3:Y:S03]  /*7c310*/  LDL.LU R27, [R1+0x2dd0] ;  /* 0x002dd000011b7983 */ /* 0x000ee60000300800 */
[----:B------:R0:W-:Y:S02]  /*7c320*/  STL.64 [R1+0x2da0], R18 ;  /* 0x002da01201007387 */ /* 0x0001e40000100a00 */
[----:B0-----:R-:W-:-:S02]  /*7c330*/  IMAD.MOV.U32 R18, RZ, RZ, R13 ;  /* 0x000000ffff127224 */ /* 0x001fc400078e000d */
[----:B------:R-:W-:Y:S01]  /*7c340*/  IMAD.MOV.U32 R19, RZ, RZ, R12 ;  /* 0x000000ffff137224 */ /* 0x000fe200078e000c */
[----:B------:R-:W4:Y:S01]  /*7c350*/  LDL.LU R13, [R1+0x2dcc] ;  /* 0x002dcc00010d7983 */ /* 0x000f220000300800 */
[----:B------:R-:W4:Y:S03]  /*7c360*/  LDL.LU R12, [R1+0x2dc8] ;  /* 0x002dc800010c7983 */ /* 0x000f260000300800 */
[----:B------:R0:W-:Y:S01]  /*7c370*/  STL.64 [R1+0x2db8], R18 ;  /* 0x002db81201007387 */ /* 0x0001e20000100a00 */
[----:B------:R-:W3:Y:S02]  /*7c380*/  LDL.LU R16, [R1+0xf0] ;  /* 0x0000f00001107983 */ /* 0x000ee40000300800 */
[----:B------:R-:W3:Y:S01]  /*7c390*/  LDL.LU R17, [R1+0xf4] ;  /* 0x0000f40001117983 */ /* 0x000ee20000300800 */
[----:B0-----:R-:W3:Y:S01]  /*7c3a0*/  LDL.LU R18, [R1+0xf8] ;  /* 0x0000f80001127983 */ /* 0x001ee20000300800 */
[----:B------:R-:W3:Y:S01]  /*7c3b0*/  LDL.LU R19, [R1+0xfc] ;  /* 0x0000fc0001137983 */ /* 0x000ee20000300800 */
[C---:B--2---:R-:W-:Y:S08]  /*7c3c0*/  HMMA.16816.F32.BF16 R20, R4.reuse, R14, R20 ;  /* 0x0000000e0414723c */ /* 0x044ff00000041814 */
[----:B---3--:R-:W-:Y:S11]  /*7c3d0*/  HMMA.16816.F32.BF16 R16, R4, R26, R16 ;  /* 0x0000001a0410723c */ /* 0x008ff60000041810 */
        /* <DEDUP_REMOVED lines=8> */
[----:B------:R0:W-:Y:S01]  /*7c460*/  STL.64 [R1+0x2ca8], R14 ;  /* 0x002ca80e01007387 */ /* 0x0001e20000100a00 */
[----:B----4-:R1:W-:Y:S02]  /*7c470*/  STL.64 [R1+0x2ca0], R12 ;  /* 0x002ca00c01007387 */ /* 0x0103e40000100a00 */
[----:B------:R-:W-:Y:S02]  /*7c480*/  STL.64 [R1+0x6b0], R20 ;  /* 0x0006b01401007387 */ /* 0x000fe40000100a00 */
[----:B------:R-:W-:Y:S02]  /*7c490*/  STL.64 [R1+0x6b8], R22 ;  /* 0x0006b81601007387 */ /* 0x000fe40000100a00 */
[----:B0-----:R-:W-:-:S02]  /*7c4a0*/  IMAD.MOV.U32 R14, RZ, RZ, R10 ;  /* 0x000000ffff0e7224 */ /* 0x001fc400078e000a */
[----:B------:R-:W-:Y:S01]  /*7c4b0*/  IMAD.MOV.U32 R15, RZ, RZ, R11 ;  /* 0x000000ffff0f7224 */ /* 0x000fe200078e000b */
[----:B------:R-:W2:Y:S01]  /*7c4c0*/  LDL.LU R10, [R1+0x2dc4] ;  /* 0x002dc400010a7983 */ /* 0x000ea20000300800 */
[----:B------:R-:W2:Y:S03]  /*7c4d0*/  LDL.LU R11, [R1+0x2dc0] ;  /* 0x002dc000010b7983 */ /* 0x000ea60000300800 */
[----:B------:R0:W-:Y:S01]  /*7c4e0*/  STL.64 [R1+0x2d80], R14 ;  /* 0x002d800e01007387 */ /* 0x0001e20000100a00 */
[----:B-1----:R-:W3:Y:S02]  /*7c4f0*/  LDL.LU R12, [R1+0x300] ;  /* 0x00030000010c7983 */ /* 0x002ee40000300800 */
[----:B------:R-:W3:Y:S01]  /*7c500*/  LDL.LU R13, [R1+0x304] ;  /* 0x00030400010d7983 */ /* 0x000ee20000300800 */
[----:B0-----:R-:W4:Y:S01]  /*7c510*/  LDL.LU R14, [R1+0x308] ;  /* 0x00030800010e7983 */ /* 0x001f220000300800 */
[----:B------:R-:W4:Y:S01]  /*7c520*/  LDL.LU R15, [R1+0x30c] ;  /* 0x00030c00010f7983 */ /* 0x000f220000300800 */
[----:B------:R-:W-:-:S05]  /*7c530*/  LOP3.LUT R25, R25, 0x60, RZ, 0x3c, !PT ;  /* 0x0000006019197812 */ /* 0x000fca00078e3cff */
[----:B------:R-:W0:Y:S04]  /*7c540*/  LDSM.16.MT88.4 R20, [R25+0x15000] ;  /* 0x015000001914783b */ /* 0x000e280000004200 */
[----:B----4-:R-:W-:Y:S01]  /*7c550*/  STL.64 [R1+0x2d98], R14 ;  /* 0x002d980e01007387 */ /* 0x010fe20000100a00 */
[----:B---3--:R1:W-:Y:S03]  /*7c560*/  STL.64 [R1+0x2d90], R12 ;  /* 0x002d900c01007387 */ /* 0x0083e60000100a00 */
[----:B-1----:R-:W3:Y:S01]  /*7c570*/  LDL.LU R12, [R1+0x310] ;  /* 0x00031000010c7983 */ /* 0x002ee20000300800 */
[----:B------:R-:W3:Y:S02]  /*7c580*/  LDL.LU R13, [R1+0x314] ;  /* 0x00031400010d7983 */ /* 0x000ee40000300800 */
[----:B------:R-:W4:Y:S02]  /*7c590*/  LDL.LU R14, [R1+0x318] ;  /* 0x00031800010e7983 */ /* 0x000f240000300800 */
[----:B------:R-:W4:Y:S01]  /*7c5a0*/  LDL.LU R15, [R1+0x31c] ;  /* 0x00031c00010f7983 */ /* 0x000f220000300800 */
[C---:B--2---:R-:W-:Y:S01]  /*7c5b0*/  HMMA.16816.F32.BF16 R16, R4.reuse, R10, R16 ;  /* 0x0000000a0410723c */ /* 0x044fe20000041810 */
[----:B----4-:R-:W-:Y:S01]  /*7c5c0*/  STL.64 [R1+0x2db0], R14 ;  /* 0x002db00e01007387 */ /* 0x010fe20000100a00 */
[----:B---3--:R1:W-:Y:S03]  /*7c5d0*/  STL.64 [R1+0x2da8], R12 ;  /* 0x002da80c01007387 */ /* 0x0083e60000100a00 */
[----:B-1----:R-:W2:Y:S01]  /*7c5e0*/  LDL.LU R12, [R1+0x320] ;  /* 0x00032000010c7983 */ /* 0x002ea20000300800 */
[----:B------:R-:W2:Y:S02]  /*7c5f0*/  LDL.LU R13, [R1+0x324] ;  /* 0x00032400010d7983 */ /* 0x000ea40000300800 */
[----:B------:R-:W2:Y:S02]  /*7c600*/  LDL.LU R14, [R1+0x328] ;  /* 0x00032800010e7983 */ /* 0x000ea40000300800 */
[----:B------:R-:W2:Y:S01]  /*7c610*/  LDL.LU R15, [R1+0x32c] ;  /* 0x00032c00010f7983 */ /* 0x000ea20000300800 */
[----:B------:R1:W-:Y:S01]  /*7c620*/  STL.64 [R1+0x2d48], R26 ;  /* 0x002d481a01007387 */ /* 0x0003e20000100a00 */
[----:B------:R-:W-:Y:S03]  /*7c630*/  STL.64 [R1+0x2d40], R24 ;  /* 0x002d401801007387 */ /* 0x000fe60000100a00 */
[----:B-1----:R-:W3:Y:S04]  /*7c640*/  LDL R26, [R1+0x1d8] ;  /* 0x0001d800011a7983 */ /* 0x002ee80000100800 */
[----:B------:R-:W3:Y:S01]  /*7c650*/  LDL R27, [R1+0x1dc] ;  /* 0x0001dc00011b7983 */ /* 0x000ee20000100800 */
[----:B0-----:R0:W-:Y:S02]  /*7c660*/  STL.64 [R1+0x2c38], R22 ;  /* 0x002c381601007387 */ /* 0x0011e40000100a00 */
[----:B------:R-:W-:Y:S01]  /*7c670*/  STL.64 [R1+0x2c30], R20 ;  /* 0x002c301401007387 */ /* 0x000fe20000100a00 */
[----:B0-----:R-:W4:Y:S01]  /*7c680*/  LDL.64 R22, [R1+0x1f8] ;  /* 0x0001f80001167983 */ /* 0x001f220000100a00 */
[----:B------:R-:W-:Y:S02]  /*7c690*/  STL.64 [R1+0x6a0], R16 ;  /* 0x0006a01001007387 */ /* 0x000fe40000100a00 */
[----:B------:R0:W-:Y:S02]  /*7c6a0*/  STL.64 [R1+0x6a8], R18 ;  /* 0x0006a81201007387 */ /* 0x0001e40000100a00 */
[----:B0-----:R-:W2:Y:S01]  /*7c6b0*/  LDL.LU.64 R18, [R1+0x2db8] ;  /* 0x002db80001127983 */ /* 0x001ea20000300a00 */
[----:B------:R-:W-:Y:S01]  /*7c6c0*/  STL.64 [R1+0x2c98], R10 ;  /* 0x002c980a01007387 */ /* 0x000fe20000100a00 */
        /* <DEDUP_REMOVED lines=28> */
[----:B------:R0:W-:Y:S02]  /*7c890*/  STL.64 [R1+0x2c78], R22 ;  /* 0x002c781601007387 */ /* 0x0001e40000100a00 */
[----:B------:R-:W2:Y:S01]  /*7c8a0*/  LDL.LU R20, [R1+0x2e0] ;  /* 0x0002e00001147983 */ /* 0x000ea20000300800 */
[----:B------:R-:W2:Y:S04]  /*7c8b0*/  LDL.LU R21, [R1+0x2e4] ;  /* 0x0002e40001157983 */ /* 0x000ea80000300800 */
[----:B0-----:R-:W2:Y:S01]  /*7c8c0*/  LDL.LU R22, [R1+0x2e8] ;  /* 0x0002e80001167983 */ /* 0x001ea20000300800 */
[----:B------:R-:W2:Y:S02]  /*7c8d0*/  LDL.LU R23, [R1+0x2ec] ;  /* 0x0002ec0001177983 */ /* 0x000ea40000300800 */
[----:B------:R-:W3:Y:S01]  /*7c8e0*/  LDL.LU R12, [R1+0x250] ;  /* 0x00025000010c7983 */ /* 0x000ee20000300800 */
        /* <DEDUP_REMOVED lines=9> */
[----:B---3--:R1:W-:Y:S02]  /*7c980*/  STL.64 [R1+0x2cb0], R12 ;  /* 0x002cb00c01007387 */ /* 0x0083e40000100a00 */
[----:B0-----:R-:W-:-:S02]  /*7c990*/  IMAD.MOV.U32 R14, RZ, RZ, R16 ;  /* 0x000000ffff0e7224 */ /* 0x001fc400078e0010 */
[----:B------:R-:W-:Y:S01]  /*7c9a0*/  IMAD.MOV.U32 R15, RZ, RZ, R9 ;  /* 0x000000ffff0f7224 */ /* 0x000fe200078e0009 */
[----:B------:R-:W2:Y:S04]  /*7c9b0*/  LDL.LU R16, [R1+0x2d58] ;  /* 0x002d580001107983 */ /* 0x000ea80000300800 */
[----:B------:R0:W-:Y:S01]  /*7c9c0*/  STL.64 [R1+0x2cd0], R14 ;  /* 0x002cd00e01007387 */ /* 0x0001e20000100a00 */
[----:B-1----:R-:W3:Y:S02]  /*7c9d0*/  LDL.LU R12, [R1+0x2d0] ;  /* 0x0002d000010c7983 */ /* 0x002ee40000300800 */
[----:B------:R-:W3:Y:S01]  /*7c9e0*/  LDL.LU R13, [R1+0x2d4] ;  /* 0x0002d400010d7983 */ /* 0x000ee20000300800 */
[----:B0-----:R-:W3:Y:S01]  /*7c9f0*/  LDL.LU R14, [R1+0x2d8] ;  /* 0x0002d800010e7983 */ /* 0x001ee20000300800 */
[----:B------:R-:W3:Y:S02]  /*7ca00*/  LDL.LU R15, [R1+0x2dc] ;  /* 0x0002dc00010f7983 */ /* 0x000ee40000300800 */
[----:B------:R-:W2:Y:S02]  /*7ca10*/  LDL.64 R22, [R1+0x218] ;  /* 0x0002180001167983 */ /* 0x000ea40000100a00 */
[----:B--2---:R3:W-:Y:S02]  /*7ca20*/  STL.64 [R1+0x2c88], R22 ;  /* 0x002c881601007387 */ /* 0x0047e40000100a00 */
[----:B---3--:R-:W-:Y:S07]  /*7ca30*/  HMMA.16816.F32.BF16 R20, R4, R26, R12 ;  /* 0x0000001a0414723c */ /* 0x008fee000004180c */
[----:B------:R-:W-:-:S02]  /*7ca40*/  IMAD.MOV.U32 R14, RZ, RZ, R29 ;  /* 0x000000ffff0e7224 */ /* 0x000fc400078e001d */
        /* <DEDUP_REMOVED lines=9> */
[----:B0-----:R-:W-:-:S02]  /*7cae0*/  IMAD.MOV.U32 R14, RZ, RZ, R28 ;  /* 0x000000ffff0e7224 */ /* 0x001fc400078e001c */
[----:B----4-:R-:W-:-:S05]  /*7caf0*/  IMAD.MOV.U32 R15, RZ, RZ, R19 ;  /* 0x000000ffff0f7224 */ /* 0x010fca00078e0013 */
[----:B------:R-:W-:Y:S04]  /*7cb00*/  STL.64 [R1+0x2d00], R14 ;  /* 0x002d000e01007387 */ /* 0x000fe80000100a00 */
        /* <DEDUP_REMOVED lines=8> */
[----:B------:R-:W4:Y:S01]  /*7cb90*/  LDL.LU R16, [R1+0x2c0] ;  /* 0x0002c00001107983 */ /* 0x000f220000300800 */
[----:B------:R-:W-:Y:S02]  /*7cba0*/  IMAD.MOV.U32 R14, RZ, RZ, R18 ;  /* 0x000000ffff0e7224 */ /* 0x000fe400078e0012 */
[----:B------:R-:W4:Y:S02]  /*7cbb0*/  LDL.LU R17, [R1+0x2c4] ;  /* 0x0002c40001117983 */ /* 0x000f240000300800 */
[----:B------:R-:W4:Y:S01]  /*7cbc0*/  LDL.LU R18, [R1+0x2c8] ;  /* 0x0002c80001127983 */ /* 0x000f220000300800 */
[----:B------:R-:W4:Y:S01]  /*7cbd0*/  LDL.LU R19, [R1+0x2cc] ;  /* 0x0002cc0001137983 */ /* 0x000f220000300800 */
[----:B------:R-:W4:Y:S02]  /*7cbe0*/  LDL.LU R24, [R1+0xd0] ;  /* 0x0000d00001187983 */ /* 0x000f240000300800 */
[----:B------:R-:W4:Y:S02]  /*7cbf0*/  LDL.LU R25, [R1+0xd4] ;  /* 0x0000d40001197983 */ /* 0x000f240000300800 */
[----:B------:R-:W4:Y:S01]  /*7cc00*/  LDL.LU R26, [R1+0xd8] ;  /* 0x0000d800011a7983 */ /* 0x000f220000300800 */
[----:B------:R-:W4:Y:S01]  /*7cc10*/  LDL.LU R27, [R1+0xdc] ;  /* 0x0000dc00011b7983 */ /* 0x000f220000300800 */
[----:B------:R-:W-:Y:S03]  /*7cc20*/  STL.64 [R1+0x2d18], R14 ;  /* 0x002d180e01007387 */ /* 0x000fe60000100a00 */
        /* <DEDUP_REMOVED lines=12> */
[----:B------:R-:W-:-:S07]  /*7ccf0*/  IMAD.MOV.U32 R23, RZ, RZ, R3 ;  /* 0x000000ffff177224 */ /* 0x000fce00078e0003 */
[----:B----4-:R-:W-:Y:S01]  /*7cd00*/  HMMA.16816.F32.BF16 R20, R4, R22, R16 ;  /* 0x000000160414723c */ /* 0x010fe20000041810 */
        /* <DEDUP_REMOVED lines=16> */
[----:B------:R-:W-:-:S02]  /*7ce10*/  IMAD.MOV.U32 R14, RZ, RZ, R2 ;  /* 0x000000ffff0e7224 */ /* 0x000fc400078e0002 */
[----:B------:R-:W-:Y:S01]  /*7ce20*/  IMAD.MOV.U32 R15, RZ, RZ, R0 ;  /* 0x000000ffff0f7224 */ /* 0x000fe200078e0000 */
[----:B---3--:R-:W-:Y:S01]  /*7ce30*/  HMMA.16816.F32.BF16 R4, R4, R18, R24 ;  /* 0x000000120404723c */ /* 0x008fe20000041818 */
[----:B----4-:R0:W-:Y:S01]  /*7ce40*/  STL.64 [R1+0x2c90], R22 ;  /* 0x002c901601007387 */ /* 0x0101e20000100a00 */
[----:B------:R-:W3:Y:S02]  /*7ce50*/  LDL.LU R20, [R1+0x230] ;  /* 0x0002300001147983 */ /* 0x000ee40000300800 */
[----:B------:R-:W3:Y:S01]  /*7ce60*/  LDL.LU R21, [R1+0x234] ;  /* 0x0002340001157983 */ /* 0x000ee20000300800 */
[----:B0-----:R-:W3:Y:S01]  /*7ce70*/  LDL.LU R22, [R1+0x238] ;  /* 0x0002380001167983 */ /* 0x001ee20000300800 */
[----:B------:R-:W3:Y:S02]  /*7ce80*/  LDL.LU R23, [R1+0x23c] ;  /* 0x00023c0001177983 */ /* 0x000ee40000300800 */
[----:B------:R-:W4:Y:S02]  /*7ce90*/  LDL.LU.64 R26, [R1+0x2d48] ;  /* 0x002d4800011a7983 */ /* 0x000f240000300a00 */
[----:B------:R-:W2:Y:S11]  /*7cea0*/  LDL.LU.64 R24, [R1+0x2d40] ;  /* 0x002d400001187983 */ /* 0x000eb60000300a00 */
[----:B------:R-:W-:Y:S02]  /*7ceb0*/  @!UPT UIADD3 URZ, URZ, URZ, URZ ;  /* 0x0000003f3f3ff290 */ /* 0x000fe4000fffe03f */
[----:B------:R-:W-:Y:S01]  /*7cec0*/  STL.64 [R1+0x320], R4 ;  /* 0x0003200401007387 */ /* 0x000fe20000100a00 */
[----:B------:R-:W-:Y:S02]  /*7ced0*/  IMAD.MOV.U32 R2, RZ, RZ, R18 ;  /* 0x000000ffff027224 */ /* 0x000fe400078e0012 */
[----:B------:R-:W-:Y:S02]  /*7cee0*/  IMAD.MOV.U32 R0, RZ, RZ, R19 ;  /* 0x000000ffff007224 */ /* 0x000fe400078e0013 */
[----:B------:R-:W-:Y:S01]  /*7cef0*/  STL.64 [R1+0x328], R6 ;  /* 0x0003280601007387 */ /* 0x000fe20000100a00 */
[----:B------:R-:W3:Y:S01]  /*7cf00*/  LDL.LU.64 R18, [R1+0x2d38] ;  /* 0x002d380001127983 */ /* 0x000ee20000300a00 */
[----:B------:R-:W3:Y:S03]  /*7cf10*/  LDL.LU.64 R16, [R1+0x2d30] ;  /* 0x002d300001107983 */ /* 0x000ee60000300a00 */
[----:B--2---:R-:W0:Y:S01]  /*7cf20*/  LDSM.16.MT88.4 R4, [R25+0x15080] ;  /* 0x015080001904783b */ /* 0x004e220000004200 */
[----:B---3--:R-:W-:Y:S03]  /*7cf30*/  HMMA.16816.F32.BF16 R12, R16, R14, R8 ;  /* 0x0000000e100c723c */ /* 0x008fe60000041808 */
[----:B0-----:R0:W-:Y:S01]  /*7cf40*/  STL.64 [R1+0x2ac8], R6 ;  /* 0x002ac80601007387 */ /* 0x0011e20000100a00 */
[----:B------:R1:W-:Y:S02]  /*7cf50*/  STL.64 [R1+0x2ac0], R4 ;  /* 0x002ac00401007387 */ /* 0x0003e40000100a00 */
[----:B0-----:R-:W-:-:S02]  /*7cf60*/  IMAD.MOV.U32 R6, RZ, RZ, R2 ;  /* 0x000000ffff067224 */ /* 0x001fc400078e0002 */
[----:B------:R-:W-:-:S05]  /*7cf70*/  IMAD.MOV.U32 R7, RZ, RZ, R0 ;  /* 0x000000ffff077224 */ /* 0x000fca00078e0000 */
[----:B------:R0:W-:Y:S01]  /*7cf80*/  STL.64 [R1+0x2c80], R6 ;  /* 0x002c800601007387 */ /* 0x0001e20000100a00 */
[----:B-1----:R-:W2:Y:S02]  /*7cf90*/  LDL.LU R4, [R1+0x1a0] ;  /* 0x0001a00001047983 */ /* 0x002ea40000300800 */
[----:B------:R-:W2:Y:S01]  /*7cfa0*/  LDL.LU R5, [R1+0x1a4] ;  /* 0x0001a40001057983 */ /* 0x000ea20000300800 */
[----:B0-----:R-:W2:Y:S01]  /*7cfb0*/  LDL.LU R6, [R1+0x1a8] ;  /* 0x0001a80001067983 */ /* 0x001ea20000300800 */
[----:B------:R-:W2:Y:S02]  /*7cfc0*/  LDL.LU R7, [R1+0x1ac] ;  /* 0x0001ac0001077983 */ /* 0x000ea40000300800 */
[----:B------:R-:W3:Y:S02]  /*7cfd0*/  LDL.LU.64 R10, [R1+0x2d28] ;  /* 0x002d2800010a7983 */ /* 0x000ee40000300a00 */
[----:B------:R-:W3:Y:S01]  /*7cfe0*/  LDL.LU.64 R8, [R1+0x2d20] ;  /* 0x002d200001087983 */ /* 0x000ee20000300a00 */
        /* <DEDUP_REMOVED lines=51> */
[----:B------:R-:W-:Y:S02]  /*7d320*/  STL.64 [R1+0x2bb8], R14 ;  /* 0x002bb80e01007387 */ /* 0x000fe40000100a00 */
[----:B----4-:R0:W-:Y:S02]  /*7d330*/  STL.64 [R1+0x2bb0], R12 ;  /* 0x002bb00c01007387 */ /* 0x0101e40000100a00 */
[----:B0-----:R-:W4:Y:S01]  /*7d340*/  LDL.LU R12, [R1+0x180] ;  /* 0x00018000010c7983 */ /* 0x001f220000300800 */
[----:B------:R-:W4:Y:S02]  /*7d350*/  LDL.LU R13, [R1+0x184] ;  /* 0x00018400010d7983 */ /* 0x000f240000300800 */
[----:B------:R-:W4:Y:S02]  /*7d360*/  LDL.LU R14, [R1+0x188] ;  /* 0x00018800010e7983 */ /* 0x000f240000300800 */
[----:B------:R-:W4:Y:S01]  /*7d370*/  LDL.LU R15, [R1+0x18c] ;  /* 0x00018c00010f7983 */ /* 0x000f220000300800 */
[C---:B---3--:R-:W-:Y:S11]  /*7d380*/  HMMA.16816.F32.BF16 R20, R16.reuse, R10, R20 ;  /* 0x0000000a1014723c */ /* 0x048ff60000041814 */
[----:B------:R-:W-:Y:S11]  /*7d390*/  @!UPT UIADD3 URZ, URZ, URZ, URZ ;  /* 0x0000003f3f3ff290 */ /* 0x000ff6000fffe03f */
[----:B------:R-:W-:Y:S01]  /*7d3a0*/  @!UPT UIADD3 URZ, URZ, URZ, URZ ;  /* 0x0000003f3f3ff290 */ /* 0x000fe2000fffe03f */
[----:B------:R-:W-:Y:S01]  /*7d3b0*/  STL.64 [R1+0xb10], R20 ;  /* 0x000b101401007387 */ /* 0x000fe20000100a00 */
[----:B------:R0:W-:Y:S03]  /*7d3c0*/  STL.64 [R1+0xb18], R22 ;  /* 0x000b181601007387 */ /* 0x0001e60000100a00 */
[----:B0-----:R-:W2:Y:S01]  /*7d3d0*/  LDL.LU.64 R22, [R1+0x2c90] ;  /* 0x002c900001167983 */ /* 0x001ea20000300a00 */
[----:B------:R-:W-:Y:S02]  /*7d3e0*/  STL [R1+0x2b98], R10 ;  /* 0x002b980a01007387 */ /* 0x000fe40000100800 */
[----:B------:R0:W-:Y:S02]  /*7d3f0*/  STL [R1+0x2b94], R11 ;  /* 0x002b940b01007387 */ /* 0x0001e40000100800 */
[----:B0-----:R-:W3:Y:S01]  /*7d400*/  LDL.64 R10, [R1+0x208] ;  /* 0x00020800010a7983 */ /* 0x001ee20000100a00 */
        /* <DEDUP_REMOVED lines=8> */
[----:B--2---:R-:W-:Y:S11]  /*7d490*/  HMMA.16816.F32.BF16 R4, R16, R22, R4 ;  /* 0x000000161004723c */ /* 0x004ff60000041804 */
[----:B------:R-:W-:Y:S11]  /*7d4a0*/  @!UPT UIADD3 URZ, URZ, URZ, URZ ;  /* 0x0000003f3f3ff290 */ /* 0x000ff6000fffe03f */
[----:B------:R-:W-:Y:S01]  /*7d4b0*/  @!UPT UIADD3 URZ, URZ, URZ, URZ ;  /* 0x0000003f3f3ff290 */ /* 0x000fe2000fffe03f */
[----:B------:R-:W-:Y:S01]  /*7d4c0*/  STL.64 [R1+0xaf0], R4 ;  /* 0x000af00401007387 */ /* 0x000fe20000100a00 */
[----:B------:R0:W-:Y:S03]  /*7d4d0*/  STL.64 [R1+0xaf8], R6 ;  /* 0x000af80601007387 */ /* 0x0001e60000100a00 */
[----:B0-----:R-:W2:Y:S01]  /*7d4e0*/  LDL.LU.64 R6, [R1+0x2c80] ;  /* 0x002c800001067983 */ /* 0x001ea20000300a00 */
[----:B------:R-:W-:Y:S02]  /*7d4f0*/  IMAD.MOV.U32 R4, RZ, RZ, R23 ;  /* 0x000000ffff047224 */ /* 0x000fe400078e0017 */
[----:B------:R-:W-:Y:S02]  /*7d500*/  IMAD.MOV.U32 R5, RZ, RZ, R22 ;  /* 0x000000ffff057224 */ /* 0x000fe400078e0016 */
[----:B------:R-:W4:Y:S01]  /*7d510*/  LDL.LU.64 R22, [R1+0x2c78] ;  /* 0x002c780001167983 */ /* 0x000f220000300a00 */
[----:B------:R0:W-:Y:S02]  /*7d520*/  STL [R1+0x2ba0], R4 ;  /* 0x002ba00401007387 */ /* 0x0001e40000100800 */
[----:B------:R1:W-:Y:S01]  /*7d530*/  STL [R1+0x2b9c], R5 ;  /* 0x002b9c0501007387 */ /* 0x0003e20000100800 */
[----:B--2---:R2:W-:Y:S01]  /*7d540*/  STL.64 [R1+0x2c50], R6 ;  /* 0x002c500601007387 */ /* 0x0045e20000100a00 */
[----:B0-----:R-:W4:Y:S02]  /*7d550*/  LDL.LU R4, [R1+0x190] ;  /* 0x0001900001047983 */ /* 0x001f240000300800 */
[----:B-1----:R-:W4:Y:S01]  /*7d560*/  LDL.LU R5, [R1+0x194] ;  /* 0x0001940001057983 */ /* 0x002f220000300800 */
[----:B--2---:R-:W4:Y:S01]  /*7d570*/  LDL.LU R6, [R1+0x198] ;  /* 0x0001980001067983 */ /* 0x004f220000300800 */
[----:B------:R-:W4:Y:S02]  /*7d580*/  LDL.LU R7, [R1+0x19c] ;  /* 0x00019c0001077983 */ /* 0x000f240000300800 */
[----:B---3--:R-:W-:-:S02]  /*7d590*/  IMAD.MOV.U32 R2, RZ, RZ, R11 ;  /* 0x000000ffff027224 */ /* 0x008fc400078e000b */
[----:B------:R-:W-:Y:S01]  /*7d5a0*/  IMAD.MOV.U32 R0, RZ, RZ, R10 ;  /* 0x000000ffff007224 */ /* 0x000fe200078e000a */
[C---:B----4-:R-:W-:Y:S11]  /*7d5b0*/  HMMA.16816.F32.BF16 R4, R16.reuse, R10, R4 ;  /* 0x0000000a1004723c */ /* 0x050ff60000041804 */
[----:B------:R-:W-:Y:S11]  /*7d5c0*/  @!UPT UIADD3 URZ, URZ, URZ, URZ ;  /* 0x0000003f3f3ff290 */ /* 0x000ff6000fffe03f */
[----:B------:R-:W-:Y:S01]  /*7d5d0*/  @!UPT UIADD3 URZ, URZ, URZ, URZ ;  /* 0x0000003f3f3ff290 */ /* 0x000fe2000fffe03f */
[----:B------:R-:W-:Y:S01]  /*7d5e0*/  STL.64 [R1+0xae0], R4 ;  /* 0x000ae00401007387 */ /* 0x000fe20000100a00 */
[----:B------:R0:W-:Y:S02]  /*7d5f0*/  STL.64 [R1+0xae8], R6 ;  /* 0x000ae80601007387 */ /* 0x0001e40000100a00 */
[----:B0-----:R-:W-:Y:S01]  /*7d600*/  HMMA.16816.F32.BF16 R4, R16, R22, R12 ;  /* 0x000000161004723c */ /* 0x001fe2000004180c */
[----:B------:R-:W-:Y:S01]  /*7d610*/  STL [R1+0x2ba8], R2 ;  /* 0x002ba80201007387 */ /* 0x000fe20000100800 */
[----:B------:R-:W-:Y:S11]  /*7d620*/  STL [R1+0x2ba4], R0 ;  /* 0x002ba40001007387 */ /* 0x000ff60000100800 */
[----:B------:R-:W-:Y:S10]  /*7d630*/  @!UPT UIADD3 URZ, URZ, URZ, URZ ;  /* 0x0000003f3f3ff290 */ /* 0x000ff4000fffe03f */
[----:B------:R-:W-:Y:S01]  /*7d640*/  STL.64 [R1+0xad0], R4 ;  /* 0x000ad00401007387 */ /* 0x000fe20000100a00 */
[----:B------:R-:W-:Y:S02]  /*7d650*/  STL.64 [R1+0xad8], R6 ;  /* 0x000ad80601007387 */ /* 0x000fe40000100a00 */
[----:B------:R-:W2:Y:S02]  /*7d660*/  LDL.LU.64 R26, [R1+0x8] ;  /* 0x00000800011a7983 */ /* 0x000ea40000300a00 */
[----:B--2---:R0:W-:Y:S01]  /*7d670*/  STL.64 [R1+0x2be0], R26 ;  /* 0x002be01a01007387 */ /* 0x0041e20000100a00 */
[----:B------:R-:W2:Y:S02]  /*7d680*/  LDL.LU R12, [R1+0x370] ;  /* 0x00037000010c7983 */ /* 0x000ea40000300800 */
[----:B------:R-:W2:Y:S02]  /*7d690*/  LDL.LU R13, [R1+0x374] ;  /* 0x00037400010d7983 */ /* 0x000ea40000300800 */
[----:B------:R-:W3:Y:S01]  /*7d6a0*/  LDL.LU R14, [R1+0x378] ;  /* 0x00037800010e7983 */ /* 0x000ee20000300800 */
[----:B------:R-:W3:Y:S04]  /*7d6b0*/  LDL.LU R15, [R1+0x37c] ;  /* 0x00037c00010f7983 */ /* 0x000ee80000300800 */
[----:B0-----:R-:W4:Y:S04]  /*7d6c0*/  LDL.LU.64 R26, [R1+0x18] ;  /* 0x00001800011a7983 */ /* 0x001f280000300a00 */
[----:B----4-:R0:W-:Y:S04]  /*7d6d0*/  STL.64 [R1+0x2bf8], R26 ;  /* 0x002bf81a01007387 */ /* 0x0101e80000100a00 */
[----:B0-----:R-:W4:Y:S01]  /*7d6e0*/  LDL.LU.64 R26, [R1+0x28] ;  /* 0x00002800011a7983 */ /* 0x001f220000300a00 */
[----:B------:R-:W-:-:S02]  /*7d6f0*/  IMAD.MOV.U32 R8, RZ, RZ, R22 ;  /* 0x000000ffff087224 */ /* 0x000fc400078e0016 */
[----:B------:R-:W-:Y:S01]  /*7d700*/  IMAD.MOV.U32 R3, RZ, RZ, R23 ;  /* 0x000000ffff037224 */ /* 0x000fe200078e0017 */
[----:B----4-:R-:W-:Y:S01]  /*7d710*/  STL.64 [R1+0x2c10], R26 ;  /* 0x002c101a01007387 */ /* 0x010fe20000100a00 */
[----:B---3--:R-:W-:Y:S02]  /*7d720*/  STL.64 [R1+0x2bd8], R14 ;  /* 0x002bd80e01007387 */ /* 0x008fe40000100a00 */
[----:B--2---:R0:W-:Y:S02]  /*7d730*/  STL.64 [R1+0x2bd0], R12 ;  /* 0x002bd00c01007387 */ /* 0x0041e40000100a00 */
[----:B0-----:R-:W2:Y:S01]  /*7d740*/  LDL.LU R12, [R1+0x360] ;  /* 0x00036000010c7983 */ /* 0x001ea20000300800 */
[----:B------:R-:W2:Y:S02]  /*7d750*/  LDL.LU R13, [R1+0x364] ;  /* 0x00036400010d7983 */ /* 0x000ea40000300800 */
        /* <DEDUP_REMOVED lines=10> */
[----:B--2---:R0:W-:Y:S01]  /*7d800*/  STL.64 [R1+0x2c60], R6 ;  /* 0x002c600601007387 */ /* 0x0041e20000100a00 */
[----:B------:R-:W-:Y:S03]  /*7d810*/  STL.64 [R1+0x2c58], R4 ;  /* 0x002c580401007387 */ /* 0x000fe60000100a00 */
[----:B0-----:R-:W2:Y:S04]  /*7d820*/  LDL.64 R6, [R1+0x1d8] ;  /* 0x0001d80001067983 */ /* 0x001ea80000100a00 */
[----:B--2---:R0:W-:Y:S04]  /*7d830*/  STL.64 [R1+0x2c68], R6 ;  /* 0x002c680601007387 */ /* 0x0041e80000100a00 */
[----:B0-----:R-:W2:Y:S01]  /*7d840*/  LDL.64 R6, [R1+0x1e8] ;  /* 0x0001e80001067983 */ /* 0x001ea20000100a00 */
[----:B------:R0:W-:Y:S02]  /*7d850*/  STL.64 [R1+0x2c48], R22 ;  /* 0x002c481601007387 */ /* 0x0001e40000100a00 */
[----:B----4-:R1:W-:Y:S01]  /*7d860*/  STL.64 [R1+0x2c40], R20 ;  /* 0x002c401401007387 */ /* 0x0103e20000100a00 */
[----:B0-----:R-:W4:Y:S04]  /*7d870*/  LDL.64 R22, [R1+0x1c8] ;  /* 0x0001c80001167983 */ /* 0x001f280000100a00 */
[----:B----4-:R0:W-:Y:S01]  /*7d880*/  STL.64 [R1+0x2c70], R22 ;  /* 0x002c701601007387 */ /* 0x0101e20000100a00 */
[----:B-1----:R-:W2:Y:S02]  /*7d890*/  LDL.LU R20, [R1+0x170] ;  /* 0x0001700001147983 */ /* 0x002ea40000300800 */
[----:B------:R-:W2:Y:S01]  /*7d8a0*/  LDL.LU R21, [R1+0x174] ;  /* 0x0001740001157983 */ /* 0x000ea20000300800 */
[----:B0-----:R-:W2:Y:S01]  /*7d8b0*/  LDL.LU R22, [R1+0x178] ;  /* 0x0001780001167983 */ /* 0x001ea20000300800 */
[----:B------:R-:W2:Y:S02]  /*7d8c0*/  LDL.LU R23, [R1+0x17c] ;  /* 0x00017c0001177983 */ /* 0x000ea40000300800 */
[----:B------:R-:W4:Y:S02]  /*7d8d0*/  LDL.LU.64 R26, [R1+0x38] ;  /* 0x00003800011a7983 */ /* 0x000f240000300a00 */
[----:B----4-:R0:W-:Y:S04]  /*7d8e0*/  STL.64 [R1+0x2c18], R26 ;  /* 0x002c181a01007387 */ /* 0x0101e80000100a00 */
[----:B0-----:R-:W4:Y:S01]  /*7d8f0*/  LDL.LU.64 R26, [R1+0x48] ;  /* 0x00004800011a7983 */ /* 0x001f220000300a00 */
[----:B---3--:R-:W-:Y:S02]  /*7d900*/  STL.64 [R1+0x2bf0], R14 ;  /* 0x002bf00e01007387 */ /* 0x008fe40000100a00 */
[----:B------:R0:W-:Y:S02]  /*7d910*/  STL.64 [R1+0x2be8], R12 ;  /* 0x002be80c01007387 */ /* 0x0001e40000100a00 */
[----:B0-----:R-:W3:Y:S01]  /*7d920*/  LDL.LU R12, [R1+0x350] ;  /* 0x00035000010c7983 */ /* 0x001ee20000300800 */
[----:B------:R-:W3:Y:S02]  /*7d930*/  LDL.LU R13, [R1+0x354] ;  /* 0x00035400010d7983 */ /* 0x000ee40000300800 */
[----:B------:R-:W3:Y:S02]  /*7d940*/  LDL.LU R14, [R1+0x358] ;  /* 0x00035800010e7983 */ /* 0x000ee40000300800 */
[----:B------:R-:W3:Y:S01]  /*7d950*/  LDL.LU R15, [R1+0x35c] ;  /* 0x00035c00010f7983 */ /* 0x000ee20000300800 */
[----:B--2---:R-:W-:Y:S01]  /*7d960*/  HMMA.16816.F32.BF16 R20, R16, R6, R20 ;  /* 0x000000061014723c */ /* 0x004fe20000041814 */
[----:B---3--:R-:W-:Y:S01]  /*7d970*/  STL.64 [R1+0x2c08], R14 ;  /* 0x002c080e01007387 */ /* 0x008fe20000100a00 */
[----:B------:R0:W-:Y:S03]  /*7d980*/  STL.64 [R1+0x2c00], R12 ;  /* 0x002c000c01007387 */ /* 0x0001e60000100a00 */
        /* <DEDUP_REMOVED lines=12> */
[----:B------:R0:W-:Y:S04]  /*7da50*/  STL [R1+0x2bac], R8 ;  /* 0x002bac0801007387 */ /* 0x0001e80000100800 */
[----:B0-----:R-:W3:Y:S01]  /*7da60*/  LDL.LU R8, [R1+0x160] ;  /* 0x0001600001087983 */ /* 0x001ee20000300800 */
[----:B------:R-:W3:Y:S02]  /*7da70*/  LDL.LU R9, [R1+0x164] ;  /* 0x0001640001097983 */ /* 0x000ee40000300800 */
[----:B------:R-:W3:Y:S02]  /*7da80*/  LDL.LU R10, [R1+0x168] ;  /* 0x00016800010a7983 */ /* 0x000ee40000300800 */
[----:B------:R-:W3:Y:S01]  /*7da90*/  LDL.LU R11, [R1+0x16c] ;  /* 0x00016c00010b7983 */ /* 0x000ee20000300800 */
[----:B------:R-:W-:Y:S01]  /*7daa0*/  STL.64 [R1+0xac0], R20 ;  /* 0x000ac01401007387 */ /* 0x000fe20000100a00 */
[----:B------:R0:W-:Y:S03]  /*7dab0*/  STL.64 [R1+0xac8], R22 ;  /* 0x000ac81601007387 */ /* 0x0001e60000100a00 */
[----:B0-----:R-:W2:Y:S01]  /*7dac0*/  LDL.LU.64 R22, [R1+0x2c70] ;  /* 0x002c700001167983 */ /* 0x001ea20000300a00 */
[----:B------:R-:W3:Y:S02]  /*7dad0*/  LDL.LU.64 R6, [R1+0x2c68] ;  /* 0x002c680001067983 */ /* 0x000ee40000300a00 */
[C---:B---3--:R-:W-:Y:S11]  /*7dae0*/  HMMA.16816.F32.BF16 R8, R16.reuse, R6, R8 ;  /* 0x000000061008723c */ /* 0x048ff60000041808 */
[----:B------:R-:W-:Y:S11]  /*7daf0*/  @!UPT UIADD3 URZ, URZ, URZ, URZ ;  /* 0x0000003f3f3ff290 */ /* 0x000ff6000fffe03f */
[----:B------:R-:W-:Y:S01]  /*7db00*/  @!UPT UIADD3 URZ, URZ, URZ, URZ ;  /* 0x0000003f3f3ff290 */ /* 0x000fe2000fffe03f */
[----:B------:R0:W-:Y:S01]  /*7db10*/  STL.64 [R1+0xab0], R8 ;  /* 0x000ab00801007387 */ /* 0x0001e20000100a00 */
[----:B------:R1:W-:Y:S02]  /*7db20*/  STL.64 [R1+0xab8], R10 ;  /* 0x000ab80a01007387 */ /* 0x0003e40000100a00 */
[----:B0-----:R-:W-:Y:S02]  /*7db30*/  IMAD.MOV.U32 R9, RZ, RZ, R7 ;  /* 0x000000ffff097224 */ /* 0x001fe400078e0007 */
[----:B-1----:R-:W-:Y:S02]  /*7db40*/  IMAD.MOV.U32 R11, RZ, RZ, R6 ;  /* 0x000000ffff0b7224 */ /* 0x002fe400078e0006 */
[----:B------:R-:W3:Y:S01]  /*7db50*/  LDL.LU.64 R6, [R1+0x2c60] ;  /* 0x002c600001067983 */ /* 0x000ee20000300a00 */
[----:B------:R-:W3:Y:S02]  /*7db60*/  LDL.LU.64 R4, [R1+0x2c58] ;  /* 0x002c580001047983 */ /* 0x000ee40000300a00 */
[----:B--2---:R-:W-:Y:S01]  /*7db70*/  IMAD.MOV.U32 R10, RZ, RZ, R23 ;  /* 0x000000ffff0a7224 */ /* 0x004fe200078e0017 */
[C---:B---3--:R-:W-:Y:S11]  /*7db80*/  HMMA.16816.F32.BF16 R4, R16.reuse, R22, R4 ;  /* 0x000000161004723c */ /* 0x048ff60000041804 */
[----:B------:R-:W-:Y:S11]  /*7db90*/  @!UPT UIADD3 URZ, URZ, URZ, URZ ;  /* 0x0000003f3f3ff290 */ /* 0x000ff6000fffe03f */
[----:B------:R-:W-:Y:S01]  /*7dba0*/  @!UPT UIADD3 URZ, URZ, URZ, URZ ;  /* 0x0000003f3f3ff290 */ /* 0x000fe2000fffe03f */
[----:B------:R0:W-:Y:S01]  /*7dbb0*/  STL.64 [R1+0xaa0], R4 ;  /* 0x000aa00401007387 */ /* 0x0001e20000100a00 */
[----:B------:R1:W-:Y:S02]  /*7dbc0*/  STL.64 [R1+0xaa8], R6 ;  /* 0x000aa80601007387 */ /* 0x0003e40000100a00 */
[----:B0-----:R-:W-:Y:S01]  /*7dbd0*/  IMAD.MOV.U32 R5, RZ, RZ, R22 ;  /* 0x000000ffff057224 */ /* 0x001fe200078e0016 */
[----:B-1----:R-:W2:Y:S01]  /*7dbe0*/  LDL.LU.64 R6, [R1+0x2c50] ;  /* 0x002c500001067983 */ /* 0x002ea20000300a00 */
[----:B------:R-:W2:Y:S02]  /*7dbf0*/  LDL.LU.64 R22, [R1+0x2c48] ;  /* 0x002c480001167983 */ /* 0x000ea40000300a00 */
[----:B------:R-:W2:Y:S02]  /*7dc00*/  LDL.LU.64 R20, [R1+0x2c40] ;  /* 0x002c400001147983 */ /* 0x000ea40000300a00 */
[----:B--2---:R-:W-:Y:S01]  /*7dc10*/  HMMA.16816.F32.BF16 R16, R16, R6, R20 ;  /* 0x000000061010723c */ /* 0x004fe20000041814 */
[----:B------:R-:W2:Y:S01]  /*7dc20*/  LDL.LU.64 R22, [R1+0x2c38] ;  /* 0x002c380001167983 */ /* 0x000ea20000300a00 */
[----:B------:R-:W2:Y:S02]  /*7dc30*/  LDL.LU.64 R20, [R1+0x2c30] ;  /* 0x002c300001147983 */ /* 0x000ea40000300a00 */
[----:B------:R-:W-:Y:S11]  /*7dc40*/  STL.64 [R1+0x2ad8], R6 ;  /* 0x002ad80601007387 */ /* 0x000ff60000100a00 */
[----:B------:R-:W-:Y:S08]  /*7dc50*/  @!UPT UIADD3 URZ, URZ, URZ, URZ ;  /* 0x0000003f3f3ff290 */ /* 0x000ff0000fffe03f */
[----:B------:R-:W-:Y:S01]  /*7dc60*/  STL.64 [R1+0xa90], R16 ;  /* 0x000a901001007387 */ /* 0x000fe20000100a00 */
[----:B------:R0:W-:Y:S02]  /*7dc70*/  STL.64 [R1+0xa98], R18 ;  /* 0x000a981201007387 */ /* 0x0001e40000100a00 */
[----:B0-----:R-:W-:Y:S02]  /*7dc80*/  IMAD.MOV.U32 R18, RZ, RZ, R25 ;  /* 0x000000ffff127224 */ /* 0x001fe400078e0019 */
[----:B------:R-:W-:-:S05]  /*7dc90*/  IMAD.MOV.U32 R19, RZ, RZ, R24 ;  /* 0x000000ffff137224 */ /* 0x000fca00078e0018 */
[----:B------:R0:W-:Y:S01]  /*7dca0*/  STL.64 [R1+0x2b70], R18 ;  /* 0x002b701201007387 */ /* 0x0001e20000100a00 */
[----:B------:R-:W3:Y:S02]  /*7dcb0*/  LDL.LU R16, [R1+0xb0] ;  /* 0x0000b00001107983 */ /* 0x000ee40000300800 */
[----:B------:R-:W3:Y:S02]  /*7dcc0*/  LDL.LU R17, [R1+0xb4] ;  /* 0x0000b40001117983 */ /* 0x000ee40000300800 */
[----:B----4-:R-:W-:Y:S02]  /*7dcd0*/  IMAD.MOV.U32 R7, RZ, RZ, R26 ;  /* 0x000000ffff077224 */ /* 0x010fe400078e001a */
[----:B------:R-:W-:Y:S01]  /*7dce0*/  IMAD.MOV.U32 R6, RZ, RZ, R27 ;  /* 0x000000ffff067224 */ /* 0x000fe200078e001b */
[----:B0-----:R-:W3:Y:S01]  /*7dcf0*/  LDL.LU R18, [R1+0xb8] ;  /* 0x0000b80001127983 */ /* 0x001ee20000300800 */
[----:B------:R-:W3:Y:S01]  /*7dd00*/  LDL.LU R19, [R1+0xbc] ;  /* 0x0000bc0001137983 */ /* 0x000ee20000300800 */
[C---:B--2---:R-:W-:Y:S11]  /*7dd10*/  HMMA.16816.F32.BF16 R12, R20.reuse, R26, R12 ;  /* 0x0000001a140c723c */ /* 0x044ff6000004180c */
[----:B------:R-:W-:Y:S11]  /*7dd20*/  @!UPT UIADD3 URZ, URZ, URZ, URZ ;  /* 0x0000003f3f3ff290 */ /* 0x000ff6000fffe03f */
[----:B------:R-:W-:Y:S01]  /*7dd30*/  @!UPT UIADD3 URZ, URZ, URZ, URZ ;  /* 0x0000003f3f3ff290 */ /* 0x000fe2000fffe03f */
[----:B------:R-:W-:Y:S01]  /*7dd40*/  STL.64 [R1+0x310], R12 ;  /* 0x0003100c01007387 */ /* 0x000fe20000100a00 */
[----:B------:R0:W-:Y:S03]  /*7dd50*/  STL.64 [R1+0x318], R14 ;  /* 0x0003180e01007387 */ /* 0x0001e60000100a00 */
[----:B0-----:R-:W2:Y:S01]  /*7dd60*/  LDL.LU.64 R14, [R1+0x2c28] ;  /* 0x002c2800010e7983 */ /* 0x001ea20000300a00 */
[----:B------:R-:W2:Y:S02]  /*7dd70*/  LDL.LU.64 R12, [R1+0x2c20] ;  /* 0x002c2000010c7983 */ /* 0x000ea40000300a00 */
[----:B------:R-:W3:Y:S02]  /*7dd80*/  LDL.LU.64 R26, [R1+0x2c18] ;  /* 0x002c1800011a7983 */ /* 0x000ee40000300a00 */
[C---:B---3--:R-:W-:Y:S11]  /*7dd90*/  HMMA.16816.F32.BF16 R16, R20.reuse, R26, R16 ;  /* 0x0000001a1410723c */ /* 0x048ff60000041810 */
        /* <DEDUP_REMOVED lines=43> */
[----:B---3--:R0:W-:Y:S02]  /*7e050*/  STL.64 [R1+0x2a38], R24 ;  /* 0x002a381801007387 */ /* 0x0081e40000100a00 */
[----:B0-----:R-:W2:Y:S01]  /*7e060*/  LDL.LU R24, [R1+0x380] ;  /* 0x0003800001187983 */ /* 0x001ea20000300800 */
[----:B------:R-:W2:Y:S02]  /*7e070*/  LDL.LU R25, [R1+0x384] ;  /* 0x0003840001197983 */ /* 0x000ea40000300800 */
[----:B------:R-:W2:Y:S02]  /*7e080*/  LDL.LU R26, [R1+0x388] ;  /* 0x00038800011a7983 */ /* 0x000ea40000300800 */
[----:B------:R-:W2:Y:S02]  /*7e090*/  LDL.LU R27, [R1+0x38c] ;  /* 0x00038c00011b7983 */ /* 0x000ea40000300800 */
[----:B--2---:R-:W-:Y:S11]  /*7e0a0*/  HMMA.16816.F32.BF16 R24, R20, R14, R24 ;  /* 0x0000000e1418723c */ /* 0x004ff60000041818 */
[----:B------:R-:W-:Y:S11]  /*7e0b0*/  @!UPT UIADD3 URZ, URZ, URZ, URZ ;  /* 0x0000003f3f3ff290 */ /* 0x000ff6000fffe03f */
[----:B------:R-:W-:Y:S01]  /*7e0c0*/  @!UPT UIADD3 URZ, URZ, URZ, URZ ;  /* 0x0000003f3f3ff290 */ /* 0x000fe2000fffe03f */
[----:B------:R-:W-:Y:S01]  /*7e0d0*/  STL.64 [R1+0x2b0], R24 ;  /* 0x0002b01801007387 */ /* 0x000fe20000100a00 */
[----:B------:R0:W-:Y:S02]  /*7e0e0*/  STL.64 [R1+0x2b8], R26 ;  /* 0x0002b81a01007387 */ /* 0x0001e40000100a00 */
[----:B0-----:R-:W-:Y:S02]  /*7e0f0*/  IMAD.MOV.U32 R26, RZ, RZ, R8 ;  /* 0x000000ffff1a7224 */ /* 0x001fe400078e0008 */
[----:B------:R-:W-:Y:S01]  /*7e100*/  IMAD.MOV.U32 R27, RZ, RZ, R2 ;  /* 0x000000ffff1b7224 */ /* 0x000fe200078e0002 */
[----:B------:R-:W2:Y:S01]  /*7e110*/  LDL.LU R8, [R1+0x2bac] ;  /* 0x002bac0001087983 */ /* 0x000ea20000300800 */
[----:B------:R-:W3:Y:S03]  /*7e120*/  LDL.LU R2, [R1+0x2ba8] ;  /* 0x002ba80001027983 */ /* 0x000ee60000300800 */
[----:B------:R-:W-:Y:S01]  /*7e130*/  STL.64 [R1+0x2a58], R26 ;  /* 0x002a581a01007387 */ /* 0x000fe20000100a00 */
[----:B------:R-:W-:Y:S02]  /*7e140*/  STL.64 [R1+0x2a30], R14 ;  /* 0x002a300e01007387 */ /* 0x000fe40000100a00 */
[----:B----4-:R0:W-:Y:S02]  /*7e150*/  STL.64 [R1+0x2a28], R12 ;  /* 0x002a280c01007387 */ /* 0x0101e40000100a00 */
[----:B0-----:R-:W4:Y:S01]  /*7e160*/  LDL.LU R12, [R1+0x440] ;  /* 0x00044000010c7983 */ /* 0x001f220000300800 */
[----:B------:R-:W4:Y:S02]  /*7e170*/  LDL.LU R13, [R1+0x444] ;  /* 0x00044400010d7983 */ /* 0x000f240000300800 */
        /* <DEDUP_REMOVED lines=8> */
[----:B----4-:R0:W-:Y:S03]  /*7e200*/  STL.64 [R1+0x2a48], R12 ;  /* 0x002a480c01007387 */ /* 0x0101e60000100a00 */
[----:B0-----:R-:W2:Y:S01]  /*7e210*/  LDL.LU R12, [R1+0x450] ;  /* 0x00045000010c7983 */ /* 0x001ea20000300800 */
[----:B------:R-:W2:Y:S02]  /*7e220*/  LDL.LU R13, [R1+0x454] ;  /* 0x00045400010d7983 */ /* 0x000ea40000300800 */
[----:B------:R-:W4:Y:S02]  /*7e230*/  LDL.LU R14, [R1+0x458] ;  /* 0x00045800010e7983 */ /* 0x000f240000300800 */
[----:B------:R-:W4:Y:S02]  /*7e240*/  LDL.LU R15, [R1+0x45c] ;  /* 0x00045c00010f7983 */ /* 0x000f240000300800 */
[----:B------:R-:W-:-:S02]  /*7e250*/  IMAD.MOV.U32 R26, RZ, RZ, R19 ;  /* 0x000000ffff1a7224 */ /* 0x000fc400078e0013 */
[----:B------:R-:W-:-:S05]  /*7e260*/  IMAD.MOV.U32 R27, RZ, RZ, R18 ;  /* 0x000000ffff1b7224 */ /* 0x000fca00078e0012 */
[----:B------:R-:W-:Y:S04]  /*7e270*/  STL.64 [R1+0x2a88], R26 ;  /* 0x002a881a01007387 */ /* 0x000fe80000100a00 */
[----:B----4-:R-:W-:Y:S01]  /*7e280*/  STL.64 [R1+0x2a68], R14 ;  /* 0x002a680e01007387 */ /* 0x010fe20000100a00 */
[----:B--2---:R0:W-:Y:S03]  /*7e290*/  STL.64 [R1+0x2a60], R12 ;  /* 0x002a600c01007387 */ /* 0x0041e60000100a00 */
[----:B0-----:R-:W2:Y:S01]  /*7e2a0*/  LDL.LU R12, [R1+0x460] ;  /* 0x00046000010c7983 */ /* 0x001ea20000300800 */
[----:B------:R-:W2:Y:S02]  /*7e2b0*/  LDL.LU R13, [R1+0x464] ;  /* 0x00046400010d7983 */ /* 0x000ea40000300800 */
[----:B------:R-:W4:Y:S02]  /*7e2c0*/  LDL.LU R14, [R1+0x468] ;  /* 0x00046800010e7983 */ /* 0x000f240000300800 */
[----:B------:R-:W4:Y:S02]  /*7e2d0*/  LDL.LU R15, [R1+0x46c] ;  /* 0x00046c00010f7983 */ /* 0x000f240000300800 */
[----:B------:R-:W-:-:S02]  /*7e2e0*/  IMAD.MOV.U32 R26, RZ, RZ, R17 ;  /* 0x000000ffff1a7224 */ /* 0x000fc400078e0011 */
[----:B------:R-:W-:-:S05]  /*7e2f0*/  IMAD.MOV.U32 R27, RZ, RZ, R16 ;  /* 0x000000ffff1b7224 */ /* 0x000fca00078e0010 */
[----:B------:R0:W-:Y:S02]  /*7e300*/  STL.64 [R1+0x2aa0], R26 ;  /* 0x002aa01a01007387 */ /* 0x0001e40000100a00 */
[----:B0-----:R-:W-:Y:S02]  /*7e310*/  IMAD.MOV.U32 R26, RZ, RZ, R7 ;  /* 0x000000ffff1a7224 */ /* 0x001fe400078e0007 */
[----:B------:R-:W-:Y:S01]  /*7e320*/  IMAD.MOV.U32 R27, RZ, RZ, R6 ;  /* 0x000000ffff1b7224 */ /* 0x000fe200078e0006 */
[----:B----4-:R-:W-:Y:S01]  /*7e330*/  STL.64 [R1+0x2a80], R14 ;  /* 0x002a800e01007387 */ /* 0x010fe20000100a00 */
[----:B--2---:R0:W-:Y:S03]  /*7e340*/  STL.64 [R1+0x2a78], R12 ;  /* 0x002a780c01007387 */ /* 0x0041e60000100a00 */
[----:B0-----:R-:W2:Y:S01]  /*7e350*/  LDL.LU R12, [R1+0x470] ;  /* 0x00047000010c7983 */ /* 0x001ea20000300800 */
[----:B------:R-:W2:Y:S02]  /*7e360*/  LDL.LU R13, [R1+0x474] ;  /* 0x00047400010d7983 */ /* 0x000ea40000300800 */
[----:B------:R-:W4:Y:S02]  /*7e370*/  LDL.LU R14, [R1+0x478] ;  /* 0x00047800010e7983 */ /* 0x000f240000300800 */
[----:B------:R-:W4:Y:S01]  /*7e380*/  LDL.LU R15, [R1+0x47c] ;  /* 0x00047c00010f7983 */ /* 0x000f220000300800 */
        /* <DEDUP_REMOVED lines=11> */
[----:B------:R0:W-:Y:S02]  /*7e440*/  STL.64 [R1+0x2af0], R6 ;  /* 0x002af00601007387 */ /* 0x0001e40000100a00 */
[----:B0-----:R-:W-:Y:S02]  /*7e450*/  IMAD.MOV.U32 R6, RZ, RZ, R11 ;  /* 0x000000ffff067224 */ /* 0x001fe400078e000b */
[----:B------:R-:W-:Y:S01]  /*7e460*/  IMAD.MOV.U32 R7, RZ, RZ, R9 ;  /* 0x000000ffff077224 */ /* 0x000fe200078e0009 */
[----:B------:R-:W2:Y:S01]  /*7e470*/  LDL.LU R11, [R1+0x2b94] ;  /* 0x002b9400010b7983 */ /* 0x000ea20000300800 */
[----:B------:R-:W2:Y:S03]  /*7e480*/  LDL.LU R9, [R1+0x2b90] ;  /* 0x002b900001097983 */ /* 0x000ea60000300800 */
[----:B------:R0:W-:Y:S01]  /*7e490*/  STL.64 [R1+0x2b08], R6 ;  /* 0x002b080601007387 */ /* 0x0001e20000100a00 */
[----:B------:R-:W2:Y:S02]  /*7e4a0*/  LDL.LU R24, [R1+0x410] ;  /* 0x0004100001187983 */ /* 0x000ea40000300800 */
[----:B------:R-:W2:Y:S02]  /*7e4b0*/  LDL.LU R25, [R1+0x414] ;  /* 0x0004140001197983 */ /* 0x000ea40000300800 */
[----:B------:R-:W2:Y:S01]  /*7e4c0*/  LDL.LU R26, [R1+0x418] ;  /* 0x00041800011a7983 */ /* 0x000ea20000300800 */
[----:B------:R-:W2:Y:S01]  /*7e4d0*/  LDL.LU R27, [R1+0x41c] ;  /* 0x00041c00011b7983 */ /* 0x000ea20000300800 */
[----:B0-----:R-:W-:-:S02]  /*7e4e0*/  IMAD.MOV.U32 R6, RZ, RZ, R28 ;  /* 0x000000ffff067224 */ /* 0x001fc400078e001c */
[----:B------:R-:W-:Y:S01]  /*7e4f0*/  IMAD.MOV.U32 R7, RZ, RZ, R29 ;  /* 0x000000ffff077224 */ /* 0x000fe200078e001d */
[----:B------:R0:W5:Y:S01]  /*7e500*/  LDL.LU R28, [R1+0x2b8c] ;  /* 0x002b8c00011c7983 */ /* 0x0001620000300800 */
[----:B------:R0:W5:Y:S03]  /*7e510*/  LDL.LU R29, [R1+0x2b88] ;  /* 0x002b8800011d7983 */ /* 0x0001660000300800 */
[----:B------:R-:W-:Y:S04]  /*7e520*/  STL.64 [R1+0x2b20], R6 ;  /* 0x002b200601007387 */ /* 0x000fe80000100a00 */
[----:B--2---:R-:W-:Y:S01]  /*7e530*/  STL.64 [R1+0x2b00], R26 ;  /* 0x002b001a01007387 */ /* 0x004fe20000100a00 */
[----:B------:R1:W-:Y:S03]  /*7e540*/  STL.64 [R1+0x2af8], R24 ;  /* 0x002af81801007387 */ /* 0x0003e60000100a00 */
[----:B-1----:R-:W2:Y:S01]  /*7e550*/  LDL.LU R24, [R1+0x3f0] ;  /* 0x0003f00001187983 */ /* 0x002ea20000300800 */
        /* <DEDUP_REMOVED lines=10> */
[----:B-1----:R-:W2:Y:S01]  /*7e600*/  LDL.LU R24, [R1+0x3e0] ;  /* 0x0003e00001187983 */ /* 0x002ea20000300800 */
[----:B------:R-:W2:Y:S02]  /*7e610*/  LDL.LU R25, [R1+0x3e4] ;  /* 0x0003e40001197983 */ /* 0x000ea40000300800 */
[----:B------:R-:W2:Y:S02]  /*7e620*/  LDL.LU R26, [R1+0x3e8] ;  /* 0x0003e800011a7983 */ /* 0x000ea40000300800 */
[----:B------:R-:W2:Y:S02]  /*7e630*/  LDL.LU R27, [R1+0x3ec] ;  /* 0x0003ec00011b7983 */ /* 0x000ea40000300800 */
[----:B---3--:R-:W-:-:S02]  /*7e640*/  IMAD.MOV.U32 R6, RZ, RZ, R0 ;  /* 0x000000ffff067224 */ /* 0x008fc400078e0000 */
        /* <DEDUP_REMOVED lines=16> */
[----:B------:R1:W-:Y:S01]  /*7e750*/  STL.64 [R1+0x2b68], R6 ;  /* 0x002b680601007387 */ /* 0x0003e20000100a00 */
[----:B------:R-:W3:Y:S02]  /*7e760*/  LDL.LU R4, [R1+0x3a0] ;  /* 0x0003a00001047983 */ /* 0x000ee40000300800 */
[----:B------:R-:W3:Y:S01]  /*7e770*/  LDL.LU R5, [R1+0x3a4] ;  /* 0x0003a40001057983 */ /* 0x000ee20000300800 */
[----:B-1----:R-:W4:Y:S01]  /*7e780*/  LDL.LU R6, [R1+0x3a8] ;  /* 0x0003a80001067983 */ /* 0x002f220000300800 */
[----:B------:R-:W4:Y:S03]  /*7e790*/  LDL.LU R7, [R1+0x3ac] ;  /* 0x0003ac0001077983 */ /* 0x000f260000300800 */
[----:B--2---:R-:W-:Y:S01]  /*7e7a0*/  STL.64 [R1+0x2b48], R26 ;  /* 0x002b481a01007387 */ /* 0x004fe20000100a00 */
[----:B------:R1:W-:Y:S03]  /*7e7b0*/  STL.64 [R1+0x2b40], R24 ;  /* 0x002b401801007387 */ /* 0x0003e60000100a00 */
[----:B-1----:R-:W2:Y:S01]  /*7e7c0*/  LDL.LU R24, [R1+0x3c0] ;  /* 0x0003c00001187983 */ /* 0x002ea20000300800 */
[----:B------:R-:W2:Y:S02]  /*7e7d0*/  LDL.LU R25, [R1+0x3c4] ;  /* 0x0003c40001197983 */ /* 0x000ea40000300800 */
[----:B------:R-:W2:Y:S02]  /*7e7e0*/  LDL.LU R26, [R1+0x3c8] ;  /* 0x0003c800011a7983 */ /* 0x000ea40000300800 */
[----:B------:R-:W2:Y:S01]  /*7e7f0*/  LDL.LU R27, [R1+0x3cc] ;  /* 0x0003cc00011b7983 */ /* 0x000ea20000300800 */
[C---:B---3--:R-:W-:Y:S01]  /*7e800*/  HMMA.16816.F32.BF16 R16, R20.reuse, R10, R16 ;  /* 0x0000000a1410723c */ /* 0x048fe20000041810 */
[----:B--2---:R-:W-:Y:S01]  /*7e810*/  STL.64 [R1+0x2b60], R26 ;  /* 0x002b601a01007387 */ /* 0x004fe20000100a00 */
[----:B------:R1:W-:Y:S03]  /*7e820*/  STL.64 [R1+0x2b58], R24 ;  /* 0x002b581801007387 */ /* 0x0003e60000100a00 */
[----:B-1----:R-:W2:Y:S01]  /*7e830*/  LDL.LU R24, [R1+0x3b0] ;  /* 0x0003b00001187983 */ /* 0x002ea20000300800 */
[----:B------:R-:W2:Y:S02]  /*7e840*/  LDL.LU R25, [R1+0x3b4] ;  /* 0x0003b40001197983 */ /* 0x000ea40000300800 */
[----:B------:R-:W2:Y:S02]  /*7e850*/  LDL.LU R26, [R1+0x3b8] ;  /* 0x0003b800011a7983 */ /* 0x000ea40000300800 */
[----:B------:R-:W2:Y:S01]  /*7e860*/  LDL.LU R27, [R1+0x3bc] ;  /* 0x0003bc00011b7983 */ /* 0x000ea20000300800 */
[----:B----4-:R-:W-:Y:S01]  /*7e870*/  STL.64 [R1+0x2a98], R14 ;  /* 0x002a980e01007387 */ /* 0x010fe20000100a00 */
[----:B------:R1:W-:Y:S03]  /*7e880*/  STL.64 [R1+0x2a90], R12 ;  /* 0x002a900c01007387 */ /* 0x0003e60000100a00 */
[----:B-1----:R-:W3:Y:S01]  /*7e890*/  LDL.LU R12, [R1+0x480] ;  /* 0x00048000010c7983 */ /* 0x002ee20000300800 */
[----:B------:R-:W3:Y:S02]  /*7e8a0*/  LDL.LU R13, [R1+0x484] ;  /* 0x00048400010d7983 */ /* 0x000ee40000300800 */
[----:B------:R-:W4:Y:S02]  /*7e8b0*/  LDL.LU R14, [R1+0x488] ;  /* 0x00048800010e7983 */ /* 0x000f240000300800 */
[----:B------:R-:W4:Y:S02]  /*7e8c0*/  LDL.LU R15, [R1+0x48c] ;  /* 0x00048c00010f7983 */ /* 0x000f240000300800 */
[----:B----4-:R-:W-:Y:S01]  /*7e8d0*/  STL.64 [R1+0x2ab0], R14 ;  /* 0x002ab00e01007387 */ /* 0x010fe20000100a00 */
[----:B---3--:R1:W-:Y:S03]  /*7e8e0*/  STL.64 [R1+0x2aa8], R12 ;  /* 0x002aa80c01007387 */ /* 0x0083e60000100a00 */
[----:B-1----:R-:W3:Y:S01]  /*7e8f0*/  LDL.LU R12, [R1+0x490] ;  /* 0x00049000010c7983 */ /* 0x002ee20000300800 */
[----:B------:R-:W3:Y:S02]  /*7e900*/  LDL.LU R13, [R1+0x494] ;  /* 0x00049400010d7983 */ /* 0x000ee40000300800 */
[----:B------:R-:W3:Y:S02]  /*7e910*/  LDL.LU R14, [R1+0x498] ;  /* 0x00049800010e7983 */ /* 0x000ee40000300800 */
[----:B------:R-:W3:Y:S01]  /*7e920*/  LDL.LU R15, [R1+0x49c] ;  /* 0x00049c00010f7983 */ /* 0x000ee20000300800 */
[----:B------:R-:W-:Y:S01]  /*7e930*/  STL.64 [R1+0x2a0], R16 ;  /* 0x0002a01001007387 */ /* 0x000fe20000100a00 */
[----:B------:R1:W-:Y:S03]  /*7e940*/  STL.64 [R1+0x2a8], R18 ;  /* 0x0002a81201007387 */ /* 0x0003e60000100a00 */
[----:B-1----:R-:W4:Y:S02]  /*7e950*/  LDL.LU.64 R18, [R1+0x2b70] ;  /* 0x002b700001127983 */ /* 0x002f240000300a00 */
[C---:B----4-:R-:W-:Y:S11]  /*7e960*/  HMMA.16816.F32.BF16 R4, R20.reuse, R18, R4 ;  /* 0x000000121404723c */ /* 0x050ff60000041804 */
[----:B------:R-:W-:Y:S11]  /*7e970*/  @!UPT UIADD3 URZ, URZ, URZ, URZ ;  /* 0x0000003f3f3ff290 */ /* 0x000ff6000fffe03f */
[----:B------:R-:W-:Y:S01]  /*7e980*/  @!UPT UIADD3 URZ, URZ, URZ, URZ ;  /* 0x0000003f3f3ff290 */ /* 0x000fe2000fffe03f */
[----:B------:R-:W-:Y:S01]  /*7e990*/  STL.64 [R1+0x290], R4 ;  /* 0x0002900401007387 */ /* 0x000fe20000100a00 */
[----:B------:R1:W-:Y:S03]  /*7e9a0*/  STL.64 [R1+0x298], R6 ;  /* 0x0002980601007387 */ /* 0x0003e60000100a00 */
[----:B-1----:R-:W2:Y:S01]  /*7e9b0*/  LDL.LU.64 R6, [R1+0x2b68] ;  /* 0x002b680001067983 */ /* 0x002ea20000300a00 */
[----:B------:R1:W-:Y:S02]  /*7e9c0*/  STL.64 [R1+0x2a10], R18 ;  /* 0x002a101201007387 */ /* 0x0003e40000100a00 */
[----:B------:R-:W4:Y:S02]  /*7e9d0*/  LDL.LU R16, [R1+0x420] ;  /* 0x0004200001107983 */ /* 0x000f240000300800 */
[----:B------:R-:W4:Y:S01]  /*7e9e0*/  LDL.LU R17, [R1+0x424] ;  /* 0x0004240001117983 */ /* 0x000f220000300800 */
[----:B-1----:R-:W3:Y:S01]  /*7e9f0*/  LDL.LU R18, [R1+0x428] ;  /* 0x0004280001127983 */ /* 0x002ee20000300800 */
[----:B------:R-:W3:Y:S01]  /*7ea00*/  LDL.LU R19, [R1+0x42c] ;  /* 0x00042c0001137983 */ /* 0x000ee20000300800 */
[C---:B--2---:R-:W-:Y:S02]  /*7ea10*/  HMMA.16816.F32.BF16 R4, R20.reuse, R6, R24 ;  /* 0x000000061404723c */ /* 0x044fe40000041818 */
[----:B---3--:R-:W-:Y:S01]  /*7ea20*/  STL.64 [R1+0x2a20], R18 ;  /* 0x002a201201007387 */ /* 0x008fe20000100a00 */
[----:B----4-:R1:W-:Y:S03]  /*7ea30*/  STL.64 [R1+0x2a18], R16 ;  /* 0x002a181001007387 */ /* 0x0103e60000100a00 */
[----:B-1----:R-:W2:Y:S01]  /*7ea40*/  LDL.LU R16, [R1+0x430] ;  /* 0x0004300001107983 */ /* 0x002ea20000300800 */
[----:B------:R-:W2:Y:S02]  /*7ea50*/  LDL.LU R17, [R1+0x434] ;  /* 0x0004340001117983 */ /* 0x000ea40000300800 */
[----:B------:R-:W2:Y:S02]  /*7ea60*/  LDL.LU R18, [R1+0x438] ;  /* 0x0004380001127983 */ /* 0x000ea40000300800 */
[----:B------:R-:W2:Y:S01]  /*7ea70*/  LDL.LU R19, [R1+0x43c] ;  /* 0x00043c0001137983 */ /* 0x000ea20000300800 */
[----:B------:R-:W3:Y:S01]  /*7ea80*/  LDL.LU.64 R26, [R1+0x2b60] ;  /* 0x002b6000011a7983 */ /* 0x000ee20000300a00 */
[----:B------:R-:W3:Y:S10]  /*7ea90*/  LDL.LU.64 R24, [R1+0x2b58] ;  /* 0x002b580001187983 */ /* 0x000ef40000300a00 */
[----:B------:R-:W-:Y:S02]  /*7eaa0*/  STL.64 [R1+0x280], R4 ;  /* 0x0002800401007387 */ /* 0x000fe40000100a00 */
[----:B------:R1:W-:Y:S02]  /*7eab0*/  STL.64 [R1+0x288], R6 ;  /* 0x0002880601007387 */ /* 0x0003e40000100a00 */
[----:B-1----:R-:W3:Y:S02]  /*7eac0*/  LDL.LU.64 R6, [R1+0x2b50] ;  /* 0x002b500001067983 */ /* 0x002ee40000300a00 */
[C---:B---3--:R-:W-:Y:S02]  /*7ead0*/  HMMA.16816.F32.BF16 R4, R20.reuse, R6, R24 ;  /* 0x000000061404723c */ /* 0x048fe40000041818 */
[----:B------:R-:W3:Y:S01]  /*7eae0*/  LDL.LU.64 R26, [R1+0x2b48] ;  /* 0x002b4800011a7983 */ /* 0x000ee20000300a00 */
[----:B------:R-:W3:Y:S11]  /*7eaf0*/  LDL.LU.64 R24, [R1+0x2b40] ;  /* 0x002b400001187983 */ /* 0x000ef60000300a00 */
[----:B------:R-:W-:Y:S09]  /*7eb00*/  @!UPT UIADD3 URZ, URZ, URZ, URZ ;  /* 0x0000003f3f3ff290 */ /* 0x000ff2000fffe03f */
[----:B------:R-:W-:Y:S01]  /*7eb10*/  STL.64 [R1+0x270], R4 ;  /* 0x0002700401007387 */ /* 0x000fe20000100a00 */
[----:B------:R1:W-:Y:S03]  /*7eb20*/  STL.64 [R1+0x278], R6 ;  /* 0x0002780601007387 */ /* 0x0003e60000100a00 */
        /* <DEDUP_REMOVED lines=29> */
[----:B---3--:R-:W-:Y:S02]  /*7ed00*/  HMMA.16816.F32.BF16 R20, R20, R6, R24 ;  /* 0x000000061414723c */ /* 0x008fe40000041818 */
[----:B------:R-:W3:Y:S01]  /*7ed10*/  LDL.LU.64 R26, [R1+0x2ad0] ;  /* 0x002ad000011a7983 */ /* 0x000ee20000300a00 */
[----:B------:R-:W3:Y:S02]  /*7ed20*/  LDL.LU.64 R6, [R1+0x2ac8] ;  /* 0x002ac80001067983 */ /* 0x000ee40000300a00 */
[----:B------:R-:W3:Y:S11]  /*7ed30*/  LDL.LU.64 R4, [R1+0x2ac0] ;  /* 0x002ac00001047983 */ /* 0x000ef60000300a00 */
[----:B------:R-:W-:Y:S07]  /*7ed40*/  @!UPT UIADD3 URZ, URZ, URZ, URZ ;  /* 0x0000003f3f3ff290 */ /* 0x000fee000fffe03f */
[----:B------:R1:W-:Y:S01]  /*7ed50*/  STL.64 [R1+0x220], R20 ;  /* 0x0002201401007387 */ /* 0x0003e20000100a00 */
[----:B------:R4:W-:Y:S03]  /*7ed60*/  STL.64 [R1+0x228], R22 ;  /* 0x0002281601007387 */ /* 0x0009e60000100a00 */
[----:B-1----:R-:W2:Y:S01]  /*7ed70*/  LDL.LU R20, [R1+0x4d0] ;  /* 0x0004d00001147983 */ /* 0x002ea20000300800 */
[----:B------:R-:W-:Y:S02]  /*7ed80*/  IMAD.MOV.U32 R21, RZ, RZ, R2 ;  /* 0x000000ffff157224 */ /* 0x000fe400078e0002 */
[----:B------:R0:W5:Y:S02]  /*7ed90*/  LDL.LU R2, [R1+0x2abc] ;  /* 0x002abc0001027983 */ /* 0x0001640000300800 */
[----:B----4-:R-:W-:Y:S02]  /*7eda0*/  IMAD.MOV.U32 R22, RZ, RZ, R0 ;  /* 0x000000ffff167224 */ /* 0x010fe400078e0000 */
[----:B------:R0:W5:Y:S01]  /*7edb0*/  LDL.LU R0, [R1+0x2ab8] ;  /* 0x002ab80001007983 */ /* 0x0001620000300800 */
[C---:B---3--:R-:W-:Y:S03]  /*7edc0*/  HMMA.16816.F32.BF16 R24, R4.reuse, R26, R12 ;  /* 0x0000001a0418723c */ /* 0x048fe6000004180c */
[----:B------:R-:W3:Y:S01]  /*7edd0*/  LDL.LU.64 R14, [R1+0x2ab0] ;  /* 0x002ab000010e7983 */ /* 0x000ee20000300a00 */
[----:B------:R-:W3:Y:S11]  /*7ede0*/  LDL.LU.64 R12, [R1+0x2aa8] ;  /* 0x002aa800010c7983 */ /* 0x000ef60000300a00 */
[----:B------:R-:W-:Y:S08]  /*7edf0*/  @!UPT UIADD3 URZ, URZ, URZ, URZ ;  /* 0x0000003f3f3ff290 */ /* 0x000ff0000fffe03f */
        /* <DEDUP_REMOVED lines=30> */
[----:B-1----:R-:W3:Y:S01]  /*7efe0*/  LDL.LU.64 R26, [R1+0x2a40] ;  /* 0x002a4000011a7983 */ /* 0x002ee20000300a00 */
[----:B------:R-:W4:Y:S01]  /*7eff0*/  LDL.LU.64 R24, [R1+0x2a38] ;  /* 0x002a380001187983 */ /* 0x000f220000300a00 */
[C---:B---3--:R-:W-:Y:S11]  /*7f000*/  HMMA.16816.F32.BF16 R12, R4.reuse, R26, R12 ;  /* 0x0000001a040c723c */ /* 0x048ff6000004180c */
[----:B------:R-:W-:Y:S11]  /*7f010*/  @!UPT UIADD3 URZ, URZ, URZ, URZ ;  /* 0x0000003f3f3ff290 */ /* 0x000ff6000fffe03f */
[----:B------:R-:W-:Y:S01]  /*7f020*/  @!UPT UIADD3 URZ, URZ, URZ, URZ ;  /* 0x0000003f3f3ff290 */ /* 0x000fe2000fffe03f */
[----:B------:R-:W-:Y:S01]  /*7f030*/  STL.64 [R1+0xa30], R12 ;  /* 0x000a300c01007387 */ /* 0x000fe20000100a00 */
[----:B------:R1:W-:Y:S03]  /*7f040*/  STL.64 [R1+0xa38], R14 ;  /* 0x000a380e01007387 */ /* 0x0003e60000100a00 */
[----:B-1----:R-:W2:Y:S01]  /*7f050*/  LDL.LU.64 R14, [R1+0x2a30] ;  /* 0x002a3000010e7983 */ /* 0x002ea20000300a00 */
[----:B------:R-:W3:Y:S01]  /*7f060*/  LDL.LU.64 R12, [R1+0x2a28] ;  /* 0x002a2800010c7983 */ /* 0x000ee20000300a00 */
[----:B--2---:R-:W-:Y:S11]  /*7f070*/  HMMA.16816.F32.BF16 R16, R4, R14, R16 ;  /* 0x0000000e0410723c */ /* 0x004ff60000041810 */
[----:B------:R-:W-:Y:S11]  /*7f080*/  @!UPT UIADD3 URZ, URZ, URZ, URZ ;  /* 0x0000003f3f3ff290 */ /* 0x000ff6000fffe03f */
[----:B------:R-:W-:Y:S01]  /*7f090*/  @!UPT UIADD3 URZ, URZ, URZ, URZ ;  /* 0x0000003f3f3ff290 */ /* 0x000fe2000fffe03f */
[----:B------:R-:W-:Y:S01]  /*7f0a0*/  STL.64 [R1+0xa20], R16 ;  /* 0x000a201001007387 */ /* 0x000fe20000100a00 */
[----:B------:R1:W-:Y:S03]  /*7f0b0*/  STL.64 [R1+0xa28], R18 ;  /* 0x000a281201007387 */ /* 0x0003e60000100a00 */
[----:B-1----:R-:W2:Y:S01]  /*7f0c0*/  LDL.LU.64 R18, [R1+0x2a20] ;  /* 0x002a200001127983 */ /* 0x002ea20000300a00 */
[----:B------:R-:W2:Y:S03]  /*7f0d0*/  LDL.LU.64 R16, [R1+0x2a18] ;  /* 0x002a180001107983 */ /* 0x000ea60000300a00 */
[----:B------:R-:W1:Y:S01]  /*7f0e0*/  S2R R27, SR_TID.X ;  /* 0x00000000001b7919 */ /* 0x000e620000002100 */
[----:B------:R-:W-:Y:S02]  /*7f0f0*/  IMAD.SHL.U32 R8, R8, 0x40, RZ ;  /* 0x0000004008087824 */ /* 0x000fe400078e00ff */
[----:B-1----:R-:W-:-:S05]  /*7f100*/  IMAD.SHL.U32 R27, R27, 0x2, RZ ;  /* 0x000000021b1b7824 */ /* 0x002fca00078e00ff */
        /* <DEDUP_REMOVED lines=8> */
[----:B---3--:R-:W1:Y:S02]  /*7f190*/  LDSM.16.MT88.4 R16, [R12+0x16000] ;  /* 0x016000000c10783b */ /* 0x008e640000004200 */
[----:B-1----:R-:W-:Y:S02]  /*7f1a0*/  STL.64 [R1+0xa0], R16 ;  /* 0x0000a01001007387 */ /* 0x002fe40000100a00 */
[----:B------:R-:W-:Y:S02]  /*7f1b0*/  STL.64 [R1+0xa8], R18 ;  /* 0x0000a81201007387 */ /* 0x000fe40000100a00 */
[----:B------:R-:W1:Y:S02]  /*7f1c0*/  LDSM.16.M88.4 R16, [R9+0x80] ;  /* 0x000080000910783b */ /* 0x000e640000000200 */
        /* <DEDUP_REMOVED lines=42> */
[----:B------:R-:W2:Y:S04]  /*7f470*/  LDSM.16.M88.4 R8, [R9+0xf080] ;  /* 0x00f080000908783b */ /* 0x000ea80000000200 */
[----:B-1----:R-:W-:Y:S01]  /*7f480*/  STL.64 [R1+0xc0], R16 ;  /* 0x0000c01001007387 */ /* 0x002fe20000100a00 */
[----:B------:R1:W-:Y:S03]  /*7f490*/  STL.64 [R1+0xc8], R18 ;  /* 0x0000c81201007387 */ /* 0x0003e60000100a00 */
[----:B-1----:R-:W3:Y:S01]  /*7f4a0*/  LDL.LU.64 R18, [R1+0x2a10] ;  /* 0x002a100001127983 */ /* 0x002ee20000300a00 */
[----:B--2---:R-:W-:Y:S02]  /*7f4b0*/  STL.64 [R1+0xb0], R8 ;  /* 0x0000b00801007387 */ /* 0x004fe40000100a00 */
[----:B------:R-:W-:Y:S02]  /*7f4c0*/  STL.64 [R1+0xb8], R10 ;  /* 0x0000b80a01007387 */ /* 0x000fe40000100a00 */
[----:B------:R-:W1:Y:S01]  /*7f4d0*/  LDSM.16.MT88.4 R8, [R13+0x16000] ;  /* 0x016000000d08783b */ /* 0x000e620000004200 */
[----:B------:R-:W-:-:S03]  /*7f4e0*/  IMAD.MOV.U32 R23, RZ, RZ, R3 ;  /* 0x000000ffff177224 */ /* 0x000fc600078e0003 */
[----:B-1----:R-:W-:Y:S01]  /*7f4f0*/  STL.64 [R1+0x60], R8 ;  /* 0x0000600801007387 */ /* 0x002fe20000100a00 */
[----:B------:R-:W-:Y:S02]  /*7f500*/  STL.64 [R1+0x68], R10 ;  /* 0x0000680a01007387 */ /* 0x000fe40000100a00 */
[----:B------:R-:W1:Y:S01]  /*7f510*/  LDSM.16.MT88.4 R8, [R12+0x17000] ;  /* 0x017000000c08783b */ /* 0x000e620000004200 */
[----:B------:R-:W2:Y:S02]  /*7f520*/  S2R R3, SR_TID.X ;  /* 0x0000000000037919 */ /* 0x000ea40000002100 */
[----:B--2---:R-:W-:-:S05]  /*7f530*/  LOP3.LUT R3, R3, 0x3f, RZ, 0xc0, !PT ;  /* 0x0000003f03037812 */ /* 0x004fca00078ec0ff */
[----:B------:R-:W-:Y:S01]  /*7f540*/  IMAD.SHL.U32 R3, R3, 0x2, RZ ;  /* 0x0000000203037824 */ /* 0x000fe200078e00ff */
[----:B---3--:R-:W-:Y:S01]  /*7f550*/  HMMA.16816.F32.BF16 R16, R4, R18, R20 ;  /* 0x000000120410723c */ /* 0x008fe20000041814 */
[----:B------:R-:W2:Y:S11]  /*7f560*/  LDSM.16.MT88.4 R20, [R12+0x16080] ;  /* 0x016080000c14783b */ /* 0x000eb60000004200 */
[----:B------:R-:W-:Y:S11]  /*7f570*/  @!UPT UIADD3 URZ, URZ, URZ, URZ ;  /* 0x0000003f3f3ff290 */ /* 0x000ff6000fffe03f */
[----:B------:R-:W-:Y:S01]  /*7f580*/  STL.64 [R1+0xa00], R16 ;  /* 0x000a001001007387 */ /* 0x000fe20000100a00 */
[----:B------:R-:W-:Y:S02]  /*7f590*/  STL.64 [R1+0xa08], R18 ;  /* 0x000a081201007387 */ /* 0x000fe40000100a00 */
[----:B------:R-:W3:Y:S04]  /*7f5a0*/  LDSM.16.MT88.4 R16, [R12+0x17080] ;  /* 0x017080000c10783b */ /* 0x000ee80000004200 */
[----:B-1----:R-:W-:Y:S01]  /*7f5b0*/  STL.64 [R1+0x90], R8 ;  /* 0x0000900801007387 */ /* 0x002fe20000100a00 */
[----:B------:R-:W-:Y:S02]  /*7f5c0*/  STL.64 [R1+0x98], R10 ;  /* 0x0000980a01007387 */ /* 0x000fe40000100a00 */
[----:B------:R-:W1:Y:S02]  /*7f5d0*/  LDSM.16.MT88.4 R8, [R13+0x17000] ;  /* 0x017000000d08783b */ /* 0x000e640000004200 */
[----:B--2---:R-:W-:Y:S02]  /*7f5e0*/  STL.64 [R1+0x80], R20 ;  /* 0x0000801401007387 */ /* 0x004fe40000100a00 */
[----:B------:R-:W-:Y:S02]  /*7f5f0*/  STL.64 [R1+0x88], R22 ;  /* 0x0000881601007387 */ /* 0x000fe40000100a00 */
[----:B------:R-:W2:Y:S01]  /*7f600*/  LDSM.16.MT88.4 R20, [R13+0x16080] ;  /* 0x016080000d14783b */ /* 0x000ea20000004200 */
[----:B---3--:R-:W-:Y:S03]  /*7f610*/  STL.64 [R1+0x70], R16 ;  /* 0x0000701001007387 */ /* 0x008fe60000100a00 */
[----:B------:R-:W-:Y:S02]  /*7f620*/  STL.64 [R1+0x78], R18 ;  /* 0x0000781201007387 */ /* 0x000fe40000100a00 */
[----:B------:R-:W3:Y:S04]  /*7f630*/  LDSM.16.MT88.4 R16, [R13+0x17080] ;  /* 0x017080000d10783b */ /* 0x000ee80000004200 */
[----:B-1----:R-:W-:Y:S01]  /*7f640*/  STL.64 [R1+0x50], R8 ;  /* 0x0000500801007387 */ /* 0x002fe20000100a00 */
[----:B------:R-:W-:Y:S02]  /*7f650*/  STL.64 [R1+0x58], R10 ;  /* 0x0000580a01007387 */ /* 0x000fe40000100a00 */
[----:B----4-:R-:W1:Y:S02]  /*7f660*/  LDSM.16.MT88.4 R8, [R24+0x16000] ;  /* 0x016000001808783b */ /* 0x010e640000004200 */
[----:B------:R-:W4:Y:S04]  /*7f670*/  LDSM.16.MT88.4 R12, [R24+0x17000] ;  /* 0x01700000180c783b */ /* 0x000f280000004200 */
[----:B--2---:R-:W-:Y:S01]  /*7f680*/  STL.64 [R1+0x40], R20 ;  /* 0x0000401401007387 */ /* 0x004fe20000100a00 */
[----:B------:R-:W-:Y:S02]  /*7f690*/  STL.64 [R1+0x48], R22 ;  /* 0x0000481601007387 */ /* 0x000fe40000100a00 */
[----:B------:R-:W-:Y:S01]  /*7f6a0*/  LDSM.16.MT88.4 R20, [R25+0x16080] ;  /* 0x016080001914783b */ /* 0x000fe20000004200 */
[----:B---3--:R-:W-:Y:S03]  /*7f6b0*/  STL.64 [R1+0x30], R16 ;  /* 0x0000301001007387 */ /* 0x008fe60000100a00 */
[----:B------:R-:W-:Y:S02]  /*7f6c0*/  STL.64 [R1+0x38], R18 ;  /* 0x0000381201007387 */ /* 0x000fe40000100a00 */
[----:B------:R-:W2:Y:S04]  /*7f6d0*/  LDSM.16.MT88.4 R16, [R24+0x16080] ;  /* 0x016080001810783b */ /* 0x000ea80000004200 */
[----:B-1----:R0:W-:Y:S01]  /*7f6e0*/  STL.64 [R1+0x20], R8 ;  /* 0x0000200801007387 */ /* 0x0021e20000100a00 */
[----:B------:R0:W-:Y:S01]  /*7f6f0*/  STL.64 [R1+0x28], R10 ;  /* 0x0000280a01007387 */ /* 0x0001e20000100a00 */
[----:B----4-:R0:W-:Y:S02]  /*7f700*/  STL.64 [R1+0x10], R12 ;  /* 0x0000100c01007387 */ /* 0x0101e40000100a00 */
[----:B------:R0:W-:Y:S02]  /*7f710*/  STL.64 [R1+0x18], R14 ;  /* 0x0000180e01007387 */ /* 0x0001e40000100a00 */
[----:B------:R0:W1:Y:S01]  /*7f720*/  LDSM.16.MT88.4 R8, [R24+0x17080] ;  /* 0x017080001808783b */ /* 0x0000620000004200 */
[----:B------:R0:W3:Y:S04]  /*7f730*/  LDSM.16.MT88.4 R12, [R25+0x16000] ;  /* 0x01600000190c783b */ /* 0x0000e80000004200 */
[----:B--2---:R0:W-:Y:S01]  /*7f740*/  STL.64 [R1], R16 ;  /* 0x0000001001007387 */ /* 0x0041e20000100a00 */
[----:B------:R0:W-:Y:S02]  /*7f750*/  STL.64 [R1+0x8], R18 ;  /* 0x0000081201007387 */ /* 0x0001e40000100a00 */
[----:B------:R0:W2:Y:S02]  /*7f760*/  LDSM.16.MT88.4 R16, [R25+0x17000] ;  /* 0x017000001910783b */ /* 0x0000a40000004200 */
[----:B------:R-:W4:Y:S02]  /*7f770*/  LDSM.16.MT88.4 R24, [R25+0x17080] ;  /* 0x017080001918783b */ /* 0x000f240000004200 */
[----:B---3--:R-:W-:Y:S04]  /*7f780*/  STL.64 [R1+0x3be0], R14 ;  /* 0x003be00e01007387 */ /* 0x008fe80000100a00 */
[----:B------:R-:W-:Y:S04]  /*7f790*/  STL.64 [R1+0x3bd8], R12 ;  /* 0x003bd80c01007387 */ /* 0x000fe80000100a00 */
[----:B------:R-:W-:Y:S04]  /*7f7a0*/  STL.64 [R1+0x3710], R22 ;  /* 0x0037101601007387 */ /* 0x000fe80000100a00 */
[----:B------:R3:W-:Y:S04]  /*7f7b0*/  STL.64 [R1+0x3708], R20 ;  /* 0x0037081401007387 */ /* 0x0007e80000100a00 */
[----:B---3--:R-:W3:Y:S04]  /*7f7c0*/  LDL.LU R20, [R1+0xa0] ;  /* 0x0000a00001147983 */ /* 0x008ee80000300800 */
[----:B------:R-:W3:Y:S04]  /*7f7d0*/  LDL.LU R21, [R1+0xa4] ;  /* 0x0000a40001157983 */ /* 0x000ee80000300800 */
[----:B----4-:R-:W4:Y:S04]  /*7f7e0*/  LDL.LU R22, [R1+0xa8] ;  /* 0x0000a80001167983 */ /* 0x010f280000300800 */
[----:B------:R-:W4:Y:S04]  /*7f7f0*/  LDL.LU R23, [R1+0xac] ;  /* 0x0000ac0001177983 */ /* 0x000f280000300800 */
[----:B----4-:R-:W-:Y:S04]  /*7f800*/  STL.64 [R1+0x3f78], R22 ;  /* 0x003f781601007387 */ /* 0x010fe80000100a00 */
[----:B---3--:R-:W-:Y:S04]  /*7f810*/  STL.64 [R1+0x3f70], R20 ;  /* 0x003f701401007387 */ /* 0x008fe80000100a00 */
[----:B--2---:R-:W-:Y:S04]  /*7f820*/  STL.64 [R1+0x32d0], R18 ;  /* 0x0032d01201007387 */ /* 0x004fe80000100a00 */
[----:B------:R2:W-:Y:S04]  /*7f830*/  STL.64 [R1+0x32c8], R16 ;  /* 0x0032c81001007387 */ /* 0x0005e80000100a00 */
[----:B0-2---:R-:W2:Y:S04]  /*7f840*/  LDL.LU.64 R16, [R1+0x190] ;  /* 0x0001900001107983 */ /* 0x005ea80000300a00 */
[----:B------:R-:W3:Y:S04]  /*7f850*/  LDL.64 R18, [R1+0x198] ;  /* 0x0001980001127983 */ /* 0x000ee80000100a00 */
[----:B---3--:R-:W-:Y:S04]  /*7f860*/  STL.64 [R1+0x3f58], R18 ;  /* 0x003f581201007387 */ /* 0x008fe80000100a00 */
[----:B--2---:R-:W-:Y:S04]  /*7f870*/  STL.64 [R1+0x3f50], R16 ;  /* 0x003f501001007387 */ /* 0x004fe80000100a00 */
[----:B-1----:R-:W-:Y:S04]  /*7f880*/  STL.64 [R1+0x2f18], R10 ;  /* 0x002f180a01007387 */ /* 0x002fe80000100a00 */
[----:B------:R0:W-:Y:S04]  /*7f890*/  STL.64 [R1+0x2f10], R8 ;  /* 0x002f100801007387 */ /* 0x0001e80000100a00 */
[----:B0-----:R-:W2:Y:S04]  /*7f8a0*/  LDL.LU R8, [R1+0x170] ;  /* 0x0001700001087983 */ /* 0x001ea80000300800 */
[----:B------:R-:W2:Y:S04]  /*7f8b0*/  LDL.LU R9, [R1+0x174] ;  /* 0x0001740001097983 */ /* 0x000ea80000300800 */
[----:B------:R-:W3:Y:S04]  /*7f8c0*/  LDL R10, [R1+0x178] ;  /* 0x00017800010a7983 */ /* 0x000ee80000100800 */
[----:B---3--:R-:W-:Y:S04]  /*7f8d0*/  STL [R1+0x3a78], R10 ;  /* 0x003a780a01007387 */ /* 0x008fe80000100800 */
[----:B------:R-:W3:Y:S04]  /*7f8e0*/  LDL R11, [R1+0x17c] ;  /* 0x00017c00010b7983 */ /* 0x000ee80000100800 */
[----:B------:R-:W4:Y:S04]  /*7f8f0*/  LDL.LU R22, [R1+0x1b8] ;  /* 0x0001b80001167983 */ /* 0x000f280000300800 */
[----:B------:R-:W4:Y:S04]  /*7f900*/  LDL.LU R23, [R1+0x1bc] ;  /* 0x0001bc0001177983 */ /* 0x000f280000300800 */
[----:B----4-:R-:W-:Y:S04]  /*7f910*/  STL.64 [R1+0x3f90], R22 ;  /* 0x003f901601007387 */ /* 0x010fe80000100a00 */
[----:B---3--:R-:W-:Y:S04]  /*7f920*/  STL [R1+0x3a7c], R11 ;  /* 0x003a7c0b01007387 */ /* 0x008fe80000100800 */
[----:B--2---:R0:W-:Y:S04]  /*7f930*/  STL.64 [R1+0x3f48], R8 ;  /* 0x003f480801007387 */ /* 0x0041e80000100a00 */
[----:B0-----:R-:W2:Y:S04]  /*7f940*/  LDL.LU R8, [R1+0x5e0] ;  /* 0x0005e00001087983 */ /* 0x001ea80000300800 */
[----:B------:R-:W2:Y:S04]  /*7f950*/  LDL.LU R9, [R1+0x5e4] ;  /* 0x0005e40001097983 */ /* 0x000ea80000300800 */
[----:B------:R-:W3:Y:S04]  /*7f960*/  LDL.LU R10, [R1+0x5e8] ;  /* 0x0005e800010a7983 */ /* 0x000ee80000300800 */
[----:B------:R-:W3:Y:S04]  /*7f970*/  LDL.LU R11, [R1+0x5ec] ;  /* 0x0005ec00010b7983 */ /* 0x000ee80000300800 */
[----:B------:R-:W4:Y:S04]  /*7f980*/  LDL.LU R22, [R1+0x1c8] ;  /* 0x0001c80001167983 */ /* 0x000f280000300800 */
[----:B------:R-:W4:Y:S04]  /*7f990*/  LDL.LU R23, [R1+0x1cc] ;  /* 0x0001cc0001177983 */ /* 0x000f280000300800 */
[----:B----4-:R0:W-:Y:S04]  /*7f9a0*/  STL.64 [R1+0x3fa8], R22 ;  /* 0x003fa81601007387 */ /* 0x0101e80000100a00 */
[----:B------:R-:W4:Y:S04]  /*7f9b0*/  LDL.LU R16, [R1+0x5f0] ;  /* 0x0005f00001107983 */ /* 0x000f280000300800 */
[----:B------:R-:W4:Y:S04]  /*7f9c0*/  LDL.LU R17, [R1+0x5f4] ;  /* 0x0005f40001117983 */ /* 0x000f280000300800 */
[----:B------:R-:W2:Y:S04]  /*7f9d0*/  LDL.LU R18, [R1+0x5f8] ;  /* 0x0005f80001127983 */ /* 0x000ea80000300800 */
[----:B------:R-:W2:Y:S04]  /*7f9e0*/  LDL.LU R19, [R1+0x5fc] ;  /* 0x0005fc0001137983 */ /* 0x000ea80000300800 */
[----:B0-----:R-:W2:Y:S04]  /*7f9f0*/  LDL.LU R22, [R1+0x1d8] ;  /* 0x0001d80001167983 */ /* 0x001ea80000300800 */
[----:B------:R-:W2:Y:S04]  /*7fa00*/  LDL.LU R23, [R1+0x1dc] ;  /* 0x0001dc0001177983 */ /* 0x000ea80000300800 */
[----:B--2---:R-:W-:Y:S04]  /*7fa10*/  STL.64 [R1+0x3fc0], R22 ;  /* 0x003fc01601007387 */ /* 0x004fe80000100a00 */
[----:B------:R-:W-:Y:S04]  /*7fa20*/  STL.64 [R1+0x3f88], R18 ;  /* 0x003f881201007387 */ /* 0x000fe80000100a00 */
[----:B----4-:R0:W-:Y:S04]  /*7fa30*/  STL.64 [R1+0x3f80], R16 ;  /* 0x003f801001007387 */ /* 0x0101e80000100a00 */
[----:B0-----:R-:W2:Y:S04]  /*7fa40*/  LDL.LU R16, [R1+0x600] ;  /* 0x0006000001107983 */ /* 0x001ea80000300800 */
[----:B------:R-:W2:Y:S04]  /*7fa50*/  LDL.LU R17, [R1+0x604] ;  /* 0x0006040001117983 */ /* 0x000ea80000300800 */
[----:B------:R-:W4:Y:S04]  /*7fa60*/  LDL.LU R18, [R1+0x608] ;  /* 0x0006080001127983 */ /* 0x000f280000300800 */
[----:B------:R-:W4:Y:S04]  /*7fa70*/  LDL.LU R19, [R1+0x60c] ;  /* 0x00060c0001137983 */ /* 0x000f280000300800 */
[----:B------:R-:W2:Y:S04]  /*7fa80*/  LDL.LU R14, [R1+0x1e8] ;  /* 0x0001e800010e7983 */ /* 0x000ea80000300800 */
[----:B------:R-:W2:Y:S04]  /*7fa90*/  LDL.LU R15, [R1+0x1ec] ;  /* 0x0001ec00010f7983 */ /* 0x000ea80000300800 */
[----:B--2---:R0:W-:Y:S04]  /*7faa0*/  STL.64 [R1+0x3fc8], R14 ;  /* 0x003fc80e01007387 */ /* 0x0041e80000100a00 */
[----:B0-----:R-:W2:Y:S04]  /*7fab0*/  LDL.LU R14, [R1+0x1f8] ;  /* 0x0001f800010e7983 */ /* 0x001ea80000300800 */
[----:B------:R-:W2:Y:S04]  /*7fac0*/  LDL.LU R15, [R1+0x1fc] ;  /* 0x0001fc00010f7983 */ /* 0x000ea80000300800 */
[----:B--2---:R0:W-:Y:S04]  /*7fad0*/  STL.64 [R1+0x3fe0], R14 ;  /* 0x003fe00e01007387 */ /* 0x0041e80000100a00 */
[----:B------:R-:W2:Y:S04]  /*7fae0*/  LDL.LU R20, [R1+0x630] ;  /* 0x0006300001147983 */ /* 0x000ea80000300800 */
[----:B------:R-:W2:Y:S04]  /*7faf0*/  LDL.LU R21, [R1+0x634] ;  /* 0x0006340001157983 */ /* 0x000ea80000300800 */
[----:B------:R-:W2:Y:S04]  /*7fb00*/  LDL.LU R22, [R1+0x638] ;  /* 0x0006380001167983 */ /* 0x000ea80000300800 */
[----:B------:R-:W2:Y:S04]  /*7fb10*/  LDL.LU R23, [R1+0x63c] ;  /* 0x00063c0001177983 */ /* 0x000ea80000300800 */
[----:B0-----:R-:W2:Y:S04]  /*7fb20*/  LDL.LU R14, [R1+0x208] ;  /* 0x00020800010e7983 */ /* 0x001ea80000300800 */
[----:B------:R-:W2:Y:S04]  /*7fb30*/  LDL.LU R15, [R1+0x20c] ;  /* 0x00020c00010f7983 */ /* 0x000ea80000300800 */
[----:B--2---:R-:W-:Y:S04]  /*7fb40*/  STL.64 [R1+0x3ff8], R14 ;  /* 0x003ff80e01007387 */ /* 0x004fe80000100a00 */
[----:B------:R-:W-:Y:S04]  /*7fb50*/  STL.64 [R1+0x3fd8], R22 ;  /* 0x003fd81601007387 */ /* 0x000fe80000100a00 */
[----:B------:R0:W-:Y:S04]  /*7fb60*/  STL.64 [R1+0x3fd0], R20 ;  /* 0x003fd01401007387 */ /* 0x0001e80000100a00 */
[----:B0-----:R-:W2:Y:S04]  /*7fb70*/  LDL.LU R20, [R1+0x640] ;  /* 0x0006400001147983 */ /* 0x001ea80000300800 */
[----:B------:R-:W2:Y:S04]  /*7fb80*/  LDL.LU R21, [R1+0x644] ;  /* 0x0006440001157983 */ /* 0x000ea80000300800 */
[----:B------:R-:W2:Y:S04]  /*7fb90*/  LDL.LU R22, [R1+0x648] ;  /* 0x0006480001167983 */ /* 0x000ea80000300800 */
[----:B------:R-:W2:Y:S04]  /*7fba0*/  LDL.LU R23, [R1+0x64c] ;  /* 0x00064c0001177983 */ /* 0x000ea80000300800 */
[----:B------:R-:W3:Y:S04]  /*7fbb0*/  LDL.LU R14, [R1+0x218] ;  /* 0x00021800010e7983 */ /* 0x000ee80000300800 */
[----:B------:R-:W3:Y:S04]  /*7fbc0*/  LDL.LU R15, [R1+0x21c] ;  /* 0x00021c00010f7983 */ /* 0x000ee80000300800 */
[----:B--2---:R-:W-:Y:S04]  /*7fbd0*/  STL.64 [R1+0x3ff0], R22 ;  /* 0x003ff01601007387 */ /* 0x004fe80000100a00 */
[----:B------:R0:W-:Y:S04]  /*7fbe0*/  STL.64 [R1+0x3fe8], R20 ;  /* 0x003fe81401007387 */ /* 0x0001e80000100a00 */
[----:B0-----:R-:W2:Y:S04]  /*7fbf0*/  LDL.LU R20, [R1+0x650] ;  /* 0x0006500001147983 */ /* 0x001ea80000300800 */
[----:B------:R-:W2:Y:S04]  /*7fc00*/  LDL.LU R21, [R1+0x654] ;  /* 0x0006540001157983 */ /* 0x000ea80000300800 */
[----:B------:R-:W2:Y:S04]  /*7fc10*/  LDL.LU R22, [R1+0x658] ;  /* 0x0006580001167983 */ /* 0x000ea80000300800 */
[----:B------:R-:W2:Y:S04]  /*7fc20*/  LDL.LU R23, [R1+0x65c] ;  /* 0x00065c0001177983 */ /* 0x000ea80000300800 */
[----:B--2---:R-:W-:Y:S04]  /*7fc30*/  STL.64 [R1+0x4008], R22 ;  /* 0x0040081601007387 */ /* 0x004fe80000100a00 */
[----:B------:R0:W-:Y:S04]  /*7fc40*/  STL.64 [R1+0x4000], R20 ;  /* 0x0040001401007387 */ /* 0x0001e80000100a00 */
[----:B0-----:R-:W2:Y:S04]  /*7fc50*/  LDL.LU R20, [R1+0x660] ;  /* 0x0006600001147983 */ /* 0x001ea80000300800 */
[----:B------:R-:W2:Y:S04]  /*7fc60*/  LDL.LU R21, [R1+0x664] ;  /* 0x0006640001157983 */ /* 0x000ea80000300800 */
[----:B------:R-:W2:Y:S04]  /*7fc70*/  LDL.LU R22, [R1+0x668] ;  /* 0x0006680001167983 */ /* 0x000ea80000300800 */
[----:B------:R-:W2:Y:S04]  /*7fc80*/  LDL.LU R23, [R1+0x66c] ;  /* 0x00066c0001177983 */ /* 0x000ea80000300800 */
[----:B----4-:R-:W-:Y:S04]  /*7fc90*/  STL.64 [R1+0x3fa0], R18 ;  /* 0x003fa01201007387 */ /* 0x010fe80000100a00 */
[----:B------:R0:W-:Y:S04]  /*7fca0*/  STL.64 [R1+0x3f98], R16 ;  /* 0x003f981001007387 */ /* 0x0001e80000100a00 */
[----:B0-----:R-:W4:Y:S04]  /*7fcb0*/  LDL.LU R16, [R1+0x610] ;  /* 0x0006100001107983 */ /* 0x001f280000300800 */
[----:B------:R-:W4:Y:S04]  /*7fcc0*/  LDL.LU R17, [R1+0x614] ;  /* 0x0006140001117983 */ /* 0x000f280000300800 */
[----:B------:R-:W2:Y:S04]  /*7fcd0*/  LDL.LU R18, [R1+0x618] ;  /* 0x0006180001127983 */ /* 0x000ea80000300800 */
[----:B------:R-:W2:Y:S04]  /*7fce0*/  LDL.LU R19, [R1+0x61c] ;  /* 0x00061c0001137983 */ /* 0x000ea80000300800 */
[----:B--2---:R-:W-:Y:S04]  /*7fcf0*/  STL.64 [R1+0x3fb8], R18 ;  /* 0x003fb81201007387 */ /* 0x004fe80000100a00 */
[----:B----4-:R0:W-:Y:S04]  /*7fd00*/  STL.64 [R1+0x3fb0], R16 ;  /* 0x003fb01001007387 */ /* 0x0101e80000100a00 */
[----:B0-----:R-:W2:Y:S04]  /*7fd10*/  LDL.LU R16, [R1+0x620] ;  /* 0x0006200001107983 */ /* 0x001ea80000300800 */
[----:B------:R-:W2:Y:S04]  /*7fd20*/  LDL.LU R17, [R1+0x624] ;  /* 0x0006240001117983 */ /* 0x000ea80000300800 */
[----:B------:R-:W2:Y:S04]  /*7fd30*/  LDL.LU R18, [R1+0x628] ;  /* 0x0006280001127983 */ /* 0x000ea80000300800 */
[----:B------:R-:W2:Y:S04]  /*7fd40*/  LDL.LU R19, [R1+0x62c] ;  /* 0x00062c0001137983 */ /* 0x000ea80000300800 */
[----:B---3--:R-:W-:Y:S04]  /*7fd50*/  STL.64 [R1+0x3f68], R10 ;  /* 0x003f680a01007387 */ /* 0x008fe80000100a00 */
[----:B------:R0:W-:Y:S04]  /*7fd60*/  STL.64 [R1+0x3f60], R8 ;  /* 0x003f600801007387 */ /* 0x0001e80000100a00 */
[----:B0-----:R-:W3:Y:S04]  /*7fd70*/  LDL.64 R8, [R1+0x1a0] ;  /* 0x0001a00001087983 */ /* 0x001ee80000100a00 */
[----:B------:R-:W-:Y:S04]  /*7fd80*/  STL [R1+0x2d9c], R24 ;  /* 0x002d9c1801007387 */ /* 0x000fe80000100800 */
[----:B------:R0:W-:Y:S04]  /*7fd90*/  STL [R1+0x2d98], R25 ;  /* 0x002d981901007387 */ /* 0x0001e80000100800 */
[----:B------:R-:W-:Y:S04]  /*7fda0*/  STL [R1+0x2d94], R26 ;  /* 0x002d941a01007387 */ /* 0x000fe80000100800 */
[----:B------:R-:W-:Y:S04]  /*7fdb0*/  STL [R1+0x2d90], R27 ;  /* 0x002d901b01007387 */ /* 0x000fe80000100800 */
[----:B0-----:R-:W4:Y:S01]  /*7fdc0*/  LDL.64 R24, [R1+0x100] ;  /* 0x0001000001187983 */ /* 0x001f220000100a00 */
[C---:B------:R-:W-:Y:S03]  /*7fdd0*/  HMMA.16816.F32.BF16 R12, R4.reuse, R14, R20 ;  /* 0x0000000e040c723c */ /* 0x040fe60000041814 */
[----:B----4-:R0:W-:Y:S04]  /*7fde0*/  STL.64 [R1+0x3ec8], R24 ;  /* 0x003ec81801007387 */ /* 0x0101e80000100a00 */
[----:B0-----:R-:W4:Y:S04]  /*7fdf0*/  LDL.LU R24, [R1+0x5c0] ;  /* 0x0005c00001187983 */ /* 0x001f280000300800 */
[----:B------:R-:W4:Y:S04]  /*7fe00*/  LDL.LU R25, [R1+0x5c4] ;  /* 0x0005c40001197983 */ /* 0x000f280000300800 */
[----:B------:R-:W4:Y:S04]  /*7fe10*/  LDL.LU R26, [R1+0x5c8] ;  /* 0x0005c800011a7983 */ /* 0x000f280000300800 */
[----:B------:R-:W4:Y:S04]  /*7fe20*/  LDL.LU R27, [R1+0x5cc] ;  /* 0x0005cc00011b7983 */ /* 0x000f280000300800 */
[----:B-----5:R-:W-:Y:S04]  /*7fe30*/  STL [R1+0x2cc0], R2 ;  /* 0x002cc00201007387 */ /* 0x020fe80000100800 */
[----:B------:R-:W-:Y:S04]  /*7fe40*/  STL [R1+0x2c60], R0 ;  /* 0x002c600001007387 */ /* 0x000fe80000100800 */
[----:B------:R-:W2:Y:S04]  /*7fe50*/  LDL.LU.64 R22, [R1+0x4008] ;  /* 0x0040080001167983 */ /* 0x000ea80000300a00 */
[----:B------:R-:W2:Y:S04]  /*7fe60*/  LDL.LU.64 R20, [R1+0x4000] ;  /* 0x0040000001147983 */ /* 0x000ea80000300a00 */
[----:B------:R-:W-:Y:S04]  /*7fe70*/  STL.64 [R1+0x9f0], R12 ;  /* 0x0009f00c01007387 */ /* 0x000fe80000100a00 */
[----:B------:R0:W-:Y:S04]  /*7fe80*/  STL.64 [R1+0x9f8], R14 ;  /* 0x0009f80e01007387 */ /* 0x0001e80000100a00 */
[----:B0-----:R-:W2:Y:S02]  /*7fe90*/  LDL.LU.64 R14, [R1+0x3ff8] ;  /* 0x003ff800010e7983 */ /* 0x001ea40000300a00 */
[C---:B--2---:R-:W-:Y:S02]  /*7fea0*/  HMMA.16816.F32.BF16 R12, R4.reuse, R14, R20 ;  /* 0x0000000e040c723c */ /* 0x044fe40000041814 */
[----:B------:R-:W2:Y:S04]  /*7feb0*/  LDL.LU.64 R22, [R1+0x3ff0] ;  /* 0x003ff00001167983 */ /* 0x000ea80000300a00 */
[----:B------:R-:W2:Y:S11]  /*7fec0*/  LDL.LU.64 R20, [R1+0x3fe8] ;  /* 0x003fe80001147983 */ /* 0x000eb60000300a00 */
[----:B------:R-:W-:Y:S06]  /*7fed0*/  @!UPT UIADD3 URZ, URZ, URZ, URZ ;  /* 0x0000003f3f3ff290 */ /* 0x000fec000fffe03f */
        /* <DEDUP_REMOVED lines=11> */
[----:B------:R-:W2:Y:S11]  /*7ff90*/  LDL.LU.64 R22, [R1+0x3fc0] ;  /* 0x003fc00001167983 */ /* 0x000eb60000300a00 */
[----:B------:R-:W-:Y:S10]  /*7ffa0*/  @!UPT UIADD3 URZ, URZ, URZ, URZ ;  /* 0x0000003f3f3ff290 */ /* 0x000ff4000fffe03f */
[----:B------:R0:W-:Y:S04]  /*7ffb0*/  STL.64 [R1+0x980], R12 ;  /* 0x0009800c01007387 */ /* 0x0001e80000100a00 */
[----:B------:R-:W-:Y:S04]  /*7ffc0*/  STL.64 [R1+0x988], R14 ;  /* 0x0009880e01007387 */ /* 0x000fe80000100a00 */
[----:B0-----:R-:W3:Y:S01]  /*7ffd0*/  LDL.64 R12, [R1+0xb0] ;  /* 0x0000b000010c7983 */ /* 0x001ee20000100a00 */
[C---:B--2---:R-:W-:Y:S03]  /*7ffe0*/  HMMA.16816.F32.BF16 R20, R4.reuse, R22, R16 ;  /* 0x000000160414723c */ /* 0x044fe60000041810 */
[----:B---3--:R0:W-:Y:S04]  /*7fff0*/  STL.64 [R1+0x3f10], R12 ;  /* 0x003f100c01007387 */ /* 0x0081e80000100a00 */
[----:B0-----:R-:W2:Y:S04]  /*80000*/  LDL.64 R12, [R1+0x180] ;  /* 0x00018000010c7983 */ /* 0x001ea80000100a00 */
[----:B------:R-:W3:Y:S04]  /*80010*/  LDL.LU.64 R18, [R1+0x3fb8] ;  /* 0x003fb80001127983 */ /* 0x000ee80000300a00 */
[----:B------:R-:W3:Y:S08]  /*80020*/  LDL.LU.64 R16, [R1+0x3fb0] ;  /* 0x003fb00001107983 */ /* 0x000ef00000300a00 */
[----:B------:R-:W-:Y:S04]  /*80030*/  STL.64 [R1+0x970], R20 ;  /* 0x0009701401007387 */ /* 0x000fe80000100a00 */
[----:B------:R0:W-:Y:S04]  /*80040*/  STL.64 [R1+0x978], R22 ;  /* 0x0009781601007387 */ /* 0x0001e80000100a00 */
[----:B0-----:R-:W3:Y:S02]  /*80050*/  LDL.LU.64 R22, [R1+0x3fa8] ;  /* 0x003fa80001167983 */ /* 0x001ee40000300a00 */
[C---:B---3--:R-:W-:Y:S02]  /*80060*/  HMMA.16816.F32.BF16 R20, R4.reuse, R22, R16 ;  /* 0x000000160414723c */ /* 0x048fe40000041810 */
[----:B------:R-:W3:Y:S04]  /*80070*/  LDL.LU.64 R18, [R1+0x3fa0] ;  /* 0x003fa00001127983 */ /* 0x000ee80000300a00 */
[----:B------:R-:W3:Y:S11]  /*80080*/  LDL.LU.64 R16, [R1+0x3f98] ;  /* 0x003f980001107983 */ /* 0x000ef60000300a00 */
[----:B------:R-:W-:Y:S06]  /*80090*/  @!UPT UIADD3 URZ, URZ, URZ, URZ ;  /* 0x0000003f3f3ff290 */ /* 0x000fec000fffe03f */
[----:B------:R-:W-:Y:S04]  /*800a0*/  STL.64 [R1+0x950], R20 ;  /* 0x0009501401007387 */ /* 0x000fe80000100a00 */
[----:B------:R0:W-:Y:S04]  /*800b0*/  STL.64 [R1+0x958], R22 ;  /* 0x0009581601007387 */ /* 0x0001e80000100a00 */
[----:B0-----:R-:W3:Y:S02]  /*800c0*/  LDL.LU.64 R22, [R1+0x3f90] ;  /* 0x003f900001167983 */ /* 0x001ee40000300a00 */
[----:B---3--:R-:W-:Y:S02]  /*800d0*/  HMMA.16816.F32.BF16 R20, R4, R22, R16 ;  /* 0x000000160414723c */ /* 0x008fe40000041810 */
[----:B------:R-:W3:Y:S04]  /*800e0*/  LDL.LU.64 R18, [R1+0x3f88] ;  /* 0x003f880001127983 */ /* 0x000ee80000300a00 */
[----:B------:R-:W3:Y:S11]  /*800f0*/  LDL.LU.64 R16, [R1+0x3f80] ;  /* 0x003f800001107983 */ /* 0x000ef60000300a00 */
[----:B------:R-:W-:Y:S06]  /*80100*/  @!UPT UIADD3 URZ, URZ, URZ, URZ ;  /* 0x0000003f3f3ff290 */ /* 0x000fec000fffe03f */
[----:B------:R0:W-:Y:S01]  /*80110*/  STL.64 [R1+0x930], R20 ;  /* 0x0009301401007387 */ /* 0x0001e20000100a00 */
[----:B------:R-:W-:Y:S02]  /*80120*/  IMAD.MOV.U32 R7, RZ, RZ, R22 ;  /* 0x000000ffff077224 */ /* 0x000fe400078e0016 */
[----:B------:R-:W-:Y:S02]  /*80130*/  IMAD.MOV.U32 R6, RZ, RZ, R23 ;  /* 0x000000ffff067224 */ /* 0x000fe400078e0017 */
[----:B------:R-:W3:Y:S04]  /*80140*/  LDL.LU.64 R22, [R1+0x3f78] ;  /* 0x003f780001167983 */ /* 0x000ee80000300a00 */
[----:B0-----:R-:W3:Y:S04]  /*80150*/  LDL.LU.64 R20, [R1+0x3f70] ;  /* 0x003f700001147983 */ /* 0x001ee80000300a00 */
[----:B------:R0:W-:Y:S01]  /*80160*/  STL [R1+0x3614], R7 ;  /* 0x0036140701007387 */ /* 0x0001e20000100800 */
[----:B------:R-:W-:-:S03]  /*80170*/  IMAD.MOV.U32 R2, RZ, RZ, R8 ;  /* 0x000000ffff027224 */ /* 0x000fc600078e0008 */
[----:B------:R1:W-:Y:S01]  /*80180*/  STL [R1+0x3610], R6 ;  /* 0x0036100601007387 */ /* 0x0003e20000100800 */
[----:B------:R-:W-:-:S03]  /*80190*/  IMAD.MOV.U32 R0, RZ, RZ, R9 ;  /* 0x000000ffff007224 */ /* 0x000fc600078e0009 */
[----:B------:R-:W2:Y:S04]  /*801a0*/  LDL.LU R4, [R1+0xc0] ;  /* 0x0000c00001047983 */ /* 0x000ea80000300800 */
[----:B------:R-:W2:Y:S04]  /*801b0*/  LDL.LU R5, [R1+0xc4] ;  /* 0x0000c40001057983 */ /* 0x000ea80000300800 */
[----:B------:R-:W2:Y:S01]  /*801c0*/  LDL.LU.64 R10, [R1+0x3f68] ;  /* 0x003f6800010a7983 */ /* 0x000ea20000300a00 */
[C---:B---3--:R-:W-:Y:S03]  /*801d0*/  HMMA.16816.F32.BF16 R16, R20.reuse, R8, R16 ;  /* 0x000000081410723c */ /* 0x048fe60000041810 */
[----:B------:R-:W3:Y:S11]  /*801e0*/  LDL.LU.64 R8, [R1+0x3f60] ;  /* 0x003f600001087983 */ /* 0x000ef60000300a00 */
[----:B------:R-:W-:Y:S09]  /*801f0*/  @!UPT UIADD3 URZ, URZ, URZ, URZ ;  /* 0x0000003f3f3ff290 */ /* 0x000ff2000fffe03f */
[----:B------:R2:W-:Y:S01]  /*80200*/  STL.64 [R1+0x928], R18 ;  /* 0x0009281201007387 */ /* 0x0005e20000100a00 */
[----:B0-----:R-:W-:Y:S02]  /*80210*/  IMAD.MOV.U32 R7, RZ, RZ, R16 ;  /* 0x000000ffff077224 */ /* 0x001fe400078e0010 */
[----:B-1----:R-:W-:Y:S01]  /*80220*/  IMAD.MOV.U32 R6, RZ, RZ, R17 ;  /* 0x000000ffff067224 */ /* 0x002fe200078e0011 */
[----:B--2---:R-:W2:Y:S04]  /*80230*/  LDL.LU.64 R18, [R1+0x3f58] ;  /* 0x003f580001127983 */ /* 0x004ea80000300a00 */
[----:B------:R-:W3:Y:S04]  /*80240*/  LDL.LU.64 R16, [R1+0x3f50] ;  /* 0x003f500001107983 */ /* 0x000ee80000300a00 */
[----:B------:R-:W-:Y:S04]  /*80250*/  STL.64 [R1+0x3e88], R6 ;  /* 0x003e880601007387 */ /* 0x000fe80000100a00 */
[----:B------:R0:W-:Y:S04]  /*80260*/  STL.64 [R1+0x3e80], R4 ;  /* 0x003e800401007387 */ /* 0x0001e80000100a00 */
[----:B0-----:R-:W2:Y:S04]  /*80270*/  LDL.LU R4, [R1+0x5d0] ;  /* 0x0005d00001047983 */ /* 0x001ea80000300800 */
[----:B------:R-:W2:Y:S04]  /*80280*/  LDL.LU R5, [R1+0x5d4] ;  /* 0x0005d40001057983 */ /* 0x000ea80000300800 */
[----:B------:R-:W2:Y:S04]  /*80290*/  LDL.LU R6, [R1+0x5d8] ;  /* 0x0005d80001067983 */ /* 0x000ea80000300800 */
[----:B------:R-:W2:Y:S01]  /*802a0*/  LDL.LU R7, [R1+0x5dc] ;  /* 0x0005dc0001077983 */ /* 0x000ea20000300800 */
[C---:B---3--:R-:W-:Y:S11]  /*802b0*/  HMMA.16816.F32.BF16 R8, R20.reuse, R16, R8 ;  /* 0x000000101408723c */ /* 0x048ff60000041808 */
[----:B------:R-:W-:Y:S11]  /*802c0*/  @!UPT UIADD3 URZ, URZ, URZ, URZ ;  /* 0x0000003f3f3ff290 */ /* 0x000ff6000fffe03f */
[----:B------:R-:W-:Y:S01]  /*802d0*/  @!UPT UIADD3 URZ, URZ, URZ, URZ ;  /* 0x0000003f3f3ff290 */ /* 0x000fe2000fffe03f */
[----:B------:R0:W-:Y:S04]  /*802e0*/  STL.64 [R1+0x910], R8 ;  /* 0x0009100801007387 */ /* 0x0001e80000100a00 */
[----:B------:R1:W-:Y:S04]  /*802f0*/  STL.64 [R1+0x918], R10 ;  /* 0x0009180a01007387 */ /* 0x0003e80000100a00 */
[----:B0-----:R-:W4:Y:S01]  /*80300*/  LDL.LU.64 R8, [R1+0x3f48] ;  /* 0x003f480001087983 */ /* 0x001f220000300a00 */
[----:B--2---:R-:W-:Y:S01]  /*80310*/  HMMA.16816.F32.BF16 R4, R20, R12, R4 ;  /* 0x0000000c1404723c */ /* 0x004fe20000041804 */
[----:B------:R-:W-:-:S02]  /*80320*/  IMAD.MOV.U32 R3, RZ, RZ, R13 ;  /* 0x000000ffff037224 */ /* 0x000fc400078e000d */
[----:B-1----:R-:W-:Y:S01]  /*80330*/  IMAD.MOV.U32 R10, RZ, RZ, R12 ;  /* 0x000000ffff0a7224 */ /* 0x002fe200078e000c */
[----:B------:R-:W-:Y:S04]  /*80340*/  STL.64 [R1+0x3e58], R18 ;  /* 0x003e581201007387 */ /* 0x000fe80000100a00 */
[----:B------:R-:W-:Y:S11]  /*80350*/  STL.64 [R1+0x3e50], R16 ;  /* 0x003e501001007387 */ /* 0x000ff60000100a00 */
[----:B------:R-:W-:Y:S04]  /*80360*/  @!UPT UIADD3 URZ, URZ, URZ, URZ ;  /* 0x0000003f3f3ff290 */ /* 0x000fe8000fffe03f */
[----:B------:R0:W-:Y:S04]  /*80370*/  STL.64 [R1+0x900], R4 ;  /* 0x0009000401007387 */ /* 0x0001e80000100a00 */
[----:B------:R-:W-:Y:S04]  /*80380*/  STL.64 [R1+0x908], R6 ;  /* 0x0009080601007387 */ /* 0x000fe80000100a00 */
[----:B0-----:R-:W2:Y:S01]  /*80390*/  LDL R4, [R1+0xd0] ;  /* 0x0000d00001047983 */ /* 0x001ea20000100800 */
[C---:B----4-:R-:W-:Y:S11]  /*803a0*/  HMMA.16816.F32.BF16 R12, R20.reuse, R8, R24 ;  /* 0x00000008140c723c */ /* 0x050ff60000041818 */
[----:B------:R-:W-:Y:S11]  /*803b0*/  @!UPT UIADD3 URZ, URZ, URZ, URZ ;  /* 0x0000003f3f3ff290 */ /* 0x000ff6000fffe03f */
[----:B------:R-:W-:Y:S01]  /*803c0*/  @!UPT UIADD3 URZ, URZ, URZ, URZ ;  /* 0x0000003f3f3ff290 */ /* 0x000fe2000fffe03f */
[----:B------:R-:W-:Y:S04]  /*803d0*/  STL.64 [R1+0x8e0], R12 ;  /* 0x0008e00c01007387 */ /* 0x000fe80000100a00 */
[----:B------:R-:W-:Y:S04]  /*803e0*/  STL.64 [R1+0x8e8], R14 ;  /* 0x0008e80e01007387 */ /* 0x000fe80000100a00 */
[----:B------:R-:W2:Y:S04]  /*803f0*/  LDL R5, [R1+0xd4] ;  /* 0x0000d40001057983 */ /* 0x000ea80000100800 */
[----:B--2---:R0:W-:Y:S04]  /*80400*/  STL.64 [R1+0x3ea0], R4 ;  /* 0x003ea00401007387 */ /* 0x0041e80000100a00 */
[----:B0-----:R-:W2:Y:S04]  /*80410*/  LDL.64 R4, [R1+0xe0] ;  /* 0x0000e00001047983 */ /* 0x001ea80000100a00 */
[----:B--2---:R0:W-:Y:S04]  /*80420*/  STL.64 [R1+0x3ea8], R4 ;  /* 0x003ea80401007387 */ /* 0x0041e80000100a00 */
[----:B0-----:R-:W2:Y:S04]  /*80430*/  LDL.64 R4, [R1+0xf0] ;  /* 0x0000f00001047983 */ /* 0x001ea80000100a00 */
[----:B--2---:R0:W-:Y:S04]  /*80440*/  STL.64 [R1+0x3ec0], R4 ;  /* 0x003ec00401007387 */ /* 0x0041e80000100a00 */
[----:B0-----:R-:W2:Y:S04]  /*80450*/  LDL.LU R4, [R1+0x550] ;  /* 0x0005500001047983 */ /* 0x001ea80000300800 */
[----:B------:R-:W2:Y:S04]  /*80460*/  LDL.LU R5, [R1+0x554] ;  /* 0x0005540001057983 */ /* 0x000ea80000300800 */
[----:B------:R-:W3:Y:S04]  /*80470*/  LDL.LU R6, [R1+0x558] ;  /* 0x0005580001067983 */ /* 0x000ee80000300800 */
[----:B------:R-:W3:Y:S04]  /*80480*/  LDL.LU R7, [R1+0x55c] ;  /* 0x00055c0001077983 */ /* 0x000ee80000300800 */
[----:B---3--:R-:W-:Y:S04]  /*80490*/  STL.64 [R1+0x3ed8], R6 ;  /* 0x003ed80601007387 */ /* 0x008fe80000100a00 */
[----:B--2---:R-:W-:Y:S04]  /*804a0*/  STL.64 [R1+0x3ed0], R4 ;  /* 0x003ed00401007387 */ /* 0x004fe80000100a00 */
[----:B------:R-:W2:Y:S04]  /*804b0*/  LDL R24, [R1+0x110] ;  /* 0x0001100001187983 */ /* 0x000ea80000100800 */
[----:B------:R-:W2:Y:S04]  /*804c0*/  LDL R25, [R1+0x114] ;  /* 0x0001140001197983 */ /* 0x000ea80000100800 */
[----:B------:R-:W3:Y:S04]  /*804d0*/  LDL.LU R12, [R1+0x590] ;  /* 0x00059000010c7983 */ /* 0x000ee80000300800 */
[----:B------:R-:W3:Y:S04]  /*804e0*/  LDL.LU R13, [R1+0x594] ;  /* 0x00059400010d7983 */ /* 0x000ee80000300800 */
[----:B------:R-:W4:Y:S04]  /*804f0*/  LDL.LU R14, [R1+0x598] ;  /* 0x00059800010e7983 */ /* 0x000f280000300800 */
[----:B------:R-:W4:Y:S04]  /*80500*/  LDL.LU R15, [R1+0x59c] ;  /* 0x00059c00010f7983 */ /* 0x000f280000300800 */
[----:B----4-:R-:W-:Y:S04]  /*80510*/  STL.64 [R1+0x3f20], R14 ;  /* 0x003f200e01007387 */ /* 0x010fe80000100a00 */
[----:B---3--:R0:W-:Y:S04]  /*80520*/  STL.64 [R1+0x3f18], R12 ;  /* 0x003f180c01007387 */ /* 0x0081e80000100a00 */
[----:B0-----:R-:W3:Y:S04]  /*80530*/  LDL R12, [R1+0x150] ;  /* 0x00015000010c7983 */ /* 0x001ee80000100800 */
[----:B------:R-:W3:Y:S04]  /*80540*/  LDL R13, [R1+0x154] ;  /* 0x00015400010d7983 */ /* 0x000ee80000100800 */
[----:B---3--:R0:W-:Y:S04]  /*80550*/  STL.64 [R1+0x3f30], R12 ;  /* 0x003f300c01007387 */ /* 0x0081e80000100a00 */
[----:B0-----:R-:W3:Y:S04]  /*80560*/  LDL.LU R12, [R1+0x5b0] ;  /* 0x0005b000010c7983 */ /* 0x001ee80000300800 */
[----:B------:R-:W3:Y:S04]  /*80570*/  LDL.LU R13, [R1+0x5b4] ;  /* 0x0005b400010d7983 */ /* 0x000ee80000300800 */
[----:B------:R-:W3:Y:S04]  /*80580*/  LDL.LU R14, [R1+0x5b8] ;  /* 0x0005b800010e7983 */ /* 0x000ee80000300800 */
[----:B------:R-:W3:Y:S04]  /*80590*/  LDL.LU R15, [R1+0x5bc] ;  /* 0x0005bc00010f7983 */ /* 0x000ee80000300800 */
[----:B--2---:R-:W-:Y:S04]  /*805a0*/  STL.64 [R1+0x3ee0], R24 ;  /* 0x003ee01801007387 */ /* 0x004fe80000100a00 */
[----:B------:R-:W2:Y:S04]  /*805b0*/  LDL.LU R4, [R1+0x560] ;  /* 0x0005600001047983 */ /* 0x000ea80000300800 */
[----:B------:R-:W2:Y:S04]  /*805c0*/  LDL.LU R5, [R1+0x564] ;  /* 0x0005640001057983 */ /* 0x000ea80000300800 */
[----:B------:R-:W4:Y:S04]  /*805d0*/  LDL.LU R6, [R1+0x568] ;  /* 0x0005680001067983 */ /* 0x000f280000300800 */
[----:B------:R-:W4:Y:S04]  /*805e0*/  LDL.LU R7, [R1+0x56c] ;  /* 0x00056c0001077983 */ /* 0x000f280000300800 */
[----:B----4-:R-:W-:Y:S04]  /*805f0*/  STL.64 [R1+0x3ef0], R6 ;  /* 0x003ef00601007387 */ /* 0x010fe80000100a00 */
[----:B--2---:R0:W-:Y:S04]  /*80600*/  STL.64 [R1+0x3ee8], R4 ;  /* 0x003ee80401007387 */ /* 0x0041e80000100a00 */
[----:B------:R-:W2:Y:S04]  /*80610*/  LDL.LU R16, [R1+0x570] ;  /* 0x0005700001107983 */ /* 0x000ea80000300800 */
[----:B------:R-:W2:Y:S04]  /*80620*/  LDL.LU R17, [R1+0x574] ;  /* 0x0005740001117983 */ /* 0x000ea80000300800 */
[----:B------:R-:W4:Y:S04]  /*80630*/  LDL.LU R18, [R1+0x578] ;  /* 0x0005780001127983 */ /* 0x000f280000300800 */
[----:B------:R-:W4:Y:S04]  /*80640*/  LDL.LU R19, [R1+0x57c] ;  /* 0x00057c0001137983 */ /* 0x000f280000300800 */
[----:B----4-:R-:W-:Y:S04]  /*80650*/  STL.64 [R1+0x3f00], R18 ;  /* 0x003f001201007387 */ /* 0x010fe80000100a00 */
[----:B--2---:R-:W-:Y:S04]  /*80660*/  STL.64 [R1+0x3ef8], R16 ;  /* 0x003ef81001007387 */ /* 0x004fe80000100a00 */
[----:B0-----:R-:W2:Y:S04]  /*80670*/  LDL R4, [R1+0x130] ;  /* 0x0001300001047983 */ /* 0x001ea80000100800 */
[----:B------:R-:W2:Y:S04]  /*80680*/  LDL R5, [R1+0x134] ;  /* 0x0001340001057983 */ /* 0x000ea80000100800 */
[----:B--2---:R0:W-:Y:S04]  /*80690*/  STL.64 [R1+0x3f08], R4 ;  /* 0x003f080401007387 */ /* 0x0041e80000100a00 */
[----:B0-----:R-:W2:Y:S04]  /*806a0*/  LDL.64 R4, [R1+0x140] ;  /* 0x0001400001047983 */ /* 0x001ea80000100a00 */
[----:B--2---:R0:W-:Y:S04]  /*806b0*/  STL.64 [R1+0x3f28], R4 ;  /* 0x003f280401007387 */ /* 0x0041e80000100a00 */
[----:B0-----:R-:W2:Y:S04]  /*806c0*/  LDL.LU R4, [R1+0x5a0] ;  /* 0x0005a00001047983 */ /* 0x001ea80000300800 */
[----:B------:R-:W2:Y:S04]  /*806d0*/  LDL.LU R5, [R1+0x5a4] ;  /* 0x0005a40001057983 */ /* 0x000ea80000300800 */
[----:B------:R-:W4:Y:S04]  /*806e0*/  LDL.LU R6, [R1+0x5a8] ;  /* 0x0005a80001067983 */ /* 0x000f280000300800 */
[----:B------:R-:W4:Y:S04]  /*806f0*/  LDL.LU R7, [R1+0x5ac] ;  /* 0x0005ac0001077983 */ /* 0x000f280000300800 */
[----:B----4-:R-:W-:Y:S04]  /*80700*/  STL.64 [R1+0x3f40], R6 ;  /* 0x003f400601007387 */ /* 0x010fe80000100a00 */
[----:B--2---:R0:W-:Y:S04]  /*80710*/  STL.64 [R1+0x3f38], R4 ;  /* 0x003f380401007387 */ /* 0x0041e80000100a00 */
[----:B0-----:R-:W3:Y:S04]  /*80720*/  LDL.64 R4, [R1+0x160] ;  /* 0x0001600001047983 */ /* 0x001ee80000100a00 */
[----:B------:R-:W2:Y:S04]  /*80730*/  LDL.LU R16, [R1+0x580] ;  /* 0x0005800001107983 */ /* 0x000ea80000300800 */
[----:B------:R-:W2:Y:S04]  /*80740*/  LDL.LU R17, [R1+0x584] ;  /* 0x0005840001117983 */ /* 0x000ea80000300800 */
[----:B------:R-:W4:Y:S04]  /*80750*/  LDL.64 R24, [R1+0x120] ;  /* 0x0001200001187983 */ /* 0x000f280000100a00 */
[----:B------:R0:W-:Y:S04]  /*80760*/  STL.64 [R1+0x3e20], R8 ;  /* 0x003e200801007387 */ /* 0x0001e80000100a00 */
[----:B------:R-:W2:Y:S01]  /*80770*/  LDL.LU.64 R6, [R1+0x3f40] ;  /* 0x003f400001067983 */ /* 0x000ea20000300a00 */
[----:B---3--:R-:W-:Y:S01]  /*80780*/  HMMA.16816.F32.BF16 R12, R20, R4, R12 ;  /* 0x00000004140c723c */ /* 0x008fe2000004180c */
[----:B0-----:R-:W-:-:S02]  /*80790*/  IMAD.MOV.U32 R9, RZ, RZ, R4 ;  /* 0x000000ffff097224 */ /* 0x001fc400078e0004 */
[----:B------:R-:W-:Y:S02]  /*807a0*/  IMAD.MOV.U32 R8, RZ, RZ, R5 ;  /* 0x000000ffff087224 */ /* 0x000fe400078e0005 */
[----:B------:R-:W2:Y:S11]  /*807b0*/  LDL.LU.64 R4, [R1+0x3f38] ;  /* 0x003f380001047983 */ /* 0x000eb60000300a00 */
[----:B------:R-:W-:Y:S07]  /*807c0*/  @!UPT UIADD3 URZ, URZ, URZ, URZ ;  /* 0x0000003f3f3ff290 */ /* 0x000fee000fffe03f */
[----:B------:R0:W-:Y:S04]  /*807d0*/  STL.64 [R1+0x8d0], R12 ;  /* 0x0008d00c01007387 */ /* 0x0001e80000100a00 */
[----:B0-----:R-:W2:Y:S01]  /*807e0*/  LDL.LU.64 R12, [R1+0x3f30] ;  /* 0x003f3000010c7983 */ /* 0x001ea20000300a00 */
[----:B------:R-:W-:Y:S02]  /*807f0*/  IMAD.MOV.U32 R18, RZ, RZ, R29 ;  /* 0x000000ffff127224 */ /* 0x000fe400078e001d */
[----:B------:R-:W-:Y:S02]  /*80800*/  IMAD.MOV.U32 R19, RZ, RZ, R28 ;  /* 0x000000ffff137224 */ /* 0x000fe400078e001c */
[----:B------:R-:W-:Y:S02]  /*80810*/  IMAD.MOV.U32 R29, RZ, RZ, R14 ;  /* 0x000000ffff1d7224 */ /* 0x000fe400078e000e */
[----:B------:R-:W-:-:S05]  /*80820*/  IMAD.MOV.U32 R28, RZ, RZ, R15 ;  /* 0x000000ffff1c7224 */ /* 0x000fca00078e000f */
[----:B------:R-:W-:Y:S04]  /*80830*/  STL [R1+0x36b0], R28 ;  /* 0x0036b01c01007387 */ /* 0x000fe80000100800 */
[----:B------:R-:W-:Y:S01]  /*80840*/  STL [R1+0x3678], R29 ;  /* 0x0036781d01007387 */ /* 0x000fe20000100800 */
[C---:B--2---:R-:W-:Y:S03]  /*80850*/  HMMA.16816.F32.BF16 R12, R20.reuse, R12, R4 ;  /* 0x0000000c140c723c */ /* 0x044fe60000041804 */
[----:B------:R-:W2:Y:S11]  /*80860*/  LDL.LU.64 R4, [R1+0x3f28] ;  /* 0x003f280001047983 */ /* 0x000eb60000300a00 */
[----:B------:R-:W-:Y:S09]  /*80870*/  @!UPT UIADD3 URZ, URZ, URZ, URZ ;  /* 0x0000003f3f3ff290 */ /* 0x000ff2000fffe03f */
[----:B------:R-:W-:Y:S04]  /*80880*/  STL.64 [R1+0x8c0], R12 ;  /* 0x0008c00c01007387 */ /* 0x000fe80000100a00 */
[----:B------:R0:W-:Y:S04]  /*80890*/  STL.64 [R1+0x8c8], R14 ;  /* 0x0008c80e01007387 */ /* 0x0001e80000100a00 */
[----:B0-----:R-:W3:Y:S04]  /*808a0*/  LDL.LU.64 R14, [R1+0x3f20] ;  /* 0x003f2000010e7983 */ /* 0x001ee80000300a00 */
[----:B------:R-:W3:Y:S01]  /*808b0*/  LDL.LU.64 R12, [R1+0x3f18] ;  /* 0x003f1800010c7983 */ /* 0x000ee20000300a00 */
[----:B--2---:R-:W-:Y:S01]  /*808c0*/  IMAD.MOV.U32 R11, RZ, RZ, R5 ;  /* 0x000000ffff0b7224 */ /* 0x004fe200078e0005 */
[----:B---3--:R-:W-:Y:S11]  /*808d0*/  HMMA.16816.F32.BF16 R12, R20, R4, R12 ;  /* 0x00000004140c723c */ /* 0x008ff6000004180c */
[----:B------:R-:W-:Y:S11]  /*808e0*/  @!UPT UIADD3 URZ, URZ, URZ, URZ ;  /* 0x0000003f3f3ff290 */ /* 0x000ff6000fffe03f */
[----:B------:R-:W-:Y:S01]  /*808f0*/  @!UPT UIADD3 URZ, URZ, URZ, URZ ;  /* 0x0000003f3f3ff290 */ /* 0x000fe2000fffe03f */
[----:B------:R0:W-:Y:S04]  /*80900*/  STL.64 [R1+0x8b0], R12 ;  /* 0x0008b00c01007387 */ /* 0x0001e80000100a00 */
[----:B------:R1:W-:Y:S04]  /*80910*/  STL.64 [R1+0x8b8], R14 ;  /* 0x0008b80e01007387 */ /* 0x0003e80000100a00 */
[----:B0-----:R-:W2:Y:S01]  /*80920*/  LDL.LU.64 R12, [R1+0x3f10] ;  /* 0x003f1000010c7983 */ /* 0x001ea20000300a00 */
[----:B-1----:R-:W-:-:S03]  /*80930*/  IMAD.MOV.U32 R14, RZ, RZ, R4 ;  /* 0x000000ffff0e7224 */ /* 0x002fc600078e0004 */
[----:B------:R-:W3:Y:S04]  /*80940*/  LDL.LU.64 R4, [R1+0x3f08] ;  /* 0x003f080001047983 */ /* 0x000ee80000300a00 */
[----:B------:R-:W-:Y:S04]  /*80950*/  STL.64 [R1+0x3e78], R10 ;  /* 0x003e780a01007387 */ /* 0x000fe80000100a00 */
        /* <DEDUP_REMOVED lines=10> */
[----:B------:R-:W2:Y:S01]  /*80a00*/  LDL.LU R11, [R1+0x52c] ;  /* 0x00052c00010b7983 */ /* 0x000ea20000300800 */
[----:B---3--:R-:W-:Y:S03]  /*80a10*/  HMMA.16816.F32.BF16 R4, R20, R4, R16 ;  /* 0x000000041404723c */ /* 0x008fe60000041810 */
[----:B--2---:R-:W-:Y:S04]  /*80a20*/  STL.64 [R1+0x3eb8], R10 ;  /* 0x003eb80a01007387 */ /* 0x004fe80000100a00 */
[----:B------:R0:W-:Y:S04]  /*80a30*/  STL.64 [R1+0x3eb0], R8 ;  /* 0x003eb00801007387 */ /* 0x0001e80000100a00 */
[----:B0-----:R-:W2:Y:S04]  /*80a40*/  LDL.LU R8, [R1+0x540] ;  /* 0x0005400001087983 */ /* 0x001ea80000300800 */
[----:B------:R-:W2:Y:S04]  /*80a50*/  LDL.LU R9, [R1+0x544] ;  /* 0x0005440001097983 */ /* 0x000ea80000300800 */
[----:B------:R-:W2:Y:S04]  /*80a60*/  LDL.LU R10, [R1+0x548] ;  /* 0x00054800010a7983 */ /* 0x000ea80000300800 */
[----:B------:R-:W2:Y:S04]  /*80a70*/  LDL.LU R11, [R1+0x54c] ;  /* 0x00054c00010b7983 */ /* 0x000ea80000300800 */
[----:B------:R-:W3:Y:S04]  /*80a80*/  LDL.LU.64 R18, [R1+0x3f00] ;  /* 0x003f000001127983 */ /* 0x000ee80000300a00 */
[----:B------:R-:W3:Y:S04]  /*80a90*/  LDL.LU.64 R16, [R1+0x3ef8] ;  /* 0x003ef80001107983 */ /* 0x000ee80000300a00 */
[----:B------:R-:W-:Y:S04]  /*80aa0*/  STL.64 [R1+0x8a0], R4 ;  /* 0x0008a00401007387 */ /* 0x000fe80000100a00 */
[----:B------:R0:W-:Y:S01]  /*80ab0*/  STL.64 [R1+0x8a8], R6 ;  /* 0x0008a80601007387 */ /* 0x0001e20000100a00 */
[----:B----4-:R-:W-:-:S03]  /*80ac0*/  IMAD.MOV.U32 R15, RZ, RZ, R25 ;  /* 0x000000ffff0f7224 */ /* 0x010fc600078e0019 */
[----:B0-----:R-:W4:Y:S04]  /*80ad0*/  LDL.LU.64 R6, [R1+0x3ef0] ;  /* 0x003ef00001067983 */ /* 0x001f280000300a00 */
[----:B------:R-:W4:Y:S01]  /*80ae0*/  LDL.LU.64 R4, [R1+0x3ee8] ;  /* 0x003ee80001047983 */ /* 0x000f220000300a00 */
[----:B---3--:R-:W-:Y:S11]  /*80af0*/  HMMA.16816.F32.BF16 R16, R20, R24, R16 ;  /* 0x000000181410723c */ /* 0x008ff60000041810 */
[----:B------:R-:W-:Y:S11]  /*80b00*/  @!UPT UIADD3 URZ, URZ, URZ, URZ ;  /* 0x0000003f3f3ff290 */ /* 0x000ff6000fffe03f */
[----:B------:R-:W-:Y:S01]  /*80b10*/  @!UPT UIADD3 URZ, URZ, URZ, URZ ;  /* 0x0000003f3f3ff290 */ /* 0x000fe2000fffe03f */
[----:B------:R0:W-:Y:S04]  /*80b20*/  STL.64 [R1+0x890], R16 ;  /* 0x0008901001007387 */ /* 0x0001e80000100a00 */
[----:B------:R-:W-:Y:S01]  /*80b30*/  STL.64 [R1+0x898], R18 ;  /* 0x0008981201007387 */ /* 0x000fe20000100a00 */
[----:B0-----:R-:W-:-:S03]  /*80b40*/  IMAD.MOV.U32 R16, RZ, RZ, R24 ;  /* 0x000000ffff107224 */ /* 0x001fc600078e0018 */
[----:B------:R-:W4:Y:S02]  /*80b50*/  LDL.LU.64 R24, [R1+0x3ee0] ;  /* 0x003ee00001187983 */ /* 0x000f240000300a00 */
[C---:B----4-:R-:W-:Y:S02]  /*80b60*/  HMMA.16816.F32.BF16 R24, R20.reuse, R24, R4 ;  /* 0x000000181418723c */ /* 0x050fe40000041804 */
[----:B------:R-:W3:Y:S04]  /*80b70*/  LDL.LU.64 R6, [R1+0x3ed8] ;  /* 0x003ed80001067983 */ /* 0x000ee80000300a00 */
[----:B------:R-:W3:Y:S11]  /*80b80*/  LDL.LU.64 R4, [R1+0x3ed0] ;  /* 0x003ed00001047983 */ /* 0x000ef60000300a00 */
[----:B------:R-:W-:Y:S06]  /*80b90*/  @!UPT UIADD3 URZ, URZ, URZ, URZ ;  /* 0x0000003f3f3ff290 */ /* 0x000fec000fffe03f */
[----:B------:R0:W-:Y:S04]  /*80ba0*/  STL.64 [R1+0x880], R24 ;  /* 0x0008801801007387 */ /* 0x0001e80000100a00 */
[----:B------:R-:W-:Y:S04]  /*80bb0*/  STL.64 [R1+0x888], R26 ;  /* 0x0008881a01007387 */ /* 0x000fe80000100a00 */
[----:B0-----:R-:W3:Y:S02]  /*80bc0*/  LDL.LU.64 R24, [R1+0x3ec8] ;  /* 0x003ec80001187983 */ /* 0x001ee40000300a00 */
[C---:B---3--:R-:W-:Y:S11]  /*80bd0*/  HMMA.16816.F32.BF16 R4, R20.reuse, R24, R4 ;  /* 0x000000181404723c */ /* 0x048ff60000041804 */
[----:B------:R-:W-:Y:S11]  /*80be0*/  @!UPT UIADD3 URZ, URZ, URZ, URZ ;  /* 0x0000003f3f3ff290 */ /* 0x000ff6000fffe03f */
[----:B------:R-:W-:Y:S01]  /*80bf0*/  @!UPT UIADD3 URZ, URZ, URZ, URZ ;  /* 0x0000003f3f3ff290 */ /* 0x000fe2000fffe03f */
[----:B------:R0:W-:Y:S04]  /*80c00*/  STL.64 [R1+0x870], R4 ;  /* 0x0008700401007387 */ /* 0x0001e80000100a00 */
[----:B------:R-:W-:Y:S04]  /*80c10*/  STL.64 [R1+0x878], R6 ;  /* 0x0008780601007387 */ /* 0x000fe80000100a00 */
[----:B0-----:R-:W2:Y:S04]  /*80c20*/  LDL.LU.64 R4, [R1+0x3ec0] ;  /* 0x003ec00001047983 */ /* 0x001ea80000300a00 */
[----:B------:R0:W-:Y:S04]  /*80c30*/  STL.64 [R1+0x3d90], R24 ;  /* 0x003d901801007387 */ /* 0x0001e80000100a00 */
[----:B0-----:R-:W3:Y:S04]  /*80c40*/  LDL.LU R24, [R1+0x530] ;  /* 0x0005300001187983 */ /* 0x001ee80000300800 */
[----:B------:R-:W3:Y:S04]  /*80c50*/  LDL.LU R25, [R1+0x534] ;  /* 0x0005340001197983 */ /* 0x000ee80000300800 */
[----:B------:R-:W3:Y:S04]  /*80c60*/  LDL.LU R26, [R1+0x538] ;  /* 0x00053800011a7983 */ /* 0x000ee80000300800 */
[----:B------:R-:W3:Y:S01]  /*80c70*/  LDL.LU R27, [R1+0x53c] ;  /* 0x00053c00011b7983 */ /* 0x000ee20000300800 */
[----:B--2---:R-:W-:Y:S01]  /*80c80*/  HMMA.16816.F32.BF16 R8, R20, R4, R8 ;  /* 0x000000041408723c */ /* 0x004fe20000041808 */
[----:B------:R-:W-:-:S02]  /*80c90*/  IMAD.MOV.U32 R18, RZ, RZ, R4 ;  /* 0x000000ffff127224 */ /* 0x000fc400078e0004 */
[----:B------:R-:W-:Y:S11]  /*80ca0*/  IMAD.MOV.U32 R17, RZ, RZ, R5 ;  /* 0x000000ffff117224 */ /* 0x000ff600078e0005 */
[----:B------:R-:W-:Y:S09]  /*80cb0*/  @!UPT UIADD3 URZ, URZ, URZ, URZ ;  /* 0x0000003f3f3ff290 */ /* 0x000ff2000fffe03f */
[----:B------:R-:W-:Y:S04]  /*80cc0*/  STL.64 [R1+0x860], R8 ;  /* 0x0008600801007387 */ /* 0x000fe80000100a00 */
[----:B------:R0:W-:Y:S04]  /*80cd0*/  STL.64 [R1+0x868], R10 ;  /* 0x0008680a01007387 */ /* 0x0001e80000100a00 */
[----:B0-----:R-:W2:Y:S04]  /*80ce0*/  LDL.LU.64 R10, [R1+0x3eb8] ;  /* 0x003eb800010a7983 */ /* 0x001ea80000300a00 */
[----:B------:R-:W2:Y:S04]  /*80cf0*/  LDL.LU.64 R8, [R1+0x3eb0] ;  /* 0x003eb00001087983 */ /* 0x000ea80000300a00 */
[----:B------:R-:W3:Y:S02]  /*80d00*/  LDL.LU.64 R4, [R1+0x3ea8] ;  /* 0x003ea80001047983 */ /* 0x000ee40000300a00 */
[----:B---3--:R-:W-:Y:S01]  /*80d10*/  HMMA.16816.F32.BF16 R24, R20, R4, R24 ;  /* 0x000000041418723c */ /* 0x008fe20000041818 */
[----:B------:R-:W-:Y:S11]  /*80d20*/  IMAD.MOV.U32 R19, RZ, RZ, R5 ;  /* 0x000000ffff137224 */ /* 0x000ff600078e0005 */
[----:B------:R-:W-:Y:S11]  /*80d30*/  @!UPT UIADD3 URZ, URZ, URZ, URZ ;  /* 0x0000003f3f3ff290 */ /* 0x000ff6000fffe03f */
[----:B------:R0:W-:Y:S04]  /*80d40*/  STL.64 [R1+0x850], R24 ;  /* 0x0008501801007387 */ /* 0x0001e80000100a00 */
[----:B------:R-:W-:Y:S01]  /*80d50*/  STL.64 [R1+0x858], R26 ;  /* 0x0008581a01007387 */ /* 0x000fe20000100a00 */
[----:B0-----:R-:W-:-:S03]  /*80d60*/  IMAD.MOV.U32 R24, RZ, RZ, R4 ;  /* 0x000000ffff187224 */ /* 0x001fc600078e0004 */
[----:B------:R-:W2:Y:S02]  /*80d70*/  LDL.LU.64 R4, [R1+0x3ea0] ;  /* 0x003ea00001047983 */ /* 0x000ea40000300a00 */
[C---:B--2---:R-:W-:Y:S02]  /*80d80*/  HMMA.16816.F32.BF16 R4, R20.reuse, R4, R8 ;  /* 0x000000041404723c */ /* 0x044fe40000041808 */
[----:B------:R-:W2:Y:S04]  /*80d90*/  LDL.LU.64 R10, [R1+0x3e98] ;  /* 0x003e9800010a7983 */ /* 0x000ea80000300a00 */
[----:B------:R-:W2:Y:S11]  /*80da0*/  LDL.LU.64 R8, [R1+0x3e90] ;  /* 0x003e900001087983 */ /* 0x000eb60000300a00 */
[----:B------:R-:W-:Y:S06]  /*80db0*/  @!UPT UIADD3 URZ, URZ, URZ, URZ ;  /* 0x0000003f3f3ff290 */ /* 0x000fec000fffe03f */
[----:B------:R-:W-:Y:S04]  /*80dc0*/  STL.64 [R1+0x840], R4 ;  /* 0x0008400401007387 */ /* 0x000fe80000100a00 */
[----:B------:R0:W-:Y:S04]  /*80dd0*/  STL.64 [R1+0x848], R6 ;  /* 0x0008480601007387 */ /* 0x0001e80000100a00 */
[----:B0-----:R-:W3:Y:S04]  /*80de0*/  LDL.LU.64 R6, [R1+0x3e88] ;  /* 0x003e880001067983 */ /* 0x001ee80000300a00 */
[----:B------:R-:W2:Y:S02]  /*80df0*/  LDL.LU.64 R4, [R1+0x3e80] ;  /* 0x003e800001047983 */ /* 0x000ea40000300a00 */
[C---:B--2---:R-:W-:Y:S11]  /*80e00*/  HMMA.16816.F32.BF16 R8, R20.reuse, R4, R8 ;  /* 0x000000041408723c */ /* 0x044ff60000041808 */
[----:B------:R-:W-:Y:S11]  /*80e10*/  @!UPT UIADD3 URZ, URZ, URZ, URZ ;  /* 0x0000003f3f3ff290 */ /* 0x000ff6000fffe03f */
[----:B------:R-:W-:Y:S01]  /*80e20*/  @!UPT UIADD3 URZ, URZ, URZ, URZ ;  /* 0x0000003f3f3ff290 */ /* 0x000fe2000fffe03f */
[----:B------:R-:W-:Y:S04]  /*80e30*/  STL.64 [R1+0x830], R8 ;  /* 0x0008300801007387 */ /* 0x000fe80000100a00 */
[----:B------:R0:W-:Y:S04]  /*80e40*/  STL.64 [R1+0x838], R10 ;  /* 0x0008380a01007387 */ /* 0x0001e80000100a00 */
[----:B0-----:R-:W2:Y:S04]  /*80e50*/  LDL.LU.64 R10, [R1+0x3e78] ;  /* 0x003e7800010a7983 */ /* 0x001ea80000300a00 */
[----:B------:R-:W4:Y:S04]  /*80e60*/  LDL.LU.64 R8, [R1+0x3e70] ;  /* 0x003e700001087983 */ /* 0x000f280000300a00 */
[----:B---3--:R-:W-:Y:S04]  /*80e70*/  STL.64 [R1+0x3d50], R6 ;  /* 0x003d500601007387 */ /* 0x008fe80000100a00 */
[----:B------:R0:W-:Y:S04]  /*80e80*/  STL.64 [R1+0x3d48], R4 ;  /* 0x003d480401007387 */ /* 0x0001e80000100a00 */
[----:B0-----:R-:W3:Y:S04]  /*80e90*/  LDL.LU R4, [R1+0x500] ;  /* 0x0005000001047983 */ /* 0x001ee80000300800 */
[----:B------:R-:W3:Y:S04]  /*80ea0*/  LDL.LU R5, [R1+0x504] ;  /* 0x0005040001057983 */ /* 0x000ee80000300800 */
[----:B------:R-:W3:Y:S04]  /*80eb0*/  LDL.LU R6, [R1+0x508] ;  /* 0x0005080001067983 */ /* 0x000ee80000300800 */
[----:B------:R-:W3:Y:S04]  /*80ec0*/  LDL.LU R7, [R1+0x50c] ;  /* 0x00050c0001077983 */ /* 0x000ee80000300800 */
[----:B------:R-:W-:Y:S01]  /*80ed0*/  STL.64 [R1+0x3df8], R12 ;  /* 0x003df80c01007387 */ /* 0x000fe20000100a00 */
[----:B---3--:R-:W-:Y:S03]  /*80ee0*/  HMMA.16816.F32.BF16 R4, R20, R12, R4 ;  /* 0x0000000c1404723c */ /* 0x008fe60000041804 */
[----:B------:R-:W3:Y:S11]  /*80ef0*/  LDL.LU R20, [R1+0x9c0] ;  /* 0x0009c00001147983 */ /* 0x000ef60000300800 */
[----:B------:R-:W-:Y:S09]  /*80f00*/  @!UPT UIADD3 URZ, URZ, URZ, URZ ;  /* 0x0000003f3f3ff290 */ /* 0x000ff2000fffe03f */
[----:B------:R-:W-:Y:S04]  /*80f10*/  STL.64 [R1+0x820], R4 ;  /* 0x0008200401007387 */ /* 0x000fe80000100a00 */
[----:B------:R-:W-:Y:S04]  /*80f20*/  STL.64 [R1+0x828], R6 ;  /* 0x0008280601007387 */ /* 0x000fe80000100a00 */
[----:B------:R-:W3:Y:S04]  /*80f30*/  LDL.LU R21, [R1+0x9c4] ;  /* 0x0009c40001157983 */ /* 0x000ee80000300800 */
[----:B------:R-:W2:Y:S04]  /*80f40*/  LDL.LU R22, [R1+0x9c8] ;  /* 0x0009c80001167983 */ /* 0x000ea80000300800 */
[----:B------:R-:W2:Y:S04]  /*80f50*/  LDL.LU R23, [R1+0x9cc] ;  /* 0x0009cc0001177983 */ /* 0x000ea80000300800 */
[----:B--2---:R-:W-:Y:S04]  /*80f60*/  STL.64 [R1+0x3d60], R22 ;  /* 0x003d601601007387 */ /* 0x004fe80000100a00 */
[----:B---3--:R0:W-:Y:S02]  /*80f70*/  STL.64 [R1+0x3d58], R20 ;  /* 0x003d581401007387 */ /* 0x0081e40000100a00 */
[----:B0-----:R-:W-:-:S02]  /*80f80*/  IMAD.MOV.U32 R20, RZ, RZ, R24 ;  /* 0x000000ffff147224 */ /* 0x001fc400078e0018 */
[----:B------:R-:W-:-:S05]  /*80f90*/  IMAD.MOV.U32 R21, RZ, RZ, R19 ;  /* 0x000000ffff157224 */ /* 0x000fca00078e0013 */
[----:B------:R0:W-:Y:S02]  /*80fa0*/  STL.64 [R1+0x3d70], R20 ;  /* 0x003d701401007387 */ /* 0x0001e40000100a00 */
[----:B0-----:R-:W-:Y:S02]  /*80fb0*/  IMAD.MOV.U32 R20, RZ, RZ, R18 ;  /* 0x000000ffff147224 */ /* 0x001fe400078e0012 */
[----:B------:R-:W-:-:S05]  /*80fc0*/  IMAD.MOV.U32 R21, RZ, RZ, R17 ;  /* 0x000000ffff157224 */ /* 0x000fca00078e0011 */
[----:B------:R0:W-:Y:S04]  /*80fd0*/  STL.64 [R1+0x3d88], R20 ;  /* 0x003d881401007387 */ /* 0x0001e80000100a00 */
[----:B0-----:R-:W2:Y:S04]  /*80fe0*/  LDL.LU R20, [R1+0x940] ;  /* 0x0009400001147983 */ /* 0x001ea80000300800 */
[----:B------:R-:W2:Y:S04]  /*80ff0*/  LDL.LU R21, [R1+0x944] ;  /* 0x0009440001157983 */ /* 0x000ea80000300800 */
[----:B------:R-:W3:Y:S04]  /*81000*/  LDL.LU R22, [R1+0x948] ;  /* 0x0009480001167983 */ /* 0x000ee80000300800 */
[----:B------:R-:W3:Y:S04]  /*81010*/  LDL.LU R23, [R1+0x94c] ;  /* 0x00094c0001177983 */ /* 0x000ee80000300800 */
[----:B---3--:R-:W-:Y:S04]  /*81020*/  STL.64 [R1+0x3da0], R22 ;  /* 0x003da01601007387 */ /* 0x008fe80000100a00 */
[----:B--2---:R0:W-:Y:S04]  /*81030*/  STL.64 [R1+0x3d98], R20 ;  /* 0x003d981401007387 */ /* 0x0041e80000100a00 */
[----:B0-----:R-:W2:Y:S04]  /*81040*/  LDL.LU R20, [R1+0x8f0] ;  /* 0x0008f00001147983 */ /* 0x001ea80000300800 */
[----:B------:R-:W2:Y:S04]  /*81050*/  LDL.LU R21, [R1+0x8f4] ;  /* 0x0008f40001157983 */ /* 0x000ea80000300800 */
[----:B------:R-:W3:Y:S04]  /*81060*/  LDL.LU R22, [R1+0x8f8] ;  /* 0x0008f80001167983 */ /* 0x000ee80000300800 */
[----:B------:R-:W3:Y:S04]  /*81070*/  LDL.LU R23, [R1+0x8fc] ;  /* 0x0008fc0001177983 */ /* 0x000ee80000300800 */
[----:B---3--:R-:W-:Y:S04]  /*81080*/  STL.64 [R1+0x3db0], R22 ;  /* 0x003db01601007387 */ /* 0x008fe80000100a00 */
[----:B--2---:R0:W-:Y:S02]  /*81090*/  STL.64 [R1+0x3da8], R20 ;  /* 0x003da81401007387 */ /* 0x0041e40000100a00 */
[----:B0-----:R-:W-:-:S02]  /*810a0*/  IMAD.MOV.U32 R20, RZ, RZ, R16 ;  /* 0x000000ffff147224 */ /* 0x001fc400078e0010 */
[----:B------:R-:W-:-:S05]  /*810b0*/  IMAD.MOV.U32 R21, RZ, RZ, R15 ;  /* 0x000000ffff157224 */ /* 0x000fca00078e000f */
[----:B------:R0:W-:Y:S04]  /*810c0*/  STL.64 [R1+0x3dc0], R20 ;  /* 0x003dc01401007387 */ /* 0x0001e80000100a00 */
[----:B0-----:R-:W2:Y:S04]  /*810d0*/  LDL.64 R20, [R1+0x130] ;  /* 0x0001300001147983 */ /* 0x001ea80000100a00 */
[----:B--2---:R0:W-:Y:S04]  /*810e0*/  STL.64 [R1+0x3dd8], R20 ;  /* 0x003dd81401007387 */ /* 0x0041e80000100a00 */
[----:B------:R-:W2:Y:S01]  /*810f0*/  LDL.64 R24, [R1+0x110] ;  /* 0x0001100001187983 */ /* 0x000ea20000100a00 */
[----:B0-----:R-:W-:-:S03]  /*81100*/  IMAD.MOV.U32 R20, RZ, RZ, R14 ;  /* 0x000000ffff147224 */ /* 0x001fc600078e000e */
[----:B--2---:R0:W-:Y:S04]  /*81110*/  STL.64 [R1+0x3db8], R24 ;  /* 0x003db81801007387 */ /* 0x0041e80000100a00 */
[----:B0-----:R-:W2:Y:S04]  /*81120*/  LDL.LU R24, [R1+0x780] ;  /* 0x0007800001187983 */ /* 0x001ea80000300800 */
[----:B------:R-:W2:Y:S04]  /*81130*/  LDL.LU R25, [R1+0x784] ;  /* 0x0007840001197983 */ /* 0x000ea80000300800 */
[----:B------:R-:W3:Y:S04]  /*81140*/  LDL.LU R26, [R1+0x788] ;  /* 0x00078800011a7983 */ /* 0x000ee80000300800 */
[----:B------:R-:W3:Y:S04]  /*81150*/  LDL.LU R27, [R1+0x78c] ;  /* 0x00078c00011b7983 */ /* 0x000ee80000300800 */
[----:B------:R-:W2:Y:S04]  /*81160*/  LDL.LU R12, [R1+0x750] ;  /* 0x00075000010c7983 */ /* 0x000ea80000300800 */
[----:B------:R-:W2:Y:S04]  /*81170*/  LDL.LU R13, [R1+0x754] ;  /* 0x00075400010d7983 */ /* 0x000ea80000300800 */
[----:B------:R-:W2:Y:S04]  /*81180*/  LDL.LU R14, [R1+0x758] ;  /* 0x00075800010e7983 */ /* 0x000ea80000300800 */
[----:B------:R-:W2:Y:S01]  /*81190*/  LDL.LU R15, [R1+0x75c] ;  /* 0x00075c00010f7983 */ /* 0x000ea20000300800 */
[----:B------:R-:W-:-:S03]  /*811a0*/  IMAD.MOV.U32 R21, RZ, RZ, R11 ;  /* 0x000000ffff157224 */ /* 0x000fc600078e000b */
[----:B--2---:R-:W-:Y:S04]  /*811b0*/  STL.64 [R1+0x3e08], R14 ;  /* 0x003e080e01007387 */ /* 0x004fe80000100a00 */
[----:B------:R4:W-:Y:S02]  /*811c0*/  STL.64 [R1+0x3e00], R12 ;  /* 0x003e000c01007387 */ /* 0x0009e40000100a00 */
[----:B----4-:R-:W-:Y:S02]  /*811d0*/  IMAD.MOV.U32 R12, RZ, RZ, R9 ;  /* 0x000000ffff0c7224 */ /* 0x010fe400078e0009 */
[----:B------:R-:W-:-:S05]  /*811e0*/  IMAD.MOV.U32 R13, RZ, RZ, R8 ;  /* 0x000000ffff0d7224 */ /* 0x000fca00078e0008 */
[----:B------:R-:W-:Y:S04]  /*811f0*/  STL.64 [R1+0x3e18], R12 ;  /* 0x003e180c01007387 */ /* 0x000fe80000100a00 */
[----:B------:R0:W-:Y:S04]  /*81200*/  STL.64 [R1+0x3df0], R20 ;  /* 0x003df01401007387 */ /* 0x0001e80000100a00 */
[----:B0-----:R-:W2:Y:S04]  /*81210*/  LDL.64 R20, [R1+0x150] ;  /* 0x0001500001147983 */ /* 0x001ea80000100a00 */
[----:B--2---:R0:W-:Y:S04]  /*81220*/  STL.64 [R1+0x3e10], R20 ;  /* 0x003e101401007387 */ /* 0x0041e80000100a00 */
[----:B0-----:R-:W2:Y:S04]  /*81230*/  LDL.LU R20, [R1+0x740] ;  /* 0x0007400001147983 */ /* 0x001ea80000300800 */
[----:B------:R-:W2:Y:S04]  /*81240*/  LDL.LU R21, [R1+0x744] ;  /* 0x0007440001157983 */ /* 0x000ea80000300800 */
[----:B------:R-:W4:Y:S04]  /*81250*/  LDL.LU R22, [R1+0x748] ;  /* 0x0007480001167983 */ /* 0x000f280000300800 */
[----:B------:R-:W4:Y:S04]  /*81260*/  LDL.LU R23, [R1+0x74c] ;  /* 0x00074c0001177983 */ /* 0x000f280000300800 */
[----:B----4-:R-:W-:Y:S04]  /*81270*/  STL.64 [R1+0x3e30], R22 ;  /* 0x003e301601007387 */ /* 0x010fe80000100a00 */
[----:B--2---:R-:W-:Y:S04]  /*81280*/  STL.64 [R1+0x3e28], R20 ;  /* 0x003e281401007387 */ /* 0x004fe80000100a00 */
[----:B------:R-:W2:Y:S04]  /*81290*/  LDL.LU R12, [R1+0x730] ;  /* 0x00073000010c7983 */ /* 0x000ea80000300800 */
[----:B------:R-:W2:Y:S04]  /*812a0*/  LDL.LU R13, [R1+0x734] ;  /* 0x00073400010d7983 */ /* 0x000ea80000300800 */
[----:B------:R-:W4:Y:S04]  /*812b0*/  LDL.LU R14, [R1+0x738] ;  /* 0x00073800010e7983 */ /* 0x000f280000300800 */
[----:B------:R-:W4:Y:S01]  /*812c0*/  LDL.LU R15, [R1+0x73c] ;  /* 0x00073c00010f7983 */ /* 0x000f220000300800 */
[----:B------:R-:W-:-:S02]  /*812d0*/  IMAD.MOV.U32 R8, RZ, RZ, R10 ;  /* 0x000000ffff087224 */ /* 0x000fc400078e000a */
[----:B------:R-:W-:Y:S01]  /*812e0*/  IMAD.MOV.U32 R9, RZ, RZ, R3 ;  /* 0x000000ffff097224 */ /* 0x000fe200078e0003 */
[----:B----4-:R0:W-:Y:S04]  /*812f0*/  STL.64 [R1+0x3e40], R14 ;  /* 0x003e400e01007387 */ /* 0x0101e80000100a00 */
[----:B--2---:R1:W-:Y:S04]  /*81300*/  STL.64 [R1+0x3e38], R12 ;  /* 0x003e380c01007387 */ /* 0x0043e80000100a00 */
[----:B0-----:R-:W2:Y:S04]  /*81310*/  LDL.64 R14, [R1+0x68] ;  /* 0x00006800010e7983 */ /* 0x001ea80000100a00 */
[----:B-1----:R-:W2:Y:S04]  /*81320*/  LDL.64 R12, [R1+0x60] ;  /* 0x00006000010c7983 */ /* 0x002ea80000100a00 */
        /* <DEDUP_REMOVED lines=11> */
[----:B------:R-:W4:Y:S04]  /*813e0*/  LDL.LU R20, [R1+0x720] ;  /* 0x0007200001147983 */ /* 0x000f280000300800 */
[----:B------:R-:W4:Y:S04]  /*813f0*/  LDL.LU R21, [R1+0x724] ;  /* 0x0007240001157983 */ /* 0x000f280000300800 */
[----:B------:R-:W4:Y:S04]  /*81400*/  LDL.LU R22, [R1+0x728] ;  /* 0x0007280001167983 */ /* 0x000f280000300800 */
[----:B------:R-:W4:Y:S04]  /*81410*/  LDL.LU R23, [R1+0x72c] ;  /* 0x00072c0001177983 */ /* 0x000f280000300800 */
[----:B---3--:R-:W-:Y:S04]  /*81420*/  STL.64 [R1+0x3dd0], R26 ;  /* 0x003dd01a01007387 */ /* 0x008fe80000100a00 */
[----:B------:R0:W-:Y:S04]  /*81430*/  STL.64 [R1+0x3dc8], R24 ;  /* 0x003dc81801007387 */ /* 0x0001e80000100a00 */
[----:B0-----:R-:W3:Y:S04]  /*81440*/  LDL.LU R24, [R1+0x770] ;  /* 0x0007700001187983 */ /* 0x001ee80000300800 */
[----:B------:R-:W3:Y:S04]  /*81450*/  LDL.LU R25, [R1+0x774] ;  /* 0x0007740001197983 */ /* 0x000ee80000300800 */
[----:B------:R-:W2:Y:S04]  /*81460*/  LDL.LU R26, [R1+0x778] ;  /* 0x00077800011a7983 */ /* 0x000ea80000300800 */
[----:B------:R-:W2:Y:S04]  /*81470*/  LDL.LU R27, [R1+0x77c] ;  /* 0x00077c00011b7983 */ /* 0x000ea80000300800 */
[----:B--2---:R-:W-:Y:S04]  /*81480*/  STL.64 [R1+0x3de8], R26 ;  /* 0x003de81a01007387 */ /* 0x004fe80000100a00 */
[----:B---3--:R0:W-:Y:S04]  /*81490*/  STL.64 [R1+0x3de0], R24 ;  /* 0x003de01801007387 */ /* 0x0081e80000100a00 */
[----:B0-----:R-:W2:Y:S04]  /*814a0*/  LDL.LU R24, [R1+0x760] ;  /* 0x0007600001187983 */ /* 0x001ea80000300800 */
[----:B------:R-:W2:Y:S04]  /*814b0*/  LDL.LU R25, [R1+0x764] ;  /* 0x0007640001197983 */ /* 0x000ea80000300800 */
[----:B------:R-:W2:Y:S04]  /*814c0*/  LDL.LU R26, [R1+0x768] ;  /* 0x00076800011a7983 */ /* 0x000ea80000300800 */
[----:B------:R-:W2:Y:S04]  /*814d0*/  LDL.LU R27, [R1+0x76c] ;  /* 0x00076c00011b7983 */ /* 0x000ea80000300800 */
[----:B------:R-:W3:Y:S01]  /*814e0*/  LDL.64 R4, [R1+0xd0] ;  /* 0x0000d00001047983 */ /* 0x000ee20000100a00 */
[----:B------:R-:W-:-:S02]  /*814f0*/  IMAD.MOV.U32 R16, RZ, RZ, R2 ;  /* 0x000000ffff107224 */ /* 0x000fc400078e0002 */
[----:B------:R-:W-:-:S07]  /*81500*/  IMAD.MOV.U32 R17, RZ, RZ, R0 ;  /* 0x000000ffff117224 */ /* 0x000fce00078e0000 */
[C---:B------:R-:W-:Y:S01]  /*81510*/  HMMA.16816.F32.BF16 R16, R12.reuse, R16, R8 ;  /* 0x000000100c10723c */ /* 0x040fe20000041808 */
[----:B---3--:R0:W-:Y:S04]  /*81520*/  STL.64 [R1+0x3d68], R4 ;  /* 0x003d680401007387 */ /* 0x0081e80000100a00 */
        /* <DEDUP_REMOVED lines=10> */
[----:B------:R-:W3:Y:S04]  /*815d0*/  LDL.LU.64 R10, [R1+0x3e68] ;  /* 0x003e6800010a7983 */ /* 0x000ee80000300a00 */
[----:B------:R-:W3:Y:S04]  /*815e0*/  LDL.LU.64 R8, [R1+0x3e60] ;  /* 0x003e600001087983 */ /* 0x000ee80000300a00 */
[----:B------:R-:W-:Y:S04]  /*815f0*/  STL.64 [R1+0x810], R16 ;  /* 0x0008101001007387 */ /* 0x000fe80000100a00 */
[----:B------:R0:W-:Y:S04]  /*81600*/  STL.64 [R1+0x818], R18 ;  /* 0x0008181201007387 */ /* 0x0001e80000100a00 */
[----:B0-----:R-:W2:Y:S04]  /*81610*/  LDL.LU.64 R18, [R1+0x3e58] ;  /* 0x003e580001127983 */ /* 0x001ea80000300a00 */
[----:B------:R-:W3:Y:S02]  /*81620*/  LDL.LU.64 R16, [R1+0x3e50] ;  /* 0x003e500001107983 */ /* 0x000ee40000300a00 */
[----:B---3--:R-:W-:Y:S11]  /*81630*/  HMMA.16816.F32.BF16 R8, R12, R16, R8 ;  /* 0x000000100c08723c */ /* 0x008ff60000041808 */
[----:B------:R-:W-:Y:S11]  /*81640*/  @!UPT UIADD3 URZ, URZ, URZ, URZ ;  /* 0x0000003f3f3ff290 */ /* 0x000ff6000fffe03f */
[----:B------:R-:W-:Y:S01]  /*81650*/  @!UPT UIADD3 URZ, URZ, URZ, URZ ;  /* 0x0000003f3f3ff290 */ /* 0x000fe2000fffe03f */
[----:B------:R0:W-:Y:S04]  /*81660*/  STL.64 [R1+0x800], R8 ;  /* 0x0008000801007387 */ /* 0x0001e80000100a00 */
[----:B------:R1:W-:Y:S04]  /*81670*/  STL.64 [R1+0x808], R10 ;  /* 0x0008080a01007387 */ /* 0x0003e80000100a00 */
[----:B0-----:R-:W4:Y:S01]  /*81680*/  LDL.LU.64 R8, [R1+0x3e48] ;  /* 0x003e480001087983 */ /* 0x001f220000300a00 */
[----:B------:R-:W-:Y:S02]  /*81690*/  IMAD.MOV.U32 R2, RZ, RZ, R14 ;  /* 0x000000ffff027224 */ /* 0x000fe400078e000e */
[----:B------:R-:W-:-:S02]  /*816a0*/  IMAD.MOV.U32 R0, RZ, RZ, R15 ;  /* 0x000000ffff007224 */ /* 0x000fc400078e000f */
[----:B-1----:R-:W-:Y:S01]  /*816b0*/  IMAD.MOV.U32 R10, RZ, RZ, R12 ;  /* 0x000000ffff0a7224 */ /* 0x002fe200078e000c */
[----:B------:R-:W3:Y:S01]  /*816c0*/  LDL.LU.64 R14, [R1+0x3e40] ;  /* 0x003e4000010e7983 */ /* 0x000ee20000300a00 */
[----:B------:R-:W-:-:S03]  /*816d0*/  IMAD.MOV.U32 R3, RZ, RZ, R13 ;  /* 0x000000ffff037224 */ /* 0x000fc600078e000d */
[----:B------:R-:W3:Y:S04]  /*816e0*/  LDL.LU.64 R12, [R1+0x3e38] ;  /* 0x003e3800010c7983 */ /* 0x000ee80000300a00 */
[----:B--2---:R0:W-:Y:S04]  /*816f0*/  STL.64 [R1+0x3d18], R18 ;  /* 0x003d181201007387 */ /* 0x0041e80000100a00 */
[----:B------:R1:W-:Y:S01]  /*81700*/  STL.64 [R1+0x3d10], R16 ;  /* 0x003d101001007387 */ /* 0x0003e20000100a00 */
[----:B0-----:R-:W-:Y:S02]  /*81710*/  IMAD.MOV.U32 R18, RZ, RZ, R2 ;  /* 0x000000ffff127224 */ /* 0x001fe400078e0002 */
[----:B------:R-:W-:-:S02]  /*81720*/  IMAD.MOV.U32 R19, RZ, RZ, R0 ;  /* 0x000000ffff137224 */ /* 0x000fc400078e0000 */
[----:B-1----:R-:W-:Y:S02]  /*81730*/  IMAD.MOV.U32 R16, RZ, RZ, R10 ;  /* 0x000000ffff107224 */ /* 0x002fe400078e000a */
[----:B------:R-:W-:-:S07]  /*81740*/  IMAD.MOV.U32 R17, RZ, RZ, R3 ;  /* 0x000000ffff117224 */ /* 0x000fce00078e0003 */
[C---:B----4-:R-:W-:Y:S01]  /*81750*/  HMMA.16816.F32.BF16 R8, R16.reuse, R8, R20 ;  /* 0x000000081008723c */ /* 0x050fe20000041814 */
[----:B------:R-:W2:Y:S04]  /*81760*/  LDL.LU.64 R22, [R1+0x3e30] ;  /* 0x003e300001167983 */ /* 0x000ea80000300a00 */
[----:B------:R-:W2:Y:S11]  /*81770*/  LDL.LU.64 R20, [R1+0x3e28] ;  /* 0x003e280001147983 */ /* 0x000eb60000300a00 */
[----:B------:R-:W-:Y:S07]  /*81780*/  @!UPT UIADD3 URZ, URZ, URZ, URZ ;  /* 0x0000003f3f3ff290 */ /* 0x000fee000fffe03f */
[----:B------:R0:W-:Y:S04]  /*81790*/  STL.64 [R1+0x7f0], R8 ;  /* 0x0007f00801007387 */ /* 0x0001e80000100a00 */
[----:B------:R-:W-:Y:S04]  /*817a0*/  STL.64 [R1+0x7f8], R10 ;  /* 0x0007f80a01007387 */ /* 0x000fe80000100a00 */
[----:B0-----:R-:W3:Y:S02]  /*817b0*/  LDL.LU.64 R8, [R1+0x3e20] ;  /* 0x003e200001087983 */ /* 0x001ee40000300a00 */
[C---:B---3--:R-:W-:Y:S11]  /*817c0*/  HMMA.16816.F32.BF16 R12, R16.reuse, R8, R12 ;  /* 0x00000008100c723c */ /* 0x048ff6000004180c */
[----:B------:R-:W-:Y:S11]  /*817d0*/  @!UPT UIADD3 URZ, URZ, URZ, URZ ;  /* 0x0000003f3f3ff290 */ /* 0x000ff6000fffe03f */
[----:B------:R-:W-:Y:S01]  /*817e0*/  @!UPT UIADD3 URZ, URZ, URZ, URZ ;  /* 0x0000003f3f3ff290 */ /* 0x000fe2000fffe03f */
[----:B------:R0:W-:Y:S04]  /*817f0*/  STL.64 [R1+0x7e0], R12 ;  /* 0x0007e00c01007387 */ /* 0x0001e80000100a00 */
[----:B------:R2:W-:Y:S04]  /*81800*/  STL.64 [R1+0x7e8], R14 ;  /* 0x0007e80e01007387 */ /* 0x0005e80000100a00 */
[----:B0-----:R-:W2:Y:S02]  /*81810*/  LDL.LU.64 R12, [R1+0x3e18] ;  /* 0x003e1800010c7983 */ /* 0x001ea40000300a00 */
[C---:B--2---:R-:W-:Y:S02]  /*81820*/  HMMA.16816.F32.BF16 R12, R16.reuse, R12, R20 ;  /* 0x0000000c100c723c */ /* 0x044fe40000041814 */
[----:B------:R-:W2:Y:S11]  /*81830*/  LDL.LU.64 R20, [R1+0x3e10] ;  /* 0x003e100001147983 */ /* 0x000eb60000300a00 */
[----:B------:R-:W-:Y:S10]  /*81840*/  @!UPT UIADD3 URZ, URZ, URZ, URZ ;  /* 0x0000003f3f3ff290 */ /* 0x000ff4000fffe03f */
        /* <DEDUP_REMOVED lines=12> */
[----:B------:R-:W3:Y:S02]  /*81910*/  LDL.LU.64 R20, [R1+0x3df0] ;  /* 0x003df00001147983 */ /* 0x000ee40000300a00 */
[C---:B---3--:R-:W-:Y:S02]  /*81920*/  HMMA.16816.F32.BF16 R20, R16.reuse, R20, R24 ;  /* 0x000000141014723c */ /* 0x048fe40000041818 */
[----:B------:R-:W3:Y:S04]  /*81930*/  LDL.LU.64 R26, [R1+0x3de8] ;  /* 0x003de800011a7983 */ /* 0x000ee80000300a00 */
[----:B------:R-:W3:Y:S11]  /*81940*/  LDL.LU.64 R24, [R1+0x3de0] ;  /* 0x003de00001187983 */ /* 0x000ef60000300a00 */
[----:B------:R-:W-:Y:S06]  /*81950*/  @!UPT UIADD3 URZ, URZ, URZ, URZ ;  /* 0x0000003f3f3ff290 */ /* 0x000fec000fffe03f */
[----:B------:R0:W-:Y:S04]  /*81960*/  STL.64 [R1+0x7b0], R20 ;  /* 0x0007b01401007387 */ /* 0x0001e80000100a00 */
[----:B------:R-:W-:Y:S04]  /*81970*/  STL.64 [R1+0x7b8], R22 ;  /* 0x0007b81601007387 */ /* 0x000fe80000100a00 */
[----:B0-----:R-:W3:Y:S02]  /*81980*/  LDL.LU.64 R20, [R1+0x3dd8] ;  /* 0x003dd80001147983 */ /* 0x001ee40000300a00 */
[----:B---3--:R-:W-:Y:S02]  /*81990*/  HMMA.16816.F32.BF16 R16, R16, R20, R24 ;  /* 0x000000141010723c */ /* 0x008fe40000041818 */
[----:B------:R-:W3:Y:S01]  /*819a0*/  LDL.LU.64 R26, [R1+0x3dd0] ;  /* 0x003dd000011a7983 */ /* 0x000ee20000300a00 */
[----:B------:R-:W-:-:S03]  /*819b0*/  IMAD.MOV.U32 R15, RZ, RZ, R21 ;  /* 0x000000ffff0f7224 */ /* 0x000fc600078e0015 */
[----:B------:R-:W3:Y:S11]  /*819c0*/  LDL.LU.64 R24, [R1+0x3dc8] ;  /* 0x003dc80001187983 */ /* 0x000ef60000300a00 */
[----:B------:R-:W-:Y:S06]  /*819d0*/  @!UPT UIADD3 URZ, URZ, URZ, URZ ;  /* 0x0000003f3f3ff290 */ /* 0x000fec000fffe03f */
[----:B------:R0:W-:Y:S04]  /*819e0*/  STL.64 [R1+0x7a0], R16 ;  /* 0x0007a01001007387 */ /* 0x0001e80000100a00 */
[----:B------:R-:W-:Y:S01]  /*819f0*/  STL.64 [R1+0x7a8], R18 ;  /* 0x0007a81201007387 */ /* 0x000fe20000100a00 */
[----:B0-----:R-:W-:-:S03]  /*81a00*/  IMAD.MOV.U32 R16, RZ, RZ, R20 ;  /* 0x000000ffff107224 */ /* 0x001fc600078e0014 */
[----:B------:R-:W3:Y:S04]  /*81a10*/  LDL.LU.64 R20, [R1+0x3dc0] ;  /* 0x003dc00001147983 */ /* 0x000ee80000300a00 */
[----:B------:R-:W-:Y:S04]  /*81a20*/  STL.64 [R1+0x3d40], R14 ;  /* 0x003d400e01007387 */ /* 0x000fe80000100a00 */
[----:B--2---:R0:W-:Y:S04]  /*81a30*/  STL.64 [R1+0x3d38], R12 ;  /* 0x003d380c01007387 */ /* 0x0041e80000100a00 */
[----:B0-----:R-:W3:Y:S04]  /*81a40*/  LDL.LU.64 R12, [R1+0x60] ;  /* 0x00006000010c7983 */ /* 0x001ee80000300a00 */
[----:B------:R-:W3:Y:S02]  /*81a50*/  LDL.LU.64 R14, [R1+0x68] ;  /* 0x00006800010e7983 */ /* 0x000ee40000300a00 */
[----:B---3--:R-:W-:Y:S02]  /*81a60*/  HMMA.16816.F32.BF16 R20, R12, R20, R24 ;  /* 0x000000140c14723c */ /* 0x008fe40000041818 */
[----:B------:R-:W2:Y:S11]  /*81a70*/  LDL.LU.64 R24, [R1+0x3db8] ;  /* 0x003db80001187983 */ /* 0x000eb60000300a00 */
[----:B------:R-:W-:Y:S10]  /*81a80*/  @!UPT UIADD3 URZ, URZ, URZ, URZ ;  /* 0x0000003f3f3ff290 */ /* 0x000ff4000fffe03f */
[----:B------:R-:W-:Y:S04]  /*81a90*/  STL.64 [R1+0x790], R20 ;  /* 0x0007901401007387 */ /* 0x000fe80000100a00 */
[----:B------:R0:W-:Y:S04]  /*81aa0*/  STL.64 [R1+0x798], R22 ;  /* 0x0007981601007387 */ /* 0x0001e80000100a00 */
[----:B0-----:R-:W3:Y:S04]  /*81ab0*/  LDL.LU.64 R22, [R1+0x3db0] ;  /* 0x003db00001167983 */ /* 0x001ee80000300a00 */
[----:B------:R-:W3:Y:S01]  /*81ac0*/  LDL.LU.64 R20, [R1+0x3da8] ;  /* 0x003da80001147983 */ /* 0x000ee20000300a00 */
[----:B--2---:R-:W-:-:S02]  /*81ad0*/  IMAD.MOV.U32 R18, RZ, RZ, R24 ;  /* 0x000000ffff127224 */ /* 0x004fc400078e0018 */
[----:B------:R-:W-:Y:S01]  /*81ae0*/  IMAD.MOV.U32 R17, RZ, RZ, R25 ;  /* 0x000000ffff117224 */ /* 0x000fe200078e0019 */
[C---:B---3--:R-:W-:Y:S11]  /*81af0*/  HMMA.16816.F32.BF16 R20, R12.reuse, R24, R20 ;  /* 0x000000180c14723c */ /* 0x048ff60000041814 */
[----:B------:R-:W-:Y:S11]  /*81b00*/  @!UPT UIADD3 URZ, URZ, URZ, URZ ;  /* 0x0000003f3f3ff290 */ /* 0x000ff6000fffe03f */
[----:B------:R-:W-:Y:S01]  /*81b10*/  @!UPT UIADD3 URZ, URZ, URZ, URZ ;  /* 0x0000003f3f3ff290 */ /* 0x000fe2000fffe03f */
[----:B------:R-:W-:Y:S04]  /*81b20*/  STL.64 [R1+0x780], R20 ;  /* 0x0007801401007387 */ /* 0x000fe80000100a00 */
[----:B------:R0:W-:Y:S04]  /*81b30*/  STL.64 [R1+0x788], R22 ;  /* 0x0007881601007387 */ /* 0x0001e80000100a00 */
[----:B0-----:R-:W2:Y:S04]  /*81b40*/  LDL.LU.64 R22, [R1+0x3da0] ;  /* 0x003da00001167983 */ /* 0x001ea80000300a00 */
[----:B------:R-:W2:Y:S04]  /*81b50*/  LDL.LU.64 R20, [R1+0x3d98] ;  /* 0x003d980001147983 */ /* 0x000ea80000300a00 */
[----:B------:R-:W2:Y:S02]  /*81b60*/  LDL.LU.64 R24, [R1+0x3d90] ;  /* 0x003d900001187983 */ /* 0x000ea40000300a00 */
[C---:B--2---:R-:W-:Y:S11]  /*81b70*/  HMMA.16816.F32.BF16 R20, R12.reuse, R24, R20 ;  /* 0x000000180c14723c */ /* 0x044ff60000041814 */
        /* <DEDUP_REMOVED lines=10> */
[C---:B--2---:R-:W-:Y:S03]  /*81c20*/  HMMA.16816.F32.BF16 R20, R12.reuse, R20, R4 ;  /* 0x000000140c14723c */ /* 0x044fe60000041804 */
[----:B------:R-:W2:Y:S04]  /*81c30*/  LDL.LU.64 R6, [R1+0x3d80] ;  /* 0x003d800001067983 */ /* 0x000ea80000300a00 */
[----:B------:R-:W2:Y:S11]  /*81c40*/  LDL.LU.64 R4, [R1+0x3d78] ;  /* 0x003d780001047983 */ /* 0x000eb60000300a00 */
[----:B------:R-:W-:Y:S05]  /*81c50*/  @!UPT UIADD3 URZ, URZ, URZ, URZ ;  /* 0x0000003f3f3ff290 */ /* 0x000fea000fffe03f */
        /* <DEDUP_REMOVED lines=8> */
[----:B0-----:R-:W4:Y:S04]  /*81ce0*/  LDL.LU.64 R22, [R1+0x3d60] ;  /* 0x003d600001167983 */ /* 0x001f280000300a00 */
[----:B------:R-:W4:Y:S01]  /*81cf0*/  LDL.LU.64 R20, [R1+0x3d58] ;  /* 0x003d580001147983 */ /* 0x000f220000300a00 */
[----:B--2---:R-:W-:Y:S01]  /*81d00*/  IMAD.MOV.U32 R11, RZ, RZ, R5 ;  /* 0x000000ffff0b7224 */ /* 0x004fe200078e0005 */
[----:B----4-:R-:W-:Y:S11]  /*81d10*/  HMMA.16816.F32.BF16 R20, R12, R4, R20 ;  /* 0x000000040c14723c */ /* 0x010ff60000041814 */
[----:B------:R-:W-:Y:S11]  /*81d20*/  @!UPT UIADD3 URZ, URZ, URZ, URZ ;  /* 0x0000003f3f3ff290 */ /* 0x000ff6000fffe03f */
[----:B------:R-:W-:Y:S01]  /*81d30*/  @!UPT UIADD3 URZ, URZ, URZ, URZ ;  /* 0x0000003f3f3ff290 */ /* 0x000fe2000fffe03f */
[----:B------:R0:W-:Y:S04]  /*81d40*/  STL.64 [R1+0x740], R20 ;  /* 0x0007401401007387 */ /* 0x0001e80000100a00 */
[----:B------:R-:W-:Y:S04]  /*81d50*/  STL.64 [R1+0x748], R22 ;  /* 0x0007481601007387 */ /* 0x000fe80000100a00 */
[----:B------:R-:W2:Y:S01]  /*81d60*/  LDL.LU.64 R6, [R1+0x3d50] ;  /* 0x003d500001067983 */ /* 0x000ea20000300a00 */
[----:B0-----:R-:W-:-:S03]  /*81d70*/  IMAD.MOV.U32 R20, RZ, RZ, R4 ;  /* 0x000000ffff147224 */ /* 0x001fc600078e0004 */
[----:B------:R-:W3:Y:S04]  /*81d80*/  LDL.LU.64 R4, [R1+0x3d48] ;  /* 0x003d480001047983 */ /* 0x000ee80000300a00 */
[----:B------:R-:W-:Y:S04]  /*81d90*/  STL [R1+0x3ce0], R11 ;  /* 0x003ce00b01007387 */ /* 0x000fe80000100800 */
[----:B------:R0:W-:Y:S04]  /*81da0*/  STL.64 [R1+0x3cd8], R8 ;  /* 0x003cd80801007387 */ /* 0x0001e80000100a00 */
[----:B------:R3:W-:Y:S01]  /*81db0*/  STL [R1+0x3c4c], R20 ;  /* 0x003c4c1401007387 */ /* 0x0007e20000100800 */
[----:B------:R-:W-:-:S02]  /*81dc0*/  IMAD.MOV.U32 R2, RZ, RZ, R14 ;  /* 0x000000ffff027224 */ /* 0x000fc400078e000e */
[----:B------:R-:W-:Y:S02]  /*81dd0*/  IMAD.MOV.U32 R0, RZ, RZ, R15 ;  /* 0x000000ffff007224 */ /* 0x000fe400078e000f */
[----:B------:R-:W-:Y:S02]  /*81de0*/  IMAD.MOV.U32 R3, RZ, RZ, R13 ;  /* 0x000000ffff037224 */ /* 0x000fe400078e000d */
[----:B0-----:R-:W-:Y:S01]  /*81df0*/  IMAD.MOV.U32 R8, RZ, RZ, R12 ;  /* 0x000000ffff087224 */ /* 0x001fe200078e000c */
[----:B---3--:R-:W-:Y:S11]  /*81e00*/  HMMA.16816.F32.BF16 R20, R12, R4, R24 ;  /* 0x000000040c14723c */ /* 0x008ff60000041818 */
[----:B------:R-:W-:Y:S11]  /*81e10*/  @!UPT UIADD3 URZ, URZ, URZ, URZ ;  /* 0x0000003f3f3ff290 */ /* 0x000ff6000fffe03f */
[----:B------:R-:W-:Y:S01]  /*81e20*/  @!UPT UIADD3 URZ, URZ, URZ, URZ ;  /* 0x0000003f3f3ff290 */ /* 0x000fe2000fffe03f */
[----:B------:R0:W-:Y:S04]  /*81e30*/  STL.64 [R1+0x730], R20 ;  /* 0x0007301401007387 */ /* 0x0001e80000100a00 */
[----:B------:R1:W-:Y:S04]  /*81e40*/  STL.64 [R1+0x738], R22 ;  /* 0x0007381601007387 */ /* 0x0003e80000100a00 */
[----:B------:R-:W3:Y:S04]  /*81e50*/  LDL.LU.64 R14, [R1+0x3d40] ;  /* 0x003d4000010e7983 */ /* 0x000ee80000300a00 */
[----:B------:R-:W4:Y:S04]  /*81e60*/  LDL.LU.64 R12, [R1+0x3d38] ;  /* 0x003d3800010c7983 */ /* 0x000f280000300a00 */
[----:B0-----:R-:W2:Y:S04]  /*81e70*/  LDL.LU R20, [R1+0x670] ;  /* 0x0006700001147983 */ /* 0x001ea80000300800 */
[----:B------:R-:W2:Y:S04]  /*81e80*/  LDL.LU R21, [R1+0x674] ;  /* 0x0006740001157983 */ /* 0x000ea80000300800 */
[----:B-1----:R-:W2:Y:S04]  /*81e90*/  LDL.LU R22, [R1+0x678] ;  /* 0x0006780001167983 */ /* 0x002ea80000300800 */
[----:B------:R-:W2:Y:S01]  /*81ea0*/  LDL.LU R23, [R1+0x67c] ;  /* 0x00067c0001177983 */ /* 0x000ea20000300800 */
[----:B------:R-:W-:-:S02]  /*81eb0*/  IMAD.MOV.U32 R24, RZ, RZ, R18 ;  /* 0x000000ffff187224 */ /* 0x000fc400078e0012 */
[----:B------:R-:W-:Y:S01]  /*81ec0*/  IMAD.MOV.U32 R25, RZ, RZ, R17 ;  /* 0x000000ffff197224 */ /* 0x000fe200078e0011 */
[----:B--2---:R-:W-:Y:S04]  /*81ed0*/  STL.64 [R1+0x3c60], R22 ;  /* 0x003c601601007387 */ /* 0x004fe80000100a00 */
[----:B------:R-:W-:Y:S04]  /*81ee0*/  STL.64 [R1+0x3c58], R20 ;  /* 0x003c581401007387 */ /* 0x000fe80000100a00 */
[----:B------:R0:W-:Y:S04]  /*81ef0*/  STL.64 [R1+0x3c68], R24 ;  /* 0x003c681801007387 */ /* 0x0001e80000100a00 */
[----:B0-----:R-:W2:Y:S04]  /*81f00*/  LDL.64 R24, [R1+0x120] ;  /* 0x0001200001187983 */ /* 0x001ea80000100a00 */
[----:B--2---:R0:W-:Y:S04]  /*81f10*/  STL.64 [R1+0x3c80], R24 ;  /* 0x003c801801007387 */ /* 0x0041e80000100a00 */
[----:B------:R-:W2:Y:S04]  /*81f20*/  LDL.LU R20, [R1+0x680] ;  /* 0x0006800001147983 */ /* 0x000ea80000300800 */
[----:B------:R-:W2:Y:S01]  /*81f30*/  LDL.LU R21, [R1+0x684] ;  /* 0x0006840001157983 */ /* 0x000ea20000300800 */
[----:B0-----:R-:W-:-:S03]  /*81f40*/  IMAD.MOV.U32 R24, RZ, RZ, R16 ;  /* 0x000000ffff187224 */ /* 0x001fc600078e0010 */
[----:B------:R-:W2:Y:S01]  /*81f50*/  LDL.LU R22, [R1+0x688] ;  /* 0x0006880001167983 */ /* 0x000ea20000300800 */
[----:B---3--:R-:W-:-:S03]  /*81f60*/  IMAD.MOV.U32 R25, RZ, RZ, R15 ;  /* 0x000000ffff197224 */ /* 0x008fc600078e000f */
[----:B------:R-:W2:Y:S04]  /*81f70*/  LDL.LU R23, [R1+0x68c] ;  /* 0x00068c0001177983 */ /* 0x000ea80000300800 */
[----:B------:R0:W-:Y:S04]  /*81f80*/  STL.64 [R1+0x3c98], R24 ;  /* 0x003c981801007387 */ /* 0x0001e80000100a00 */
[----:B0-----:R-:W3:Y:S04]  /*81f90*/  LDL.64 R24, [R1+0x140] ;  /* 0x0001400001187983 */ /* 0x001ee80000100a00 */
[----:B---3--:R-:W-:Y:S04]  /*81fa0*/  STL.64 [R1+0x3cb0], R24 ;  /* 0x003cb01801007387 */ /* 0x008fe80000100a00 */
[----:B--2---:R-:W-:Y:S04]  /*81fb0*/  STL.64 [R1+0x3c78], R22 ;  /* 0x003c781601007387 */ /* 0x004fe80000100a00 */
[----:B------:R0:W-:Y:S04]  /*81fc0*/  STL.64 [R1+0x3c70], R20 ;  /* 0x003c701401007387 */ /* 0x0001e80000100a00 */
[----:B0-----:R-:W2:Y:S04]  /*81fd0*/  LDL.LU R20, [R1+0x690] ;  /* 0x0006900001147983 */ /* 0x001ea80000300800 */
[----:B------:R-:W2:Y:S04]  /*81fe0*/  LDL.LU R21, [R1+0x694] ;  /* 0x0006940001157983 */ /* 0x000ea80000300800 */
[----:B------:R-:W3:Y:S04]  /*81ff0*/  LDL.LU R22, [R1+0x698] ;  /* 0x0006980001167983 */ /* 0x000ee80000300800 */
[----:B------:R-:W3:Y:S01]  /*82000*/  LDL.LU R23, [R1+0x69c] ;  /* 0x00069c0001177983 */ /* 0x000ee20000300800 */
[----:B------:R-:W-:-:S02]  /*82010*/  IMAD.MOV.U32 R24, RZ, RZ, R14 ;  /* 0x000000ffff187224 */ /* 0x000fc400078e000e */
[----:B------:R-:W-:-:S05]  /*82020*/  IMAD.MOV.U32 R25, RZ, RZ, R10 ;  /* 0x000000ffff197224 */ /* 0x000fca00078e000a */
[----:B------:R-:W-:Y:S04]  /*82030*/  STL.64 [R1+0x3cc8], R24 ;  /* 0x003cc81801007387 */ /* 0x000fe80000100a00 */
[----:B---3--:R-:W-:Y:S04]  /*82040*/  STL.64 [R1+0x3c90], R22 ;  /* 0x003c901601007387 */ /* 0x008fe80000100a00 */
[----:B--2---:R0:W-:Y:S04]  /*82050*/  STL.64 [R1+0x3c88], R20 ;  /* 0x003c881401007387 */ /* 0x0041e80000100a00 */
[----:B0-----:R-:W2:Y:S04]  /*82060*/  LDL.LU R20, [R1+0x6a0] ;  /* 0x0006a00001147983 */ /* 0x001ea80000300800 */
[----:B------:R-:W2:Y:S04]  /*82070*/  LDL.LU R21, [R1+0x6a4] ;  /* 0x0006a40001157983 */ /* 0x000ea80000300800 */
[----:B------:R-:W3:Y:S04]  /*82080*/  LDL.LU R22, [R1+0x6a8] ;  /* 0x0006a80001167983 */ /* 0x000ee80000300800 */
[----:B------:R-:W3:Y:S04]  /*82090*/  LDL.LU R23, [R1+0x6ac] ;  /* 0x0006ac0001177983 */ /* 0x000ee80000300800 */
[----:B------:R-:W2:Y:S04]  /*820a0*/  LDL.64 R24, [R1+0x160] ;  /* 0x0001600001187983 */ /* 0x000ea80000100a00 */
[----:B--2---:R0:W-:Y:S04]  /*820b0*/  STL.64 [R1+0x3cd0], R24 ;  /* 0x003cd01801007387 */ /* 0x0041e80000100a00 */
        /* <DEDUP_REMOVED lines=10> */
[----:B------:R-:W2:Y:S04]  /*82160*/  LDL.64 R16, [R1+0x1a0] ;  /* 0x0001a00001107983 */ /* 0x000ea80000100a00 */
[----:B--2---:R-:W-:Y:S04]  /*82170*/  STL.64 [R1+0x3d20], R16 ;  /* 0x003d201001007387 */ /* 0x004fe80000100a00 */
[----:B------:R0:W-:Y:S04]  /*82180*/  STL.64 [R1+0x3d00], R26 ;  /* 0x003d001a01007387 */ /* 0x0001e80000100a00 */
[----:B------:R1:W-:Y:S04]  /*82190*/  STL.64 [R1+0x3cf8], R24 ;  /* 0x003cf81801007387 */ /* 0x0003e80000100a00 */
[----:B0-----:R-:W2:Y:S04]  /*821a0*/  LDL.64 R26, [R1+0x28] ;  /* 0x00002800011a7983 */ /* 0x001ea80000100a00 */
[----:B-1----:R-:W3:Y:S01]  /*821b0*/  LDL.64 R24, [R1+0x20] ;  /* 0x0000200001187983 */ /* 0x002ee20000100a00 */
[----:B------:R-:W-:-:S03]  /*821c0*/  IMAD.MOV.U32 R16, RZ, RZ, R8 ;  /* 0x000000ffff107224 */ /* 0x000fc600078e0008 */
[----:B--2---:R-:W-:Y:S04]  /*821d0*/  STL.64 [R1+0x3d30], R26 ;  /* 0x003d301a01007387 */ /* 0x004fe80000100a00 */
[----:B---3--:R0:W-:Y:S04]  /*821e0*/  STL.64 [R1+0x3d28], R24 ;  /* 0x003d281801007387 */ /* 0x0081e80000100a00 */
[----:B0-----:R-:W4:Y:S04]  /*821f0*/  LDL.LU R24, [R1+0x9b0] ;  /* 0x0009b00001187983 */ /* 0x001f280000300800 */
[----:B------:R-:W4:Y:S04]  /*82200*/  LDL.LU R25, [R1+0x9b4] ;  /* 0x0009b40001197983 */ /* 0x000f280000300800 */
[----:B------:R-:W4:Y:S04]  /*82210*/  LDL.LU R26, [R1+0x9b8] ;  /* 0x0009b800011a7983 */ /* 0x000f280000300800 */
[----:B------:R-:W4:Y:S04]  /*82220*/  LDL.LU R27, [R1+0x9bc] ;  /* 0x0009bc00011b7983 */ /* 0x000f280000300800 */
[----:B------:R-:W2:Y:S01]  /*82230*/  LDL.64 R8, [R1+0x180] ;  /* 0x0001800001087983 */ /* 0x000ea20000100a00 */
[----:B------:R-:W-:-:S02]  /*82240*/  IMAD.MOV.U32 R17, RZ, RZ, R3 ;  /* 0x000000ffff117224 */ /* 0x000fc400078e0003 */
[----:B------:R-:W-:Y:S02]  /*82250*/  IMAD.MOV.U32 R18, RZ, RZ, R2 ;  /* 0x000000ffff127224 */ /* 0x000fe400078e0002 */
[----:B------:R-:W-:Y:S01]  /*82260*/  IMAD.MOV.U32 R19, RZ, RZ, R0 ;  /* 0x000000ffff137224 */ /* 0x000fe200078e0000 */
[----:B--2---:R0:W-:Y:S04]  /*82270*/  STL.64 [R1+0x3d08], R8 ;  /* 0x003d080801007387 */ /* 0x0041e80000100a00 */
[----:B0-----:R-:W2:Y:S04]  /*82280*/  LDL.LU R8, [R1+0x700] ;  /* 0x0007000001087983 */ /* 0x001ea80000300800 */
[----:B------:R-:W2:Y:S04]  /*82290*/  LDL.LU R9, [R1+0x704] ;  /* 0x0007040001097983 */ /* 0x000ea80000300800 */
[----:B------:R-:W2:Y:S04]  /*822a0*/  LDL.LU R10, [R1+0x708] ;  /* 0x00070800010a7983 */ /* 0x000ea80000300800 */
[----:B------:R-:W2:Y:S04]  /*822b0*/  LDL.LU R11, [R1+0x70c] ;  /* 0x00070c00010b7983 */ /* 0x000ea80000300800 */
[----:B------:R-:W-:Y:S04]  /*822c0*/  STL.64 [R1+0x3ca8], R22 ;  /* 0x003ca81601007387 */ /* 0x000fe80000100a00 */
[----:B------:R0:W-:Y:S04]  /*822d0*/  STL.64 [R1+0x3ca0], R20 ;  /* 0x003ca01401007387 */ /* 0x0001e80000100a00 */
[----:B0-----:R-:W3:Y:S04]  /*822e0*/  LDL.LU R20, [R1+0x6b0] ;  /* 0x0006b00001147983 */ /* 0x001ee80000300800 */
[----:B------:R-:W3:Y:S04]  /*822f0*/  LDL.LU R21, [R1+0x6b4] ;  /* 0x0006b40001157983 */ /* 0x000ee80000300800 */
[----:B------:R-:W2:Y:S04]  /*82300*/  LDL.LU R22, [R1+0x6b8] ;  /* 0x0006b80001167983 */ /* 0x000ea80000300800 */
[----:B------:R-:W2:Y:S01]  /*82310*/  LDL.LU R23, [R1+0x6bc] ;  /* 0x0006bc0001177983 */ /* 0x000ea20000300800 */
[----:B----4-:R-:W-:Y:S03]  /*82320*/  HMMA.16816.F32.BF16 R16, R16, R12, R24 ;  /* 0x0000000c1010723c */ /* 0x010fe60000041818 */
[----:B--2---:R-:W-:Y:S04]  /*82330*/  STL.64 [R1+0x3cc0], R22 ;  /* 0x003cc01601007387 */ /* 0x004fe80000100a00 */
[----:B---3--:R0:W-:Y:S04]  /*82340*/  STL.64 [R1+0x3cb8], R20 ;  /* 0x003cb81401007387 */ /* 0x0081e80000100a00 */
        /* <DEDUP_REMOVED lines=8> */
[----:B------:R-:W3:Y:S04]  /*823d0*/  LDL.LU R6, [R1+0x718] ;  /* 0x0007180001067983 */ /* 0x000ee80000300800 */
[----:B------:R-:W3:Y:S04]  /*823e0*/  LDL.LU R7, [R1+0x71c] ;  /* 0x00071c0001077983 */ /* 0x000ee80000300800 */
[----:B------:R-:W3:Y:S04]  /*823f0*/  LDL.LU.64 R26, [R1+0x3d30] ;  /* 0x003d3000011a7983 */ /* 0x000ee80000300a00 */
[----:B------:R-:W3:Y:S04]  /*82400*/  LDL.LU.64 R24, [R1+0x3d28] ;  /* 0x003d280001187983 */ /* 0x000ee80000300a00 */
[----:B------:R0:W-:Y:S04]  /*82410*/  STL.64 [R1+0x720], R16 ;  /* 0x0007201001007387 */ /* 0x0001e80000100a00 */
[----:B------:R-:W-:Y:S04]  /*82420*/  STL.64 [R1+0x728], R18 ;  /* 0x0007281201007387 */ /* 0x000fe80000100a00 */
[----:B0-----:R-:W3:Y:S04]  /*82430*/  LDL.LU.64 R16, [R1+0x3d20] ;  /* 0x003d200001107983 */ /* 0x001ee80000300a00 */
[----:B------:R0:W-:Y:S04]  /*82440*/  STL.64 [R1+0x3c00], R12 ;  /* 0x003c000c01007387 */ /* 0x0001e80000100a00 */
[----:B0-----:R-:W4:Y:S04]  /*82450*/  LDL.LU R12, [R1+0x6d0] ;  /* 0x0006d000010c7983 */ /* 0x001f280000300800 */
[----:B------:R-:W4:Y:S04]  /*82460*/  LDL.LU R13, [R1+0x6d4] ;  /* 0x0006d400010d7983 */ /* 0x000f280000300800 */
[----:B------:R-:W4:Y:S04]  /*82470*/  LDL.LU R14, [R1+0x6d8] ;  /* 0x0006d800010e7983 */ /* 0x000f280000300800 */
[----:B------:R-:W4:Y:S01]  /*82480*/  LDL.LU R15, [R1+0x6dc] ;  /* 0x0006dc00010f7983 */ /* 0x000f220000300800 */
[----:B---3--:R-:W-:Y:S11]  /*82490*/  HMMA.16816.F32.BF16 R4, R24, R16, R4 ;  /* 0x000000101804723c */ /* 0x008ff60000041804 */
[----:B------:R-:W-:Y:S11]  /*824a0*/  @!UPT UIADD3 URZ, URZ, URZ, URZ ;  /* 0x0000003f3f3ff290 */ /* 0x000ff6000fffe03f */
[----:B------:R-:W-:Y:S01]  /*824b0*/  @!UPT UIADD3 URZ, URZ, URZ, URZ ;  /* 0x0000003f3f3ff290 */ /* 0x000fe2000fffe03f */
[----:B------:R-:W-:Y:S04]  /*824c0*/  STL.64 [R1+0x710], R4 ;  /* 0x0007100401007387 */ /* 0x000fe80000100a00 */
[----:B------:R0:W-:Y:S04]  /*824d0*/  STL.64 [R1+0x718], R6 ;  /* 0x0007180601007387 */ /* 0x0001e80000100a00 */
[----:B------:R-:W3:Y:S01]  /*824e0*/  LDL.LU.64 R18, [R1+0x3d18] ;  /* 0x003d180001127983 */ /* 0x000ee20000300a00 */
[----:B0-----:R-:W-:Y:S02]  /*824f0*/  IMAD.MOV.U32 R7, RZ, RZ, R16 ;  /* 0x000000ffff077224 */ /* 0x001fe400078e0010 */
[----:B------:R-:W-:-:S02]  /*82500*/  IMAD.MOV.U32 R6, RZ, RZ, R17 ;  /* 0x000000ffff067224 */ /* 0x000fc400078e0011 */
[----:B------:R-:W2:Y:S01]  /*82510*/  LDL.LU.64 R16, [R1+0x3d10] ;  /* 0x003d100001107983 */ /* 0x000ea20000300a00 */
[----:B------:R-:W-:Y:S02]  /*82520*/  IMAD.MOV.U32 R2, RZ, RZ, R26 ;  /* 0x000000ffff027224 */ /* 0x000fe400078e001a */
[----:B------:R-:W-:Y:S02]  /*82530*/  IMAD.MOV.U32 R0, RZ, RZ, R27 ;  /* 0x000000ffff007224 */ /* 0x000fe400078e001b */
[----:B------:R-:W-:Y:S02]  /*82540*/  IMAD.MOV.U32 R4, RZ, RZ, R24 ;  /* 0x000000ffff047224 */ /* 0x000fe400078e0018 */
[----:B------:R-:W-:Y:S01]  /*82550*/  IMAD.MOV.U32 R3, RZ, RZ, R25 ;  /* 0x000000ffff037224 */ /* 0x000fe200078e0019 */
[----:B--2---:R-:W-:Y:S11]  /*82560*/  HMMA.16816.F32.BF16 R8, R24, R16, R8 ;  /* 0x000000101808723c */ /* 0x004ff60000041808 */
[----:B------:R-:W-:Y:S11]  /*82570*/  @!UPT UIADD3 URZ, URZ, URZ, URZ ;  /* 0x0000003f3f3ff290 */ /* 0x000ff6000fffe03f */
[----:B------:R-:W-:Y:S01]  /*82580*/  @!UPT UIADD3 URZ, URZ, URZ, URZ ;  /* 0x0000003f3f3ff290 */ /* 0x000fe2000fffe03f */
[----:B------:R0:W-:Y:S04]  /*82590*/  STL.64 [R1+0x700], R8 ;  /* 0x0007000801007387 */ /* 0x0001e80000100a00 */
[----:B------:R-:W-:Y:S04]  /*825a0*/  STL.64 [R1+0x708], R10 ;  /* 0x0007080a01007387 */ /* 0x000fe80000100a00 */
[----:B0-----:R-:W2:Y:S04]  /*825b0*/  LDL.LU.64 R8, [R1+0x3d08] ;  /* 0x003d080001087983 */ /* 0x001ea80000300a00 */
[----:B------:R-:W2:Y:S04]  /*825c0*/  LDL.LU.64 R26, [R1+0x3d00] ;  /* 0x003d0000011a7983 */ /* 0x000ea80000300a00 */
[----:B------:R-:W2:Y:S04]  /*825d0*/  LDL.LU.64 R24, [R1+0x3cf8] ;  /* 0x003cf80001187983 */ /* 0x000ea80000300a00 */
[----:B---3--:R0:W-:Y:S04]  /*825e0*/  STL.64 [R1+0x3bc0], R18 ;  /* 0x003bc01201007387 */ /* 0x0081e80000100a00 */
[----:B------:R1:W-:Y:S01]  /*825f0*/  STL.64 [R1+0x3bb8], R16 ;  /* 0x003bb81001007387 */ /* 0x0003e20000100a00 */
[----:B0-----:R-:W-:-:S02]  /*82600*/  IMAD.MOV.U32 R18, RZ, RZ, R2 ;  /* 0x000000ffff127224 */ /* 0x001fc400078e0002 */
[----:B------:R-:W-:Y:S02]  /*82610*/  IMAD.MOV.U32 R19, RZ, RZ, R0 ;  /* 0x000000ffff137224 */ /* 0x000fe400078e0000 */
[----:B-1----:R-:W-:Y:S02]  /*82620*/  IMAD.MOV.U32 R16, RZ, RZ, R4 ;  /* 0x000000ffff107224 */ /* 0x002fe400078e0004 */
[----:B------:R-:W-:-:S07]  /*82630*/  IMAD.MOV.U32 R17, RZ, RZ, R3 ;  /* 0x000000ffff117224 */ /* 0x000fce00078e0003 */
[C---:B--2---:R-:W-:Y:S01]  /*82640*/  HMMA.16816.F32.BF16 R24, R16.reuse, R8, R24 ;  /* 0x000000081018723c */ /* 0x044fe20000041818 */
[----:B------:R-:W-:Y:S02]  /*82650*/  IMAD.MOV.U32 R5, RZ, RZ, R8 ;  /* 0x000000ffff057224 */ /* 0x000fe400078e0008 */
[----:B------:R-:W-:Y:S11]  /*82660*/  IMAD.MOV.U32 R4, RZ, RZ, R9 ;  /* 0x000000ffff047224 */ /* 0x000ff600078e0009 */
[----:B------:R-:W-:Y:S09]  /*82670*/  @!UPT UIADD3 URZ, URZ, URZ, URZ ;  /* 0x0000003f3f3ff290 */ /* 0x000ff2000fffe03f */
[----:B------:R-:W-:Y:S04]  /*82680*/  STL.64 [R1+0x6f0], R24 ;  /* 0x0006f01801007387 */ /* 0x000fe80000100a00 */
[----:B------:R0:W-:Y:S04]  /*82690*/  STL.64 [R1+0x6f8], R26 ;  /* 0x0006f81a01007387 */ /* 0x0001e80000100a00 */
[----:B0-----:R-:W2:Y:S04]  /*826a0*/  LDL.LU.64 R26, [R1+0x3cf0] ;  /* 0x003cf000011a7983 */ /* 0x001ea80000300a00 */
[----:B------:R-:W2:Y:S04]  /*826b0*/  LDL.LU.64 R24, [R1+0x3ce8] ;  /* 0x003ce80001187983 */ /* 0x000ea80000300a00 */
[----:B------:R-:W3:Y:S04]  /*826c0*/  LDL.LU R11, [R1+0x3ce0] ;  /* 0x003ce000010b7983 */ /* 0x000ee80000300800 */
[----:B------:R-:W2:Y:S02]  /*826d0*/  LDL.LU.64 R8, [R1+0x3cd8] ;  /* 0x003cd80001087983 */ /* 0x000ea40000300a00 */
[C---:B--2---:R-:W-:Y:S11]  /*826e0*/  HMMA.16816.F32.BF16 R24, R16.reuse, R8, R24 ;  /* 0x000000081018723c */ /* 0x044ff60000041818 */
[----:B------:R-:W-:Y:S11]  /*826f0*/  @!UPT UIADD3 URZ, URZ, URZ, URZ ;  /* 0x0000003f3f3ff290 */ /* 0x000ff6000fffe03f */
[----:B------:R-:W-:Y:S01]  /*82700*/  @!UPT UIADD3 URZ, URZ, URZ, URZ ;  /* 0x0000003f3f3ff290 */ /* 0x000fe2000fffe03f */
[----:B------:R0:W-:Y:S04]  /*82710*/  STL.64 [R1+0x6e0], R24 ;  /* 0x0006e01801007387 */ /* 0x0001e80000100a00 */
[----:B------:R-:W-:Y:S04]  /*82720*/  STL.64 [R1+0x6e8], R26 ;  /* 0x0006e81a01007387 */ /* 0x000fe80000100a00 */
[----:B0-----:R-:W4:Y:S02]  /*82730*/  LDL.LU.64 R24, [R1+0x3cd0] ;  /* 0x003cd00001187983 */ /* 0x001f240000300a00 */
[C---:B----4-:R-:W-:Y:S11]  /*82740*/  HMMA.16816.F32.BF16 R12, R16.reuse, R24, R12 ;  /* 0x00000018100c723c */ /* 0x050ff6000004180c */
[----:B------:R-:W-:Y:S11]  /*82750*/  @!UPT UIADD3 URZ, URZ, URZ, URZ ;  /* 0x0000003f3f3ff290 */ /* 0x000ff6000fffe03f */
[----:B------:R-:W-:Y:S01]  /*82760*/  @!UPT UIADD3 URZ, URZ, URZ, URZ ;  /* 0x0000003f3f3ff290 */ /* 0x000fe2000fffe03f */
[----:B------:R0:W-:Y:S04]  /*82770*/  STL.64 [R1+0x6d0], R12 ;  /* 0x0006d00c01007387 */ /* 0x0001e80000100a00 */
[----:B------:R-:W-:Y:S01]  /*82780*/  STL.64 [R1+0x6d8], R14 ;  /* 0x0006d80e01007387 */ /* 0x000fe20000100a00 */
[----:B0-----:R-:W-:Y:S02]  /*82790*/  IMAD.MOV.U32 R13, RZ, RZ, R24 ;  /* 0x000000ffff0d7224 */ /* 0x001fe400078e0018 */
[----:B------:R-:W-:Y:S02]  /*827a0*/  IMAD.MOV.U32 R12, RZ, RZ, R25 ;  /* 0x000000ffff0c7224 */ /* 0x000fe400078e0019 */
[----:B------:R-:W2:Y:S02]  /*827b0*/  LDL.LU.64 R24, [R1+0x3cc8] ;  /* 0x003cc80001187983 */ /* 0x000ea40000300a00 */
[C---:B--2---:R-:W-:Y:S02]  /*827c0*/  HMMA.16816.F32.BF16 R24, R16.reuse, R24, R20 ;  /* 0x000000181018723c */ /* 0x044fe40000041814 */
[----:B------:R-:W2:Y:S04]  /*827d0*/  LDL.LU.64 R22, [R1+0x3cc0] ;  /* 0x003cc00001167983 */ /* 0x000ea80000300a00 */
[----:B------:R-:W2:Y:S11]  /*827e0*/  LDL.LU.64 R20, [R1+0x3cb8] ;  /* 0x003cb80001147983 */ /* 0x000eb60000300a00 */
[----:B------:R-:W-:Y:S06]  /*827f0*/  @!UPT UIADD3 URZ, URZ, URZ, URZ ;  /* 0x0000003f3f3ff290 */ /* 0x000fec000fffe03f */
[----:B------:R0:W-:Y:S04]  /*82800*/  STL.64 [R1+0x6c0], R24 ;  /* 0x0006c01801007387 */ /* 0x0001e80000100a00 */
[----:B------:R-:W-:Y:S04]  /*82810*/  STL.64 [R1+0x6c8], R26 ;  /* 0x0006c81a01007387 */ /* 0x000fe80000100a00 */
[----:B0-----:R-:W2:Y:S02]  /*82820*/  LDL.LU.64 R24, [R1+0x3cb0] ;  /* 0x003cb00001187983 */ /* 0x001ea40000300a00 */
        /* <DEDUP_REMOVED lines=24> */
[----:B------:R-:W2:Y:S04]  /*829b0*/  LDL.LU.64 R24, [R1+0x3c68] ;  /* 0x003c680001187983 */ /* 0x000ea80000300a00 */
[----:B------:R-:W-:Y:S04]  /*829c0*/  STL [R1+0x3c48], R10 ;  /* 0x003c480a01007387 */ /* 0x000fe80000100800 */
[----:B------:R-:W-:Y:S01]  /*829d0*/  STL.64 [R1+0x3c40], R8 ;  /* 0x003c400801007387 */ /* 0x000fe20000100a00 */
[C---:B--2---:R-:W-:Y:S03]  /*829e0*/  HMMA.16816.F32.BF16 R24, R16.reuse, R24, R20 ;  /* 0x000000181018723c */ /* 0x044fe60000041814 */
[----:B------:R-:W2:Y:S04]  /*829f0*/  LDL.LU.64 R22, [R1+0x3c60] ;  /* 0x003c600001167983 */ /* 0x000ea80000300a00 */
[----:B------:R-:W2:Y:S11]  /*82a00*/  LDL.LU.64 R20, [R1+0x3c58] ;  /* 0x003c580001147983 */ /* 0x000eb60000300a00 */
[----:B------:R-:W-:Y:S05]  /*82a10*/  @!UPT UIADD3 URZ, URZ, URZ, URZ ;  /* 0x0000003f3f3ff290 */ /* 0x000fea000fffe03f */
[----:B------:R0:W-:Y:S04]  /*82a20*/  STL.64 [R1+0x680], R24 ;  /* 0x0006801801007387 */ /* 0x0001e80000100a00 */
[----:B------:R-:W-:Y:S04]  /*82a30*/  STL.64 [R1+0x688], R26 ;  /* 0x0006881a01007387 */ /* 0x000fe80000100a00 */
[----:B0-----:R-:W2:Y:S02]  /*82a40*/  LDL.LU.64 R24, [R1+0x3c50] ;  /* 0x003c500001187983 */ /* 0x001ea40000300a00 */
[----:B--2---:R-:W-:Y:S02]  /*82a50*/  HMMA.16816.F32.BF16 R16, R16, R24, R20 ;  /* 0x000000181010723c */ /* 0x004fe40000041814 */
[----:B------:R-:W2:Y:S04]  /*82a60*/  LDL.LU R20, [R1+0x3c4c] ;  /* 0x003c4c0001147983 */ /* 0x000ea80000300800 */
[----:B------:R0:W-:Y:S02]  /*82a70*/  STL.64 [R1+0x3b80], R24 ;  /* 0x003b801801007387 */ /* 0x0001e40000100a00 */
[----:B0-----:R-:W-:-:S02]  /*82a80*/  IMAD.MOV.U32 R24, RZ, RZ, R13 ;  /* 0x000000ffff187224 */ /* 0x001fc400078e000d */
[----:B------:R-:W-:Y:S11]  /*82a90*/  IMAD.MOV.U32 R25, RZ, RZ, R12 ;  /* 0x000000ffff197224 */ /* 0x000ff600078e000c */
[----:B------:R-:W-:Y:S02]  /*82aa0*/  @!UPT UIADD3 URZ, URZ, URZ, URZ ;  /* 0x0000003f3f3ff290 */ /* 0x000fe4000fffe03f */
[----:B------:R0:W-:Y:S04]  /*82ab0*/  STL.64 [R1+0x670], R16 ;  /* 0x0006701001007387 */ /* 0x0001e80000100a00 */
[----:B------:R-:W-:Y:S01]  /*82ac0*/  STL.64 [R1+0x678], R18 ;  /* 0x0006781201007387 */ /* 0x000fe20000100a00 */
[----:B0-----:R-:W-:Y:S02]  /*82ad0*/  IMAD.MOV.U32 R16, RZ, RZ, R7 ;  /* 0x000000ffff107224 */ /* 0x001fe400078e0007 */
[----:B------:R-:W-:-:S05]  /*82ae0*/  IMAD.MOV.U32 R17, RZ, RZ, R6 ;  /* 0x000000ffff117224 */ /* 0x000fca00078e0006 */
[----:B------:R-:W-:Y:S04]  /*82af0*/  STL.64 [R1+0x3be8], R16 ;  /* 0x003be81001007387 */ /* 0x000fe80000100a00 */
[----:B------:R0:W-:Y:S04]  /*82b00*/  STL.64 [R1+0x3b88], R24 ;  /* 0x003b881801007387 */ /* 0x0001e80000100a00 */
[----:B0-----:R-:W4:Y:S04]  /*82b10*/  LDL.LU R24, [R1+0x2e0] ;  /* 0x0002e00001187983 */ /* 0x001f280000300800 */
[----:B------:R-:W4:Y:S04]  /*82b20*/  LDL.LU R25, [R1+0x2e4] ;  /* 0x0002e40001197983 */ /* 0x000f280000300800 */
[----:B------:R-:W2:Y:S04]  /*82b30*/  LDL.LU R26, [R1+0x2e8] ;  /* 0x0002e800011a7983 */ /* 0x000ea80000300800 */
[----:B------:R-:W2:Y:S04]  /*82b40*/  LDL.LU R27, [R1+0x2ec] ;  /* 0x0002ec00011b7983 */ /* 0x000ea80000300800 */
[----:B--2---:R-:W-:Y:S04]  /*82b50*/  STL.64 [R1+0x3b98], R26 ;  /* 0x003b981a01007387 */ /* 0x004fe80000100a00 */
[----:B----4-:R0:W-:Y:S04]  /*82b60*/  STL.64 [R1+0x3b90], R24 ;  /* 0x003b901801007387 */ /* 0x0101e80000100a00 */
[----:B------:R-:W2:Y:S04]  /*82b70*/  LDL.LU R12, [R1+0x330] ;  /* 0x00033000010c7983 */ /* 0x000ea80000300800 */
[----:B------:R-:W2:Y:S04]  /*82b80*/  LDL.LU R13, [R1+0x334] ;  /* 0x00033400010d7983 */ /* 0x000ea80000300800 */
[----:B------:R-:W4:Y:S04]  /*82b90*/  LDL.LU R14, [R1+0x338] ;  /* 0x00033800010e7983 */ /* 0x000f280000300800 */
[----:B------:R-:W4:Y:S01]  /*82ba0*/  LDL.LU R15, [R1+0x33c] ;  /* 0x00033c00010f7983 */ /* 0x000f220000300800 */
[----:B0-----:R-:W-:-:S02]  /*82bb0*/  IMAD.MOV.U32 R25, RZ, RZ, R4 ;  /* 0x000000ffff197224 */ /* 0x001fc400078e0004 */
[----:B------:R-:W-:Y:S02]  /*82bc0*/  IMAD.MOV.U32 R24, RZ, RZ, R5 ;  /* 0x000000ffff187224 */ /* 0x000fe400078e0005 */
[----:B------:R-:W-:Y:S02]  /*82bd0*/  IMAD.MOV.U32 R4, RZ, RZ, R20 ;  /* 0x000000ffff047224 */ /* 0x000fe400078e0014 */
[----:B---3--:R-:W-:Y:S01]  /*82be0*/  IMAD.MOV.U32 R5, RZ, RZ, R11 ;  /* 0x000000ffff057224 */ /* 0x008fe200078e000b */
[----:B----4-:R-:W-:Y:S04]  /*82bf0*/  STL.64 [R1+0x3c20], R14 ;  /* 0x003c200e01007387 */ /* 0x010fe80000100a00 */
[----:B--2---:R-:W-:Y:S04]  /*82c00*/  STL.64 [R1+0x3c18], R12 ;  /* 0x003c180c01007387 */ /* 0x004fe80000100a00 */
[----:B------:R-:W2:Y:S04]  /*82c10*/  LDL.LU R20, [R1+0x4c0] ;  /* 0x0004c00001147983 */ /* 0x000ea80000300800 */
[----:B------:R-:W2:Y:S04]  /*82c20*/  LDL.LU R21, [R1+0x4c4] ;  /* 0x0004c40001157983 */ /* 0x000ea80000300800 */
[----:B------:R-:W2:Y:S04]  /*82c30*/  LDL.LU R22, [R1+0x4c8] ;  /* 0x0004c80001167983 */ /* 0x000ea80000300800 */
[----:B------:R-:W2:Y:S04]  /*82c40*/  LDL.LU R23, [R1+0x4cc] ;  /* 0x0004cc0001177983 */ /* 0x000ea80000300800 */
[----:B------:R-:W3:Y:S04]  /*82c50*/  LDL.64 R8, [R1+0xf0] ;  /* 0x0000f00001087983 */ /* 0x000ee80000100a00 */
[----:B------:R0:W-:Y:S04]  /*82c60*/  STL.64 [R1+0x3c28], R4 ;  /* 0x003c280401007387 */ /* 0x0001e80000100a00 */
[----:B0-----:R-:W4:Y:S04]  /*82c70*/  LDL.64 R4, [R1+0xe0] ;  /* 0x0000e00001047983 */ /* 0x001f280000100a00 */
[----:B------:R-:W2:Y:S04]  /*82c80*/  LDL.LU R12, [R1+0x4a0] ;  /* 0x0004a000010c7983 */ /* 0x000ea80000300800 */
[----:B------:R-:W2:Y:S04]  /*82c90*/  LDL.LU R13, [R1+0x4a4] ;  /* 0x0004a400010d7983 */ /* 0x000ea80000300800 */
[----:B------:R-:W2:Y:S04]  /*82ca0*/  LDL.LU R14, [R1+0x4a8] ;  /* 0x0004a800010e7983 */ /* 0x000ea80000300800 */
[----:B------:R-:W2:Y:S04]  /*82cb0*/  LDL.LU R15, [R1+0x4ac] ;  /* 0x0004ac00010f7983 */ /* 0x000ea80000300800 */
[----:B--2---:R-:W-:Y:S04]  /*82cc0*/  STL.64 [R1+0x3c38], R14 ;  /* 0x003c380e01007387 */ /* 0x004fe80000100a00 */
[----:B------:R0:W-:Y:S04]  /*82cd0*/  STL.64 [R1+0x3c30], R12 ;  /* 0x003c300c01007387 */ /* 0x0001e80000100a00 */
[----:B0-----:R-:W4:Y:S04]  /*82ce0*/  LDL.LU R12, [R1+0x4b0] ;  /* 0x0004b000010c7983 */ /* 0x001f280000300800 */
[----:B------:R-:W4:Y:S04]  /*82cf0*/  LDL.LU R13, [R1+0x4b4] ;  /* 0x0004b400010d7983 */ /* 0x000f280000300800 */
[----:B------:R-:W4:Y:S04]  /*82d00*/  LDL.LU R14, [R1+0x4b8] ;  /* 0x0004b800010e7983 */ /* 0x000f280000300800 */
[----:B------:R-:W4:Y:S04]  /*82d10*/  LDL.LU R15, [R1+0x4bc] ;  /* 0x0004bc00010f7983 */ /* 0x000f280000300800 */
[----:B------:R-:W2:Y:S04]  /*82d20*/  LDL.LU R16, [R1+0x320] ;  /* 0x0003200001107983 */ /* 0x000ea80000300800 */
[----:B------:R-:W2:Y:S04]  /*82d30*/  LDL.LU R17, [R1+0x324] ;  /* 0x0003240001117983 */ /* 0x000ea80000300800 */
[----:B------:R-:W2:Y:S04]  /*82d40*/  LDL.LU R18, [R1+0x328] ;  /* 0x0003280001127983 */ /* 0x000ea80000300800 */
[----:B------:R-:W2:Y:S04]  /*82d50*/  LDL.LU R19, [R1+0x32c] ;  /* 0x00032c0001137983 */ /* 0x000ea80000300800 */
[----:B--2---:R-:W-:Y:S04]  /*82d60*/  STL.64 [R1+0x3bf8], R18 ;  /* 0x003bf81201007387 */ /* 0x004fe80000100a00 */
[----:B------:R0:W-:Y:S04]  /*82d70*/  STL.64 [R1+0x3bf0], R16 ;  /* 0x003bf01001007387 */ /* 0x0001e80000100a00 */
[----:B0-----:R-:W2:Y:S04]  /*82d80*/  LDL.LU.64 R16, [R1+0x20] ;  /* 0x0000200001107983 */ /* 0x001ea80000300a00 */
[----:B------:R-:W2:Y:S04]  /*82d90*/  LDL.LU.64 R18, [R1+0x28] ;  /* 0x0000280001127983 */ /* 0x000ea80000300a00 */
[----:B------:R0:W-:Y:S04]  /*82da0*/  STL.64 [R1+0x3bb0], R24 ;  /* 0x003bb01801007387 */ /* 0x0001e80000100a00 */
[----:B0-----:R-:W4:Y:S04]  /*82db0*/  LDL.LU R24, [R1+0x300] ;  /* 0x0003000001187983 */ /* 0x001f280000300800 */
[----:B------:R-:W4:Y:S04]  /*82dc0*/  LDL.LU R25, [R1+0x304] ;  /* 0x0003040001197983 */ /* 0x000f280000300800 */
[----:B------:R-:W4:Y:S04]  /*82dd0*/  LDL.LU R26, [R1+0x308] ;  /* 0x00030800011a7983 */ /* 0x000f280000300800 */
[----:B------:R-:W4:Y:S01]  /*82de0*/  LDL.LU R27, [R1+0x30c] ;  /* 0x00030c00011b7983 */ /* 0x000f220000300800 */
[----:B---3--:R-:W-:Y:S01]  /*82df0*/  IMAD.MOV.U32 R11, RZ, RZ, R9 ;  /* 0x000000ffff0b7224 */ /* 0x008fe200078e0009 */
[----:B--2---:R-:W-:Y:S02]  /*82e00*/  HMMA.16816.F32.BF16 R20, R16, R8, R20 ;  /* 0x000000081014723c */ /* 0x004fe40000041814 */
[----:B----4-:R-:W-:Y:S04]  /*82e10*/  STL.64 [R1+0x3bd0], R26 ;  /* 0x003bd01a01007387 */ /* 0x010fe80000100a00 */
[----:B------:R0:W-:Y:S04]  /*82e20*/  STL.64 [R1+0x3bc8], R24 ;  /* 0x003bc81801007387 */ /* 0x0001e80000100a00 */
[----:B0-----:R-:W2:Y:S04]  /*82e30*/  LDL.LU R24, [R1+0x310] ;  /* 0x0003100001187983 */ /* 0x001ea80000300800 */
[----:B------:R-:W2:Y:S04]  /*82e40*/  LDL.LU R25, [R1+0x314] ;  /* 0x0003140001197983 */ /* 0x000ea80000300800 */
[----:B------:R-:W2:Y:S04]  /*82e50*/  LDL.LU R26, [R1+0x318] ;  /* 0x00031800011a7983 */ /* 0x000ea80000300800 */
[----:B------:R-:W2:Y:S04]  /*82e60*/  LDL.LU R27, [R1+0x31c] ;  /* 0x00031c00011b7983 */ /* 0x000ea80000300800 */
[----:B------:R0:W-:Y:S04]  /*82e70*/  STL.64 [R1+0x660], R20 ;  /* 0x0006601401007387 */ /* 0x0001e80000100a00 */
[----:B------:R1:W-:Y:S04]  /*82e80*/  STL.64 [R1+0x668], R22 ;  /* 0x0006681601007387 */ /* 0x0003e80000100a00 */
[----:B------:R-:W3:Y:S01]  /*82e90*/  LDL.LU R10, [R1+0x3c48] ;  /* 0x003c4800010a7983 */ /* 0x000ee20000300800 */
[----:B0-----:R-:W-:-:S03]  /*82ea0*/  IMAD.MOV.U32 R20, RZ, RZ, R8 ;  /* 0x000000ffff147224 */ /* 0x001fc600078e0008 */
[----:B------:R-:W4:Y:S01]  /*82eb0*/  LDL.LU.64 R8, [R1+0x3c40] ;  /* 0x003c400001087983 */ /* 0x000f220000300a00 */
[C---:B------:R-:W-:Y:S01]  /*82ec0*/  HMMA.16816.F32.BF16 R12, R16.reuse, R4, R12 ;  /* 0x00000004100c723c */ /* 0x040fe2000004180c */
[----:B-1----:R-:W-:Y:S02]  /*82ed0*/  IMAD.MOV.U32 R22, RZ, RZ, R4 ;  /* 0x000000ffff167224 */ /* 0x002fe400078e0004 */
[----:B------:R-:W-:Y:S01]  /*82ee0*/  IMAD.MOV.U32 R21, RZ, RZ, R5 ;  /* 0x000000ffff157224 */ /* 0x000fe200078e0005 */
[----:B---3--:R-:W-:Y:S04]  /*82ef0*/  STL.64 [R1+0x3ba8], R10 ;  /* 0x003ba80a01007387 */ /* 0x008fe80000100a00 */
[----:B----4-:R0:W-:Y:S04]  /*82f00*/  STL.64 [R1+0x3ba0], R8 ;  /* 0x003ba00801007387 */ /* 0x0101e80000100a00 */
[----:B0-----:R-:W3:Y:S04]  /*82f10*/  LDL.LU R8, [R1+0x2f0] ;  /* 0x0002f00001087983 */ /* 0x001ee80000300800 */
[----:B------:R-:W3:Y:S04]  /*82f20*/  LDL.LU R9, [R1+0x2f4] ;  /* 0x0002f40001097983 */ /* 0x000ee80000300800 */
[----:B------:R-:W3:Y:S04]  /*82f30*/  LDL.LU R10, [R1+0x2f8] ;  /* 0x0002f800010a7983 */ /* 0x000ee80000300800 */
[----:B------:R-:W3:Y:S04]  /*82f40*/  LDL.LU R11, [R1+0x2fc] ;  /* 0x0002fc00010b7983 */ /* 0x000ee80000300800 */
[----:B------:R-:W-:Y:S04]  /*82f50*/  STL.64 [R1+0x650], R12 ;  /* 0x0006500c01007387 */ /* 0x000fe80000100a00 */
[----:B------:R0:W-:Y:S04]  /*82f60*/  STL.64 [R1+0x658], R14 ;  /* 0x0006580e01007387 */ /* 0x0001e80000100a00 */
[----:B0-----:R-:W4:Y:S04]  /*82f70*/  LDL.LU.64 R14, [R1+0x3c38] ;  /* 0x003c3800010e7983 */ /* 0x001f280000300a00 */
[----:B------:R-:W4:Y:S04]  /*82f80*/  LDL.LU.64 R12, [R1+0x3c30] ;  /* 0x003c3000010c7983 */ /* 0x000f280000300a00 */
[----:B------:R-:W4:Y:S02]  /*82f90*/  LDL.LU.64 R4, [R1+0x3c28] ;  /* 0x003c280001047983 */ /* 0x000f240000300a00 */
[----:B----4-:R-:W-:Y:S02]  /*82fa0*/  HMMA.16816.F32.BF16 R4, R16, R4, R12 ;  /* 0x000000041004723c */ /* 0x010fe4000004180c */
[----:B------:R-:W4:Y:S04]  /*82fb0*/  LDL.LU.64 R14, [R1+0x3c20] ;  /* 0x003c2000010e7983 */ /* 0x000f280000300a00 */
[----:B------:R-:W4:Y:S11]  /*82fc0*/  LDL.LU.64 R12, [R1+0x3c18] ;  /* 0x003c1800010c7983 */ /* 0x000f360000300a00 */
[----:B------:R-:W-:Y:S06]  /*82fd0*/  @!UPT UIADD3 URZ, URZ, URZ, URZ ;  /* 0x0000003f3f3ff290 */ /* 0x000fec000fffe03f */
[----:B------:R-:W-:Y:S04]  /*82fe0*/  STL.64 [R1+0x640], R4 ;  /* 0x0006400401007387 */ /* 0x000fe80000100a00 */
[----:B------:R0:W-:Y:S04]  /*82ff0*/  STL.64 [R1+0x648], R6 ;  /* 0x0006480601007387 */ /* 0x0001e80000100a00 */
[----:B0-----:R-:W2:Y:S04]  /*83000*/  LDL.LU.64 R6, [R1+0x3c10] ;  /* 0x003c100001067983 */ /* 0x001ea80000300a00 */
[----:B------:R-:W4:Y:S01]  /*83010*/  LDL.LU.64 R4, [R1+0x3c08] ;  /* 0x003c080001047983 */ /* 0x000f220000300a00 */
[----:B------:R-:W-:-:S02]  /*83020*/  IMAD.MOV.U32 R28, RZ, RZ, R16 ;  /* 0x000000ffff1c7224 */ /* 0x000fc400078e0010 */
[----:B------:R-:W-:Y:S01]  /*83030*/  IMAD.MOV.U32 R23, RZ, RZ, R17 ;  /* 0x000000ffff177224 */ /* 0x000fe200078e0011 */
[----:B----4-:R-:W-:Y:S11]  /*83040*/  HMMA.16816.F32.BF16 R12, R16, R4, R12 ;  /* 0x00000004100c723c */ /* 0x010ff6000004180c */
[----:B------:R-:W-:Y:S11]  /*83050*/  @!UPT UIADD3 URZ, URZ, URZ, URZ ;  /* 0x0000003f3f3ff290 */ /* 0x000ff6000fffe03f */
[----:B------:R-:W-:Y:S01]  /*83060*/  @!UPT UIADD3 URZ, URZ, URZ, URZ ;  /* 0x0000003f3f3ff290 */ /* 0x000fe2000fffe03f */
[----:B------:R0:W-:Y:S04]  /*83070*/  STL.64 [R1+0x630], R12 ;  /* 0x0006300c01007387 */ /* 0x0001e80000100a00 */
[----:B------:R1:W-:Y:S04]  /*83080*/  STL.64 [R1+0x638], R14 ;  /* 0x0006380e01007387 */ /* 0x0003e80000100a00 */
[----:B0-----:R-:W4:Y:S01]  /*83090*/  LDL.LU.64 R12, [R1+0x3c00] ;  /* 0x003c0000010c7983 */ /* 0x001f220000300a00 */
[----:B-1----:R-:W-:Y:S02]  /*830a0*/  IMAD.MOV.U32 R15, RZ, RZ, R18 ;  /* 0x000000ffff0f7224 */ /* 0x002fe400078e0012 */
[----:B------:R-:W-:-:S02]  /*830b0*/  IMAD.MOV.U32 R14, RZ, RZ, R19 ;  /* 0x000000ffff0e7224 */ /* 0x000fc400078e0013 */
[----:B------:R-:W4:Y:S04]  /*830c0*/  LDL.LU.64 R18, [R1+0x3bf8] ;  /* 0x003bf80001127983 */ /* 0x000f280000300a00 */
[----:B------:R-:W4:Y:S04]  /*830d0*/  LDL.LU.64 R16, [R1+0x3bf0] ;  /* 0x003bf00001107983 */ /* 0x000f280000300a00 */
[----:B--2---:R0:W-:Y:S04]  /*830e0*/  STL.64 [R1+0x3ac8], R6 ;  /* 0x003ac80601007387 */ /* 0x0041e80000100a00 */
[----:B------:R1:W-:Y:S01]  /*830f0*/  STL.64 [R1+0x3ac0], R4 ;  /* 0x003ac00401007387 */ /* 0x0003e20000100a00 */
[----:B0-----:R-:W-:-:S02]  /*83100*/  IMAD.MOV.U32 R6, RZ, RZ, R15 ;  /* 0x000000ffff067224 */ /* 0x001fc400078e000f */
[----:B------:R-:W-:Y:S02]  /*83110*/  IMAD.MOV.U32 R7, RZ, RZ, R14 ;  /* 0x000000ffff077224 */ /* 0x000fe400078e000e */
[----:B-1----:R-:W-:Y:S02]  /*83120*/  IMAD.MOV.U32 R4, RZ, RZ, R28 ;  /* 0x000000ffff047224 */ /* 0x002fe400078e001c */
[----:B------:R-:W-:-:S07]  /*83130*/  IMAD.MOV.U32 R5, RZ, RZ, R23 ;  /* 0x000000ffff057224 */ /* 0x000fce00078e0017 */
[----:B----4-:R-:W-:Y:S01]  /*83140*/  HMMA.16816.F32.BF16 R4, R4, R12, R16 ;  /* 0x0000000c0404723c */ /* 0x010fe20000041810 */
[----:B------:R-:W2:Y:S11]  /*83150*/  LDL.LU.64 R16, [R1+0x3be8] ;  /* 0x003be80001107983 */ /* 0x000eb60000300a00 */
[----:B------:R-:W-:Y:S11]  /*83160*/  @!UPT UIADD3 URZ, URZ, URZ, URZ ;  /* 0x0000003f3f3ff290 */ /* 0x000ff6000fffe03f */
[----:B------:R0:W-:Y:S04]  /*83170*/  STL.64 [R1+0x620], R4 ;  /* 0x0006200401007387 */ /* 0x0001e80000100a00 */
[----:B------:R-:W-:Y:S04]  /*83180*/  STL.64 [R1+0x628], R6 ;  /* 0x0006280601007387 */ /* 0x000fe80000100a00 */
[----:B------:R-:W2:Y:S01]  /*83190*/  LDL.LU.64 R14, [R1+0x3be0] ;  /* 0x003be000010e7983 */ /* 0x000ea20000300a00 */
[----:B0-----:R-:W-:Y:S02]  /*831a0*/  IMAD.MOV.U32 R5, RZ, RZ, R12 ;  /* 0x000000ffff057224 */ /* 0x001fe400078e000c */
[----:B------:R-:W-:-:S02]  /*831b0*/  IMAD.MOV.U32 R4, RZ, RZ, R13 ;  /* 0x000000ffff047224 */ /* 0x000fc400078e000d */
[----:B------:R-:W2:Y:S02]  /*831c0*/  LDL.LU.64 R12, [R1+0x3bd8] ;  /* 0x003bd800010c7983 */ /* 0x000ea40000300a00 */
[C---:B--2---:R-:W-:Y:S02]  /*831d0*/  HMMA.16816.F32.BF16 R16, R12.reuse, R16, R24 ;  /* 0x000000100c10723c */ /* 0x044fe40000041818 */
[----:B------:R-:W2:Y:S04]  /*831e0*/  LDL.LU.64 R26, [R1+0x3bd0] ;  /* 0x003bd000011a7983 */ /* 0x000ea80000300a00 */
[----:B------:R-:W2:Y:S11]  /*831f0*/  LDL.LU.64 R24, [R1+0x3bc8] ;  /* 0x003bc80001187983 */ /* 0x000eb60000300a00 */
[----:B------:R-:W-:Y:S06]  /*83200*/  @!UPT UIADD3 URZ, URZ, URZ, URZ ;  /* 0x0000003f3f3ff290 */ /* 0x000fec000fffe03f */
[----:B------:R-:W-:Y:S04]  /*83210*/  STL.64 [R1+0x610], R16 ;  /* 0x0006101001007387 */ /* 0x000fe80000100a00 */
[----:B------:R0:W-:Y:S04]  /*83220*/  STL.64 [R1+0x618], R18 ;  /* 0x0006181201007387 */ /* 0x0001e80000100a00 */
[----:B0-----:R-:W4:Y:S04]  /*83230*/  LDL.LU.64 R18, [R1+0x3bc0] ;  /* 0x003bc00001127983 */ /* 0x001f280000300a00 */
[----:B------:R-:W2:Y:S02]  /*83240*/  LDL.LU.64 R16, [R1+0x3bb8] ;  /* 0x003bb80001107983 */ /* 0x000ea40000300a00 */
[C---:B--2---:R-:W-:Y:S11]  /*83250*/  HMMA.16816.F32.BF16 R24, R12.reuse, R16, R24 ;  /* 0x000000100c18723c */ /* 0x044ff60000041818 */
[----:B------:R-:W-:Y:S11]  /*83260*/  @!UPT UIADD3 URZ, URZ, URZ, URZ ;  /* 0x0000003f3f3ff290 */ /* 0x000ff6000fffe03f */
[----:B------:R-:W-:Y:S01]  /*83270*/  @!UPT UIADD3 URZ, URZ, URZ, URZ ;  /* 0x0000003f3f3ff290 */ /* 0x000fe2000fffe03f */
[----:B------:R0:W-:Y:S04]  /*83280*/  STL.64 [R1+0x600], R24 ;  /* 0x0006001801007387 */ /* 0x0001e80000100a00 */
[----:B------:R-:W-:Y:S04]  /*83290*/  STL.64 [R1+0x608], R26 ;  /* 0x0006081a01007387 */ /* 0x000fe80000100a00 */
[----:B0-----:R-:W3:Y:S04]  /*832a0*/  LDL.LU.64 R24, [R1+0x3bb0] ;  /* 0x003bb00001187983 */ /* 0x001ee80000300a00 */
[----:B----4-:R-:W-:Y:S04]  /*832b0*/  STL.64 [R1+0x3a90], R18 ;  /* 0x003a901201007387 */ /* 0x010fe80000100a00 */
[----:B------:R0:W-:Y:S04]  /*832c0*/  STL.64 [R1+0x3a88], R16 ;  /* 0x003a881001007387 */ /* 0x0001e80000100a00 */
[----:B0-----:R-:W2:Y:S04]  /*832d0*/  LDL.LU R16, [R1+0x2d0] ;  /* 0x0002d00001107983 */ /* 0x001ea80000300800 */
[----:B------:R-:W2:Y:S04]  /*832e0*/  LDL.LU R17, [R1+0x2d4] ;  /* 0x0002d40001117983 */ /* 0x000ea80000300800 */
[----:B------:R-:W2:Y:S04]  /*832f0*/  LDL.LU R18, [R1+0x2d8] ;  /* 0x0002d80001127983 */ /* 0x000ea80000300800 */
[----:B------:R-:W2:Y:S01]  /*83300*/  LDL.LU R19, [R1+0x2dc] ;  /* 0x0002dc0001137983 */ /* 0x000ea20000300800 */
[C---:B---3--:R-:W-:Y:S03]  /*83310*/  HMMA.16816.F32.BF16 R24, R12.reuse, R24, R8 ;  /* 0x000000180c18723c */ /* 0x048fe60000041808 */
[----:B------:R-:W3:Y:S04]  /*83320*/  LDL.LU.64 R10, [R1+0x3ba8] ;  /* 0x003ba800010a7983 */ /* 0x000ee80000300a00 */
[----:B------:R-:W4:Y:S11]  /*83330*/  LDL.LU.64 R8, [R1+0x3ba0] ;  /* 0x003ba00001087983 */ /* 0x000f360000300a00 */
[----:B------:R-:W-:Y:S05]  /*83340*/  @!UPT UIADD3 URZ, URZ, URZ, URZ ;  /* 0x0000003f3f3ff290 */ /* 0x000fea000fffe03f */
[----:B------:R-:W-:Y:S04]  /*83350*/  STL.64 [R1+0x5f0], R24 ;  /* 0x0005f01801007387 */ /* 0x000fe80000100a00 */
[----:B------:R0:W-:Y:S04]  /*83360*/  STL.64 [R1+0x5f8], R26 ;  /* 0x0005f81a01007387 */ /* 0x0001e80000100a00 */
[----:B0-----:R-:W4:Y:S04]  /*83370*/  LDL.LU.64 R26, [R1+0x3b98] ;  /* 0x003b9800011a7983 */ /* 0x001f280000300a00 */
[----:B------:R-:W4:Y:S02]  /*83380*/  LDL.LU.64 R24, [R1+0x3b90] ;  /* 0x003b900001187983 */ /* 0x000f240000300a00 */
[C---:B----4-:R-:W-:Y:S11]  /*83390*/  HMMA.16816.F32.BF16 R24, R12.reuse, R8, R24 ;  /* 0x000000080c18723c */ /* 0x050ff60000041818 */
[----:B------:R-:W-:Y:S11]  /*833a0*/  @!UPT UIADD3 URZ, URZ, URZ, URZ ;  /* 0x0000003f3f3ff290 */ /* 0x000ff6000fffe03f */
[----:B------:R-:W-:Y:S01]  /*833b0*/  @!UPT UIADD3 URZ, URZ, URZ, URZ ;  /* 0x0000003f3f3ff290 */ /* 0x000fe2000fffe03f */
[----:B------:R0:W-:Y:S04]  /*833c0*/  STL.64 [R1+0x5e0], R24 ;  /* 0x0005e01801007387 */ /* 0x0001e80000100a00 */
[----:B------:R2:W-:Y:S04]  /*833d0*/  STL.64 [R1+0x5e8], R26 ;  /* 0x0005e81a01007387 */ /* 0x0005e80000100a00 */
[----:B0-----:R-:W2:Y:S04]  /*833e0*/  LDL.LU.64 R24, [R1+0x3b88] ;  /* 0x003b880001187983 */ /* 0x001ea80000300a00 */
[----:B------:R-:W-:Y:S01]  /*833f0*/  STL.64 [R1+0x3b58], R8 ;  /* 0x003b580801007387 */ /* 0x000fe20000100a00 */
[----:B--2---:R-:W-:Y:S03]  /*83400*/  HMMA.16816.F32.BF16 R24, R12, R24, R16 ;  /* 0x000000180c18723c */ /* 0x004fe60000041810 */
[----:B------:R-:W2:Y:S11]  /*83410*/  LDL.LU R16, [R1+0xd80] ;  /* 0x000d800001107983 */ /* 0x000eb60000300800 */
[----:B------:R-:W-:Y:S09]  /*83420*/  @!UPT UIADD3 URZ, URZ, URZ, URZ ;  /* 0x0000003f3f3ff290 */ /* 0x000ff2000fffe03f */
[----:B------:R-:W-:Y:S04]  /*83430*/  STL.64 [R1+0x5d0], R24 ;  /* 0x0005d01801007387 */ /* 0x000fe80000100a00 */
[----:B------:R-:W-:Y:S04]  /*83440*/  STL.64 [R1+0x5d8], R26 ;  /* 0x0005d81a01007387 */ /* 0x000fe80000100a00 */
[----:B------:R-:W2:Y:S04]  /*83450*/  LDL.LU R17, [R1+0xd84] ;  /* 0x000d840001117983 */ /* 0x000ea80000300800 */
[----:B------:R-:W4:Y:S04]  /*83460*/  LDL.LU R18, [R1+0xd88] ;  /* 0x000d880001127983 */ /* 0x000f280000300800 */
[----:B------:R-:W4:Y:S04]  /*83470*/  LDL.LU R19, [R1+0xd8c] ;  /* 0x000d8c0001137983 */ /* 0x000f280000300800 */
[----:B----4-:R-:W-:Y:S04]  /*83480*/  STL.64 [R1+0x3aa0], R18 ;  /* 0x003aa01201007387 */ /* 0x010fe80000100a00 */
[----:B--2---:R0:W-:Y:S02]  /*83490*/  STL.64 [R1+0x3a98], R16 ;  /* 0x003a981001007387 */ /* 0x0041e40000100a00 */
[----:B0-----:R-:W-:-:S02]  /*834a0*/  IMAD.MOV.U32 R16, RZ, RZ, R5 ;  /* 0x000000ffff107224 */ /* 0x001fc400078e0005 */
[----:B------:R-:W-:Y:S02]  /*834b0*/  IMAD.MOV.U32 R17, RZ, RZ, R4 ;  /* 0x000000ffff117224 */ /* 0x000fe400078e0004 */
[----:B------:R-:W2:Y:S04]  /*834c0*/  LDL.LU.64 R4, [R1+0xd0] ;  /* 0x0000d00001047983 */ /* 0x000ea80000300a00 */
[----:B--2---:R-:W-:Y:S04]  /*834d0*/  STL.64 [R1+0x3ae0], R4 ;  /* 0x003ae00401007387 */ /* 0x004fe80000100a00 */
[----:B------:R0:W-:Y:S04]  /*834e0*/  STL.64 [R1+0x3ab8], R16 ;  /* 0x003ab81001007387 */ /* 0x0001e80000100a00 */
[----:B0-----:R-:W2:Y:S04]  /*834f0*/  LDL.LU R16, [R1+0x230] ;  /* 0x0002300001107983 */ /* 0x001ea80000300800 */
[----:B------:R-:W2:Y:S04]  /*83500*/  LDL.LU R17, [R1+0x234] ;  /* 0x0002340001117983 */ /* 0x000ea80000300800 */
[----:B------:R-:W4:Y:S04]  /*83510*/  LDL.LU R18, [R1+0x238] ;  /* 0x0002380001127983 */ /* 0x000f280000300800 */
[----:B------:R-:W4:Y:S01]  /*83520*/  LDL.LU R19, [R1+0x23c] ;  /* 0x00023c0001137983 */ /* 0x000f220000300800 */
[----:B------:R-:W-:-:S02]  /*83530*/  IMAD.MOV.U32 R4, RZ, RZ, R22 ;  /* 0x000000ffff047224 */ /* 0x000fc400078e0016 */
[----:B------:R-:W-:-:S05]  /*83540*/  IMAD.MOV.U32 R5, RZ, RZ, R21 ;  /* 0x000000ffff057224 */ /* 0x000fca00078e0015 */
[----:B------:R0:W-:Y:S02]  /*83550*/  STL.64 [R1+0x3af8], R4 ;  /* 0x003af80401007387 */ /* 0x0001e40000100a00 */
[----:B0-----:R-:W-:Y:S02]  /*83560*/  IMAD.MOV.U32 R4, RZ, RZ, R20 ;  /* 0x000000ffff047224 */ /* 0x001fe400078e0014 */
[----:B---3--:R-:W-:Y:S01]  /*83570*/  IMAD.MOV.U32 R5, RZ, RZ, R11 ;  /* 0x000000ffff057224 */ /* 0x008fe200078e000b */
[----:B----4-:R-:W-:Y:S04]  /*83580*/  STL.64 [R1+0x3ad8], R18 ;  /* 0x003ad81201007387 */ /* 0x010fe80000100a00 */
[----:B--2---:R0:W-:Y:S04]  /*83590*/  STL.64 [R1+0x3ad0], R16 ;  /* 0x003ad01001007387 */ /* 0x0041e80000100a00 */
[----:B0-----:R-:W2:Y:S04]  /*835a0*/  LDL.LU R16, [R1+0x240] ;  /* 0x0002400001107983 */ /* 0x001ea80000300800 */
[----:B------:R-:W2:Y:S04]  /*835b0*/  LDL.LU R17, [R1+0x244] ;  /* 0x0002440001117983 */ /* 0x000ea80000300800 */
[----:B------:R-:W3:Y:S04]  /*835c0*/  LDL.LU R18, [R1+0x248] ;  /* 0x0002480001127983 */ /* 0x000ee80000300800 */
[----:B------:R-:W3:Y:S04]  /*835d0*/  LDL.LU R19, [R1+0x24c] ;  /* 0x00024c0001137983 */ /* 0x000ee80000300800 */
[----:B------:R0:W-:Y:S04]  /*835e0*/  STL.64 [R1+0x3b10], R4 ;  /* 0x003b100401007387 */ /* 0x0001e80000100a00 */
[----:B0-----:R-:W4:Y:S04]  /*835f0*/  LDL.LU R4, [R1+0x270] ;  /* 0x0002700001047983 */ /* 0x001f280000300800 */
[----:B------:R-:W4:Y:S04]  /*83600*/  LDL.LU R5, [R1+0x274] ;  /* 0x0002740001057983 */ /* 0x000f280000300800 */
[----:B------:R-:W2:Y:S04]  /*83610*/  LDL.LU R6, [R1+0x278] ;  /* 0x0002780001067983 */ /* 0x000ea80000300800 */
[----:B------:R-:W2:Y:S04]  /*83620*/  LDL.LU R7, [R1+0x27c] ;  /* 0x00027c0001077983 */ /* 0x000ea80000300800 */
[----:B--2---:R-:W-:Y:S04]  /*83630*/  STL.64 [R1+0x3b20], R6 ;  /* 0x003b200601007387 */ /* 0x004fe80000100a00 */
[----:B----4-:R0:W-:Y:S04]  /*83640*/  STL.64 [R1+0x3b18], R4 ;  /* 0x003b180401007387 */ /* 0x0101e80000100a00 */
[----:B0-----:R-:W2:Y:S04]  /*83650*/  LDL.64 R4, [R1+0x110] ;  /* 0x0001100001047983 */ /* 0x001ea80000100a00 */
[----:B--2---:R0:W-:Y:S04]  /*83660*/  STL.64 [R1+0x3b38], R4 ;  /* 0x003b380401007387 */ /* 0x0041e80000100a00 */
[----:B---3--:R-:W-:Y:S04]  /*83670*/  STL.64 [R1+0x3af0], R18 ;  /* 0x003af01201007387 */ /* 0x008fe80000100a00 */
[----:B------:R1:W-:Y:S01]  /*83680*/  STL.64 [R1+0x3ae8], R16 ;  /* 0x003ae81001007387 */ /* 0x0003e20000100a00 */
[----:B0-----:R-:W-:-:S03]  /*83690*/  IMAD.MOV.U32 R4, RZ, RZ, R10 ;  /* 0x000000ffff047224 */ /* 0x001fc600078e000a */
[----:B-1----:R-:W2:Y:S04]  /*836a0*/  LDL.LU R16, [R1+0x250] ;  /* 0x0002500001107983 */ /* 0x002ea80000300800 */
[----:B------:R-:W2:Y:S04]  /*836b0*/  LDL.LU R17, [R1+0x254] ;  /* 0x0002540001117983 */ /* 0x000ea80000300800 */
[----:B------:R-:W3:Y:S04]  /*836c0*/  LDL.LU R18, [R1+0x258] ;  /* 0x0002580001127983 */ /* 0x000ee80000300800 */
[----:B------:R-:W3:Y:S04]  /*836d0*/  LDL.LU R19, [R1+0x25c] ;  /* 0x00025c0001137983 */ /* 0x000ee80000300800 */
[----:B------:R-:W4:Y:S04]  /*836e0*/  LDL.LU R8, [R1+0x2a0] ;  /* 0x0002a00001087983 */ /* 0x000f280000300800 */
[----:B------:R-:W4:Y:S04]  /*836f0*/  LDL.LU R9, [R1+0x2a4] ;  /* 0x0002a40001097983 */ /* 0x000f280000300800 */
[----:B------:R-:W2:Y:S04]  /*83700*/  LDL.LU R10, [R1+0x2a8] ;  /* 0x0002a800010a7983 */ /* 0x000ea80000300800 */
[----:B------:R-:W2:Y:S01]  /*83710*/  LDL.LU R11, [R1+0x2ac] ;  /* 0x0002ac00010b7983 */ /* 0x000ea20000300800 */
[----:B------:R-:W-:-:S03]  /*83720*/  IMAD.MOV.U32 R5, RZ, RZ, R3 ;  /* 0x000000ffff057224 */ /* 0x000fc600078e0003 */
[----:B--2---:R-:W-:Y:S04]  /*83730*/  STL.64 [R1+0x3b68], R10 ;  /* 0x003b680a01007387 */ /* 0x004fe80000100a00 */
[----:B----4-:R0:W-:Y:S04]  /*83740*/  STL.64 [R1+0x3b60], R8 ;  /* 0x003b600801007387 */ /* 0x0101e80000100a00 */
[----:B------:R-:W2:Y:S04]  /*83750*/  LDL.LU R24, [R1+0x2c0] ;  /* 0x0002c00001187983 */ /* 0x000ea80000300800 */
[----:B------:R-:W2:Y:S01]  /*83760*/  LDL.LU R25, [R1+0x2c4] ;  /* 0x0002c40001197983 */ /* 0x000ea20000300800 */
[----:B0-----:R-:W-:-:S03]  /*83770*/  IMAD.MOV.U32 R8, RZ, RZ, R2 ;  /* 0x000000ffff087224 */ /* 0x001fc600078e0002 */
[----:B------:R-:W2:Y:S01]  /*83780*/  LDL.LU R26, [R1+0x2c8] ;  /* 0x0002c800011a7983 */ /* 0x000ea20000300800 */
[----:B------:R-:W-:-:S03]  /*83790*/  IMAD.MOV.U32 R9, RZ, RZ, R0 ;  /* 0x000000ffff097224 */ /* 0x000fc600078e0000 */
[----:B------:R-:W2:Y:S04]  /*837a0*/  LDL.LU R27, [R1+0x2cc] ;  /* 0x0002cc00011b7983 */ /* 0x000ea80000300800 */
[----:B------:R0:W-:Y:S04]  /*837b0*/  STL.64 [R1+0x3b78], R8 ;  /* 0x003b780801007387 */ /* 0x0001e80000100a00 */
[----:B0-----:R-:W2:Y:S04]  /*837c0*/  LDL.64 R8, [R1+0x150] ;  /* 0x0001500001087983 */ /* 0x001ea80000100a00 */
[----:B------:R0:W-:Y:S04]  /*837d0*/  STL.64 [R1+0x3b50], R4 ;  /* 0x003b500401007387 */ /* 0x0001e80000100a00 */
[----:B0-----:R-:W4:Y:S04]  /*837e0*/  LDL.64 R4, [R1+0x130] ;  /* 0x0001300001047983 */ /* 0x001f280000100a00 */
[----:B----4-:R0:W-:Y:S04]  /*837f0*/  STL.64 [R1+0x3b70], R4 ;  /* 0x003b700401007387 */ /* 0x0101e80000100a00 */
[----:B0-----:R-:W4:Y:S04]  /*83800*/  LDL.LU R4, [R1+0x2b0] ;  /* 0x0002b00001047983 */ /* 0x001f280000300800 */
        /* <DEDUP_REMOVED lines=13> */
[----:B------:R-:W3:Y:S04]  /*838e0*/  LDL.LU R18, [R1+0x288] ;  /* 0x0002880001127983 */ /* 0x000ee80000300800 */
[----:B------:R-:W3:Y:S01]  /*838f0*/  LDL.LU R19, [R1+0x28c] ;  /* 0x00028c0001137983 */ /* 0x000ee20000300800 */
[----:B------:R-:W-:Y:S03]  /*83900*/  HMMA.16816.F32.BF16 R24, R12, R8, R24 ;  /* 0x000000080c18723c */ /* 0x000fe60000041818 */
[----:B---3--:R-:W-:Y:S04]  /*83910*/  STL.64 [R1+0x3b48], R18 ;  /* 0x003b481201007387 */ /* 0x008fe80000100a00 */
[----:B--2---:R0:W-:Y:S04]  /*83920*/  STL.64 [R1+0x3b40], R16 ;  /* 0x003b401001007387 */ /* 0x0041e80000100a00 */
[----:B0-----:R-:W2:Y:S04]  /*83930*/  LDL.LU R16, [R1+0x290] ;  /* 0x0002900001107983 */ /* 0x001ea80000300800 */
[----:B------:R-:W2:Y:S04]  /*83940*/  LDL.LU R17, [R1+0x294] ;  /* 0x0002940001117983 */ /* 0x000ea80000300800 */
[----:B------:R-:W2:Y:S04]  /*83950*/  LDL.LU R18, [R1+0x298] ;  /* 0x0002980001127983 */ /* 0x000ea80000300800 */
[----:B------:R-:W2:Y:S04]  /*83960*/  LDL.LU R19, [R1+0x29c] ;  /* 0x00029c0001137983 */ /* 0x000ea80000300800 */
[----:B------:R-:W3:Y:S04]  /*83970*/  LDL.LU R20, [R1+0xd70] ;  /* 0x000d700001147983 */ /* 0x000ee80000300800 */
        /* <DEDUP_REMOVED lines=9> */
[----:B------:R0:W-:Y:S04]  /*83a10*/  STL.64 [R1+0x5c0], R24 ;  /* 0x0005c01801007387 */ /* 0x0001e80000100a00 */
[----:B------:R1:W-:Y:S04]  /*83a20*/  STL.64 [R1+0x5c8], R26 ;  /* 0x0005c81a01007387 */ /* 0x0003e80000100a00 */
[----:B0-----:R-:W3:Y:S01]  /*83a30*/  LDL.LU.64 R24, [R1+0x3b80] ;  /* 0x003b800001187983 */ /* 0x001ee20000300a00 */
[----:B-1----:R-:W-:-:S02]  /*83a40*/  IMAD.MOV.U32 R27, RZ, RZ, R8 ;  /* 0x000000ffff1b7224 */ /* 0x002fc400078e0008 */
[----:B------:R-:W-:Y:S02]  /*83a50*/  IMAD.MOV.U32 R26, RZ, RZ, R9 ;  /* 0x000000ffff1a7224 */ /* 0x000fe400078e0009 */
[----:B------:R-:W4:Y:S04]  /*83a60*/  LDL.LU.64 R8, [R1+0x3b78] ;  /* 0x003b780001087983 */ /* 0x000f280000300a00 */
[----:B------:R-:W-:Y:S04]  /*83a70*/  STL [R1+0x3a84], R26 ;  /* 0x003a841a01007387 */ /* 0x000fe80000100800 */
[----:B------:R-:W-:Y:S01]  /*83a80*/  STL [R1+0x3a80], R27 ;  /* 0x003a801b01007387 */ /* 0x000fe20000100800 */
[C---:B----4-:R-:W-:Y:S03]  /*83a90*/  HMMA.16816.F32.BF16 R8, R12.reuse, R8, R4 ;  /* 0x000000080c08723c */ /* 0x050fe60000041804 */
[----:B------:R-:W4:Y:S11]  /*83aa0*/  LDL.LU.64 R4, [R1+0x3b70] ;  /* 0x003b700001047983 */ /* 0x000f360000300a00 */
[----:B------:R-:W-:Y:S09]  /*83ab0*/  @!UPT UIADD3 URZ, URZ, URZ, URZ ;  /* 0x0000003f3f3ff290 */ /* 0x000ff2000fffe03f */
[----:B------:R-:W-:Y:S04]  /*83ac0*/  STL.64 [R1+0x5b0], R8 ;  /* 0x0005b00801007387 */ /* 0x000fe80000100a00 */
[----:B------:R0:W-:Y:S04]  /*83ad0*/  STL.64 [R1+0x5b8], R10 ;  /* 0x0005b80a01007387 */ /* 0x0001e80000100a00 */
[----:B0-----:R-:W4:Y:S04]  /*83ae0*/  LDL.LU.64 R10, [R1+0x3b68] ;  /* 0x003b6800010a7983 */ /* 0x001f280000300a00 */
[----:B------:R-:W4:Y:S02]  /*83af0*/  LDL.LU.64 R8, [R1+0x3b60] ;  /* 0x003b600001087983 */ /* 0x000f240000300a00 */
        /* <DEDUP_REMOVED lines=24> */
[----:B------:R-:W3:Y:S04]  /*83c80*/  LDL.LU.64 R6, [R1+0x3b20] ;  /* 0x003b200001067983 */ /* 0x000ee80000300a00 */
[----:B------:R-:W3:Y:S02]  /*83c90*/  LDL.LU.64 R4, [R1+0x3b18] ;  /* 0x003b180001047983 */ /* 0x000ee40000300a00 */
[C---:B---3--:R-:W-:Y:S11]  /*83ca0*/  HMMA.16816.F32.BF16 R4, R12.reuse, R24, R4 ;  /* 0x000000180c04723c */ /* 0x048ff60000041804 */
[----:B------:R-:W-:Y:S11]  /*83cb0*/  @!UPT UIADD3 URZ, URZ, URZ, URZ ;  /* 0x0000003f3f3ff290 */ /* 0x000ff6000fffe03f */
[----:B------:R-:W-:Y:S01]  /*83cc0*/  @!UPT UIADD3 URZ, URZ, URZ, URZ ;  /* 0x0000003f3f3ff290 */ /* 0x000fe2000fffe03f */
[----:B------:R0:W-:Y:S04]  /*83cd0*/  STL.64 [R1+0x570], R4 ;  /* 0x0005700401007387 */ /* 0x0001e80000100a00 */
[----:B------:R2:W-:Y:S04]  /*83ce0*/  STL.64 [R1+0x578], R6 ;  /* 0x0005780601007387 */ /* 0x0005e80000100a00 */
[----:B0-----:R-:W2:Y:S04]  /*83cf0*/  LDL.LU.64 R4, [R1+0x3b10] ;  /* 0x003b100001047983 */ /* 0x001ea80000300a00 */
[----:B------:R-:W-:Y:S01]  /*83d00*/  STL.64 [R1+0x3a00], R24 ;  /* 0x003a001801007387 */ /* 0x000fe20000100a00 */
        /* <DEDUP_REMOVED lines=23> */
[----:B------:R-:W2:Y:S02]  /*83e80*/  LDL.LU.64 R4, [R1+0x3ac0] ;  /* 0x003ac00001047983 */ /* 0x000ea40000300a00 */
[C---:B--2---:R-:W-:Y:S11]  /*83e90*/  HMMA.16816.F32.BF16 R16, R12.reuse, R4, R16 ;  /* 0x000000040c10723c */ /* 0x044ff60000041810 */
[----:B------:R-:W-:Y:S11]  /*83ea0*/  @!UPT UIADD3 URZ, URZ, URZ, URZ ;  /* 0x0000003f3f3ff290 */ /* 0x000ff6000fffe03f */
[----:B------:R-:W-:Y:S01]  /*83eb0*/  @!UPT UIADD3 URZ, URZ, URZ, URZ ;  /* 0x0000003f3f3ff290 */ /* 0x000fe2000fffe03f */
[----:B------:R0:W-:Y:S04]  /*83ec0*/  STL.64 [R1+0x530], R16 ;  /* 0x0005301001007387 */ /* 0x0001e80000100a00 */
[----:B------:R-:W-:Y:S04]  /*83ed0*/  STL.64 [R1+0x538], R18 ;  /* 0x0005381201007387 */ /* 0x000fe80000100a00 */
[----:B0-----:R-:W2:Y:S04]  /*83ee0*/  LDL.LU.64 R16, [R1+0x3ab8] ;  /* 0x003ab80001107983 */ /* 0x001ea80000300a00 */
[----:B---3--:R0:W-:Y:S04]  /*83ef0*/  STL.64 [R1+0x39c0], R6 ;  /* 0x0039c00601007387 */ /* 0x0081e80000100a00 */
[----:B------:R1:W-:Y:S04]  /*83f00*/  STL.64 [R1+0x39b8], R4 ;  /* 0x0039b80401007387 */ /* 0x0003e80000100a00 */
[----:B0-----:R-:W3:Y:S04]  /*83f10*/  LDL.64 R6, [R1+0x88] ;  /* 0x0000880001067983 */ /* 0x001ee80000100a00 */
[----:B-1----:R-:W3:Y:S01]  /*83f20*/  LDL.64 R4, [R1+0x80] ;  /* 0x0000800001047983 */ /* 0x002ee20000100a00 */
[----:B--2---:R-:W-:Y:S03]  /*83f30*/  HMMA.16816.F32.BF16 R12, R12, R16, R20 ;  /* 0x000000100c0c723c */ /* 0x004fe60000041814 */
[----:B------:R-:W2:Y:S04]  /*83f40*/  LDL.LU.64 R22, [R1+0x3ab0] ;  /* 0x003ab00001167983 */ /* 0x000ea80000300a00 */
[----:B------:R-:W2:Y:S04]  /*83f50*/  LDL.LU.64 R20, [R1+0x3aa8] ;  /* 0x003aa80001147983 */ /* 0x000ea80000300a00 */
[----:B------:R-:W3:Y:S04]  /*83f60*/  LDL.LU.64 R18, [R1+0x3aa0] ;  /* 0x003aa00001127983 */ /* 0x000ee80000300a00 */
[----:B------:R-:W3:Y:S08]  /*83f70*/  LDL.LU.64 R16, [R1+0x3a98] ;  /* 0x003a980001107983 */ /* 0x000ef00000300a00 */
[----:B------:R0:W-:Y:S04]  /*83f80*/  STL.64 [R1+0x520], R12 ;  /* 0x0005200c01007387 */ /* 0x0001e80000100a00 */
[----:B------:R-:W-:Y:S01]  /*83f90*/  STL.64 [R1+0x528], R14 ;  /* 0x0005280e01007387 */ /* 0x000fe20000100a00 */
[----:B0-----:R-:W-:-:S02]  /*83fa0*/  IMAD.MOV.U32 R12, RZ, RZ, R2 ;  /* 0x000000ffff0c7224 */ /* 0x001fc400078e0002 */
[----:B------:R-:W-:-:S05]  /*83fb0*/  IMAD.MOV.U32 R13, RZ, RZ, R0 ;  /* 0x000000ffff0d7224 */ /* 0x000fca00078e0000 */
[----:B------:R0:W-:Y:S04]  /*83fc0*/  STL.64 [R1+0x39c8], R12 ;  /* 0x0039c80c01007387 */ /* 0x0001e80000100a00 */
[----:B0-----:R-:W3:Y:S02]  /*83fd0*/  LDL.64 R12, [R1+0x1a0] ;  /* 0x0001a000010c7983 */ /* 0x001ee40000100a00 */
[----:B---3--:R-:W-:Y:S11]  /*83fe0*/  HMMA.16816.F32.BF16 R16, R4, R12, R16 ;  /* 0x0000000c0410723c */ /* 0x008ff60000041810 */
[----:B------:R-:W-:Y:S11]  /*83ff0*/  @!UPT UIADD3 URZ, URZ, URZ, URZ ;  /* 0x0000003f3f3ff290 */ /* 0x000ff6000fffe03f */
[----:B------:R-:W-:Y:S01]  /*84000*/  @!UPT UIADD3 URZ, URZ, URZ, URZ ;  /* 0x0000003f3f3ff290 */ /* 0x000fe2000fffe03f */
[----:B------:R-:W-:Y:S04]  /*84010*/  STL.64 [R1+0x510], R16 ;  /* 0x0005101001007387 */ /* 0x000fe80000100a00 */
[----:B------:R0:W-:Y:S04]  /*84020*/  STL.64 [R1+0x518], R18 ;  /* 0x0005181201007387 */ /* 0x0001e80000100a00 */
[----:B0-----:R-:W3:Y:S04]  /*84030*/  LDL.LU.64 R18, [R1+0x3a90] ;  /* 0x003a900001127983 */ /* 0x001ee80000300a00 */
[----:B------:R-:W2:Y:S01]  /*84040*/  LDL.LU.64 R16, [R1+0x3a88] ;  /* 0x003a880001107983 */ /* 0x000ea20000300a00 */
[----:B------:R-:W-:-:S02]  /*84050*/  IMAD.MOV.U32 R29, RZ, RZ, R12 ;  /* 0x000000ffff1d7224 */ /* 0x000fc400078e000c */
[----:B------:R-:W-:Y:S02]  /*84060*/  IMAD.MOV.U32 R28, RZ, RZ, R13 ;  /* 0x000000ffff1c7224 */ /* 0x000fe400078e000d */
[C---:B--2---:R-:W-:Y:S01]  /*84070*/  HMMA.16816.F32.BF16 R12, R4.reuse, R16, R20 ;  /* 0x00000010040c723c */ /* 0x044fe20000041814 */
[----:B---3--:R-:W-:Y:S04]  /*84080*/  STL.64 [R1+0x3968], R18 ;  /* 0x0039681201007387 */ /* 0x008fe80000100a00 */
[----:B------:R0:W-:Y:S11]  /*84090*/  STL.64 [R1+0x3960], R16 ;  /* 0x0039601001007387 */ /* 0x0001f60000100a00 */
[----:B------:R-:W-:Y:S07]  /*840a0*/  @!UPT UIADD3 URZ, URZ, URZ, URZ ;  /* 0x0000003f3f3ff290 */ /* 0x000fee000fffe03f */
[----:B------:R-:W-:Y:S04]  /*840b0*/  STL.64 [R1+0x500], R12 ;  /* 0x0005000c01007387 */ /* 0x000fe80000100a00 */
[----:B------:R-:W-:Y:S04]  /*840c0*/  STL.64 [R1+0x508], R14 ;  /* 0x0005080e01007387 */ /* 0x000fe80000100a00 */
[----:B0-----:R-:W2:Y:S04]  /*840d0*/  LDL.LU R16, [R1+0xd60] ;  /* 0x000d600001107983 */ /* 0x001ea80000300800 */
[----:B------:R-:W2:Y:S04]  /*840e0*/  LDL.LU R17, [R1+0xd64] ;  /* 0x000d640001117983 */ /* 0x000ea80000300800 */
[----:B------:R-:W2:Y:S04]  /*840f0*/  LDL.LU R18, [R1+0xd68] ;  /* 0x000d680001127983 */ /* 0x000ea80000300800 */
[----:B------:R-:W2:Y:S04]  /*84100*/  LDL.LU R19, [R1+0xd6c] ;  /* 0x000d6c0001137983 */ /* 0x000ea80000300800 */
[----:B------:R-:W3:Y:S04]  /*84110*/  LDL.LU R20, [R1] ;  /* 0x0000000001147983 */ /* 0x000ee80000300800 */
        /* <DEDUP_REMOVED lines=8> */
[----:B------:R-:W3:Y:S04]  /*841a0*/  LDL.LU R23, [R1+0x4c] ;  /* 0x00004c0001177983 */ /* 0x000ee80000300800 */
[----:B------:R-:W2:Y:S04]  /*841b0*/  LDL.64 R12, [R1+0xe0] ;  /* 0x0000e000010c7983 */ /* 0x000ea80000100a00 */
[----:B--2---:R0:W-:Y:S04]  /*841c0*/  STL.64 [R1+0x39e0], R12 ;  /* 0x0039e00c01007387 */ /* 0x0041e80000100a00 */
[----:B0-----:R-:W2:Y:S04]  /*841d0*/  LDL.64 R12, [R1+0x180] ;  /* 0x00018000010c7983 */ /* 0x001ea80000100a00 */
[----:B---3--:R-:W-:Y:S04]  /*841e0*/  STL.64 [R1+0x3988], R22 ;  /* 0x0039881601007387 */ /* 0x008fe80000100a00 */
[----:B------:R0:W-:Y:S04]  /*841f0*/  STL.64 [R1+0x3980], R20 ;  /* 0x0039801401007387 */ /* 0x0001e80000100a00 */
[----:B0-----:R-:W4:Y:S04]  /*84200*/  LDL.LU R20, [R1+0xd50] ;  /* 0x000d500001147983 */ /* 0x001f280000300800 */
[----:B------:R-:W4:Y:S04]  /*84210*/  LDL.LU R21, [R1+0xd54] ;  /* 0x000d540001157983 */ /* 0x000f280000300800 */
[----:B------:R-:W4:Y:S04]  /*84220*/  LDL.LU R22, [R1+0xd58] ;  /* 0x000d580001167983 */ /* 0x000f280000300800 */
[----:B------:R-:W4:Y:S01]  /*84230*/  LDL.LU R23, [R1+0xd5c] ;  /* 0x000d5c0001177983 */ /* 0x000f220000300800 */
[----:B--2---:R-:W-:Y:S11]  /*84240*/  HMMA.16816.F32.BF16 R16, R4, R12, R16 ;  /* 0x0000000c0410723c */ /* 0x004ff60000041810 */
[----:B------:R-:W-:Y:S11]  /*84250*/  @!UPT UIADD3 URZ, URZ, URZ, URZ ;  /* 0x0000003f3f3ff290 */ /* 0x000ff6000fffe03f */
[----:B------:R-:W-:Y:S01]  /*84260*/  @!UPT UIADD3 URZ, URZ, URZ, URZ ;  /* 0x0000003f3f3ff290 */ /* 0x000fe2000fffe03f */
[----:B------:R0:W-:Y:S04]  /*84270*/  STL.64 [R1+0x4f0], R16 ;  /* 0x0004f01001007387 */ /* 0x0001e80000100a00 */
[----:B------:R-:W-:Y:S01]  /*84280*/  STL.64 [R1+0x4f8], R18 ;  /* 0x0004f81201007387 */ /* 0x000fe20000100a00 */
[----:B0-----:R-:W-:Y:S02]  /*84290*/  IMAD.MOV.U32 R17, RZ, RZ, R12 ;  /* 0x000000ffff117224 */ /* 0x001fe400078e000c */
[----:B------:R-:W-:-:S05]  /*842a0*/  IMAD.MOV.U32 R16, RZ, RZ, R13 ;  /* 0x000000ffff107224 */ /* 0x000fca00078e000d */
[----:B------:R0:W-:Y:S04]  /*842b0*/  STL.64 [R1+0x3a18], R16 ;  /* 0x003a181001007387 */ /* 0x0001e80000100a00 */
[----:B------:R-:W2:Y:S01]  /*842c0*/  LDL.64 R12, [R1+0xf0] ;  /* 0x0000f000010c7983 */ /* 0x000ea20000100a00 */
[----:B------:R-:W-:Y:S02]  /*842d0*/  IMAD.MOV.U32 R3, RZ, RZ, R5 ;  /* 0x000000ffff037224 */ /* 0x000fe400078e0005 */
[----:B------:R-:W-:Y:S02]  /*842e0*/  IMAD.MOV.U32 R2, RZ, RZ, R6 ;  /* 0x000000ffff027224 */ /* 0x000fe400078e0006 */
[----:B------:R-:W-:Y:S02]  /*842f0*/  IMAD.MOV.U32 R24, RZ, RZ, R26 ;  /* 0x000000ffff187224 */ /* 0x000fe400078e001a */
[----:B0-----:R-:W-:-:S02]  /*84300*/  IMAD.MOV.U32 R16, RZ, RZ, R4 ;  /* 0x000000ffff107224 */ /* 0x001fc400078e0004 */
[----:B------:R-:W-:Y:S02]  /*84310*/  IMAD.MOV.U32 R25, RZ, RZ, R27 ;  /* 0x000000ffff197224 */ /* 0x000fe400078e001b */
[----:B------:R-:W-:Y:S01]  /*84320*/  IMAD.MOV.U32 R0, RZ, RZ, R7 ;  /* 0x000000ffff007224 */ /* 0x000fe200078e0007 */
[----:B--2---:R4:W-:Y:S02]  /*84330*/  STL.64 [R1+0x39f8], R12 ;  /* 0x0039f80c01007387 */ /* 0x0049e40000100a00 */
[----:B----4-:R-:W-:Y:S11]  /*84340*/  HMMA.16816.F32.BF16 R12, R4, R8, R20 ;  /* 0x00000008040c723c */ /* 0x010ff60000041814 */
[----:B------:R-:W-:Y:S11]  /*84350*/  @!UPT UIADD3 URZ, URZ, URZ, URZ ;  /* 0x0000003f3f3ff290 */ /* 0x000ff6000fffe03f */
[----:B------:R-:W-:Y:S01]  /*84360*/  @!UPT UIADD3 URZ, URZ, URZ, URZ ;  /* 0x0000003f3f3ff290 */ /* 0x000fe2000fffe03f */
[----:B------:R0:W-:Y:S04]  /*84370*/  STL.64 [R1+0x4e0], R12 ;  /* 0x0004e00c01007387 */ /* 0x0001e80000100a00 */
[----:B------:R1:W-:Y:S04]  /*84380*/  STL.64 [R1+0x4e8], R14 ;  /* 0x0004e80e01007387 */ /* 0x0003e80000100a00 */
[----:B------:R-:W2:Y:S04]  /*84390*/  LDL.LU R4, [R1+0xcb0] ;  /* 0x000cb00001047983 */ /* 0x000ea80000300800 */
[----:B------:R-:W2:Y:S04]  /*843a0*/  LDL.LU R5, [R1+0xcb4] ;  /* 0x000cb40001057983 */ /* 0x000ea80000300800 */
[----:B------:R-:W3:Y:S04]  /*843b0*/  LDL.LU R6, [R1+0xcb8] ;  /* 0x000cb80001067983 */ /* 0x000ee80000300800 */
[----:B------:R-:W3:Y:S04]  /*843c0*/  LDL.LU R7, [R1+0xcbc] ;  /* 0x000cbc0001077983 */ /* 0x000ee80000300800 */
[----:B------:R-:W4:Y:S04]  /*843d0*/  LDL.LU R26, [R1+0x3a84] ;  /* 0x003a8400011a7983 */ /* 0x000f280000300800 */
[----:B------:R-:W2:Y:S04]  /*843e0*/  LDL.LU R27, [R1+0x3a80] ;  /* 0x003a8000011b7983 */ /* 0x000ea80000300800 */
[----:B------:R1:W-:Y:S04]  /*843f0*/  STL.64 [R1+0x3a20], R24 ;  /* 0x003a201801007387 */ /* 0x0003e80000100a00 */
[----:B0-----:R-:W2:Y:S04]  /*84400*/  LDL.LU R12, [R1+0xce0] ;  /* 0x000ce000010c7983 */ /* 0x001ea80000300800 */
[----:B------:R-:W2:Y:S04]  /*84410*/  LDL.LU R13, [R1+0xce4] ;  /* 0x000ce400010d7983 */ /* 0x000ea80000300800 */
[----:B-1----:R-:W2:Y:S04]  /*84420*/  LDL.LU R14, [R1+0xce8] ;  /* 0x000ce800010e7983 */ /* 0x002ea80000300800 */
[----:B------:R-:W2:Y:S04]  /*84430*/  LDL.LU R15, [R1+0xcec] ;  /* 0x000cec00010f7983 */ /* 0x000ea80000300800 */
[----:B------:R-:W2:Y:S04]  /*84440*/  LDL.LU R20, [R1+0xd00] ;  /* 0x000d000001147983 */ /* 0x000ea80000300800 */
[----:B------:R-:W2:Y:S04]  /*84450*/  LDL.LU R21, [R1+0xd04] ;  /* 0x000d040001157983 */ /* 0x000ea80000300800 */
[----:B------:R-:W2:Y:S04]  /*84460*/  LDL.LU R22, [R1+0xd08] ;  /* 0x000d080001167983 */ /* 0x000ea80000300800 */
[----:B------:R-:W2:Y:S01]  /*84470*/  LDL.LU R23, [R1+0xd0c] ;  /* 0x000d0c0001177983 */ /* 0x000ea20000300800 */
[----:B------:R-:W-:-:S02]  /*84480*/  IMAD.MOV.U32 R24, RZ, RZ, R11 ;  /* 0x000000ffff187224 */ /* 0x000fc400078e000b */
[----:B------:R-:W-:Y:S01]  /*84490*/  IMAD.MOV.U32 R25, RZ, RZ, R10 ;  /* 0x000000ffff197224 */ /* 0x000fe200078e000a */
[----:B--2---:R-:W-:Y:S04]  /*844a0*/  STL.64 [R1+0x3a30], R22 ;  /* 0x003a301601007387 */ /* 0x004fe80000100a00 */
[----:B------:R-:W-:Y:S04]  /*844b0*/  STL.64 [R1+0x3a28], R20 ;  /* 0x003a281401007387 */ /* 0x000fe80000100a00 */
[----:B------:R-:W2:Y:S04]  /*844c0*/  LDL.LU R11, [R1+0x3a7c] ;  /* 0x003a7c00010b7983 */ /* 0x000ea80000300800 */
[----:B------:R-:W2:Y:S04]  /*844d0*/  LDL.LU R10, [R1+0x3a78] ;  /* 0x003a7800010a7983 */ /* 0x000ea80000300800 */
[----:B------:R0:W-:Y:S04]  /*844e0*/  STL.64 [R1+0x3a38], R24 ;  /* 0x003a381801007387 */ /* 0x0001e80000100a00 */
[----:B0-----:R-:W2:Y:S04]  /*844f0*/  LDL.64 R24, [R1+0x140] ;  /* 0x0001400001187983 */ /* 0x001ea80000100a00 */
[----:B--2---:R0:W-:Y:S04]  /*84500*/  STL.64 [R1+0x3a58], R24 ;  /* 0x003a581801007387 */ /* 0x0041e80000100a00 */
[----:B------:R-:W2:Y:S04]  /*84510*/  LDL.LU R20, [R1+0xd10] ;  /* 0x000d100001147983 */ /* 0x000ea80000300800 */
[----:B------:R-:W2:Y:S04]  /*84520*/  LDL.LU R21, [R1+0xd14] ;  /* 0x000d140001157983 */ /* 0x000ea80000300800 */
[----:B------:R-:W2:Y:S04]  /*84530*/  LDL.LU R22, [R1+0xd18] ;  /* 0x000d180001167983 */ /* 0x000ea80000300800 */
[----:B------:R-:W2:Y:S01]  /*84540*/  LDL.LU R23, [R1+0xd1c] ;  /* 0x000d1c0001177983 */ /* 0x000ea20000300800 */
[----:B0-----:R-:W-:-:S02]  /*84550*/  IMAD.MOV.U32 R24, RZ, RZ, R27 ;  /* 0x000000ffff187224 */ /* 0x001fc400078e001b */
[----:B----4-:R-:W-:-:S05]  /*84560*/  IMAD.MOV.U32 R25, RZ, RZ, R26 ;  /* 0x000000ffff197224 */ /* 0x010fca00078e001a */
[----:B------:R0:W-:Y:S04]  /*84570*/  STL.64 [R1+0x3a70], R24 ;  /* 0x003a701801007387 */ /* 0x0001e80000100a00 */
[----:B--2---:R-:W-:Y:S04]  /*84580*/  STL.64 [R1+0x3a48], R22 ;  /* 0x003a481601007387 */ /* 0x004fe80000100a00 */
[----:B------:R1:W-:Y:S04]  /*84590*/  STL.64 [R1+0x3a40], R20 ;  /* 0x003a401401007387 */ /* 0x0003e80000100a00 */
[----:B0-----:R-:W2:Y:S01]  /*845a0*/  LDL.64 R24, [R1+0x160] ;  /* 0x0001600001187983 */ /* 0x001ea20000100a00 */
[----:B-1----:R-:W-:-:S03]  /*845b0*/  IMAD.MOV.U32 R20, RZ, RZ, R16 ;  /* 0x000000ffff147224 */ /* 0x002fc600078e0010 */
[----:B------:R-:W4:Y:S04]  /*845c0*/  LDL.64 R16, [R1+0x120] ;  /* 0x0001200001107983 */ /* 0x000f280000100a00 */
[----:B----4-:R0:W-:Y:S04]  /*845d0*/  STL.64 [R1+0x3a50], R16 ;  /* 0x003a501001007387 */ /* 0x0101e80000100a00 */
        /* <DEDUP_REMOVED lines=10> */
[----:B------:R-:W-:Y:S04]  /*84680*/  STL.64 [R1+0x3a10], R14 ;  /* 0x003a100e01007387 */ /* 0x000fe80000100a00 */
[----:B------:R0:W-:Y:S04]  /*84690*/  STL.64 [R1+0x3a08], R12 ;  /* 0x003a080c01007387 */ /* 0x0001e80000100a00 */
        /* <DEDUP_REMOVED lines=21> */
[----:B------:R-:W3:Y:S01]  /*847f0*/  LDL.LU R11, [R1+0xd4c] ;  /* 0x000d4c00010b7983 */ /* 0x000ee20000300800 */
[----:B------:R-:W-:-:S02]  /*84800*/  IMAD.MOV.U32 R21, RZ, RZ, R3 ;  /* 0x000000ffff157224 */ /* 0x000fc400078e0003 */
[----:B------:R-:W-:Y:S02]  /*84810*/  IMAD.MOV.U32 R22, RZ, RZ, R2 ;  /* 0x000000ffff167224 */ /* 0x000fe400078e0002 */
[----:B------:R-:W-:-:S07]  /*84820*/  IMAD.MOV.U32 R23, RZ, RZ, R0 ;  /* 0x000000ffff177224 */ /* 0x000fce00078e0000 */
[C---:B---3--:R-:W-:Y:S11]  /*84830*/  HMMA.16816.F32.BF16 R8, R20.reuse, R24, R8 ;  /* 0x000000181408723c */ /* 0x048ff60000041808 */
[----:B------:R-:W-:Y:S11]  /*84840*/  @!UPT UIADD3 URZ, URZ, URZ, URZ ;  /* 0x0000003f3f3ff290 */ /* 0x000ff6000fffe03f */
[----:B------:R-:W-:Y:S01]  /*84850*/  @!UPT UIADD3 URZ, URZ, URZ, URZ ;  /* 0x0000003f3f3ff290 */ /* 0x000fe2000fffe03f */
[----:B------:R0:W-:Y:S04]  /*84860*/  STL.64 [R1+0x4d0], R8 ;  /* 0x0004d00801007387 */ /* 0x0001e80000100a00 */
[----:B------:R-:W-:Y:S01]  /*84870*/  STL.64 [R1+0x4d8], R10 ;  /* 0x0004d80a01007387 */ /* 0x000fe20000100a00 */
[----:B0-----:R-:W-:Y:S02]  /*84880*/  IMAD.MOV.U32 R9, RZ, RZ, R24 ;  /* 0x000000ffff097224 */ /* 0x001fe400078e0018 */
[----:B------:R-:W-:Y:S02]  /*84890*/  IMAD.MOV.U32 R8, RZ, RZ, R25 ;  /* 0x000000ffff087224 */ /* 0x000fe400078e0019 */
        /* <DEDUP_REMOVED lines=10> */
[----:B------:R-:W-:-:S02]  /*84940*/  IMAD.MOV.U32 R11, RZ, RZ, R24 ;  /* 0x000000ffff0b7224 */ /* 0x000fc400078e0018 */
[----:B------:R-:W-:Y:S11]  /*84950*/  IMAD.MOV.U32 R10, RZ, RZ, R25 ;  /* 0x000000ffff0a7224 */ /* 0x000ff600078e0019 */
[----:B------:R-:W-:Y:S07]  /*84960*/  @!UPT UIADD3 URZ, URZ, URZ, URZ ;  /* 0x0000003f3f3ff290 */ /* 0x000fee000fffe03f */
[----:B------:R-:W-:Y:S04]  /*84970*/  STL.64 [R1+0x4b0], R20 ;  /* 0x0004b01401007387 */ /* 0x000fe80000100a00 */
[----:B------:R0:W-:Y:S04]  /*84980*/  STL.64 [R1+0x4b8], R22 ;  /* 0x0004b81601007387 */ /* 0x0001e80000100a00 */
[----:B0-----:R-:W2:Y:S04]  /*84990*/  LDL.LU.64 R22, [R1+0x3a48] ;  /* 0x003a480001167983 */ /* 0x001ea80000300a00 */
[----:B------:R-:W2:Y:S04]  /*849a0*/  LDL.LU.64 R20, [R1+0x3a40] ;  /* 0x003a400001147983 */ /* 0x000ea80000300a00 */
[----:B------:R-:W2:Y:S04]  /*849b0*/  LDL.LU.64 R24, [R1+0x3a38] ;  /* 0x003a380001187983 */ /* 0x000ea80000300a00 */
[----:B------:R-:W-:Y:S04]  /*849c0*/  STL.64 [R1+0x39b0], R10 ;  /* 0x0039b00a01007387 */ /* 0x000fe80000100a00 */
[----:B------:R0:W-:Y:S04]  /*849d0*/  STL.64 [R1+0x39a8], R8 ;  /* 0x0039a80801007387 */ /* 0x0001e80000100a00 */
[----:B0-----:R-:W2:Y:S04]  /*849e0*/  LDL.LU.64 R8, [R1+0x80] ;  /* 0x0000800001087983 */ /* 0x001ea80000300a00 */
[----:B------:R-:W2:Y:S02]  /*849f0*/  LDL.LU.64 R10, [R1+0x88] ;  /* 0x00008800010a7983 */ /* 0x000ea40000300a00 */
[C---:B--2---:R-:W-:Y:S02]  /*84a00*/  HMMA.16816.F32.BF16 R24, R8.reuse, R24, R20 ;  /* 0x000000180818723c */ /* 0x044fe40000041814 */
[----:B------:R-:W2:Y:S04]  /*84a10*/  LDL.LU.64 R22, [R1+0x3a30] ;  /* 0x003a300001167983 */ /* 0x000ea80000300a00 */
[----:B------:R-:W2:Y:S11]  /*84a20*/  LDL.LU.64 R20, [R1+0x3a28] ;  /* 0x003a280001147983 */ /* 0x000eb60000300a00 */
[----:B------:R-:W-:Y:S06]  /*84a30*/  @!UPT UIADD3 URZ, URZ, URZ, URZ ;  /* 0x0000003f3f3ff290 */ /* 0x000fec000fffe03f */
[----:B------:R0:W-:Y:S04]  /*84a40*/  STL.64 [R1+0x4a0], R24 ;  /* 0x0004a01801007387 */ /* 0x0001e80000100a00 */
[----:B------:R4:W-:Y:S04]  /*84a50*/  STL.64 [R1+0x4a8], R26 ;  /* 0x0004a81a01007387 */ /* 0x0009e80000100a00 */
[----:B0-----:R-:W4:Y:S01]  /*84a60*/  LDL.LU.64 R24, [R1+0x3a20] ;  /* 0x003a200001187983 */ /* 0x001f220000300a00 */
[----:B---3--:R-:W-:Y:S01]  /*84a70*/  IMAD.MOV.U32 R19, RZ, RZ, R17 ;  /* 0x000000ffff137224 */ /* 0x008fe200078e0011 */
[C---:B--2---:R-:W-:Y:S08]  /*84a80*/  HMMA.16816.F32.BF16 R20, R8.reuse, R16, R20 ;  /* 0x000000100814723c */ /* 0x044ff00000041814 */
[----:B----4-:R-:W-:Y:S11]  /*84a90*/  HMMA.16816.F32.BF16 R24, R8, R24, R12 ;  /* 0x000000180818723c */ /* 0x010ff6000004180c */
[----:B------:R-:W-:Y:S04]  /*84aa0*/  @!UPT UIADD3 URZ, URZ, URZ, URZ ;  /* 0x0000003f3f3ff290 */ /* 0x000fe8000fffe03f */
[----:B------:R0:W-:Y:S04]  /*84ab0*/  STL.64 [R1+0x490], R20 ;  /* 0x0004901401007387 */ /* 0x0001e80000100a00 */
[----:B------:R-:W-:Y:S01]  /*84ac0*/  STL.64 [R1+0x498], R22 ;  /* 0x0004981601007387 */ /* 0x000fe20000100a00 */
[----:B0-----:R-:W-:-:S03]  /*84ad0*/  IMAD.MOV.U32 R20, RZ, RZ, R16 ;  /* 0x000000ffff147224 */ /* 0x001fc600078e0010 */
[----:B------:R-:W2:Y:S04]  /*84ae0*/  LDL.LU.64 R16, [R1+0x3a18] ;  /* 0x003a180001107983 */ /* 0x000ea80000300a00 */
[----:B------:R-:W3:Y:S04]  /*84af0*/  LDL.LU.64 R14, [R1+0x3a10] ;  /* 0x003a1000010e7983 */ /* 0x000ee80000300a00 */
[----:B------:R-:W3:Y:S04]  /*84b00*/  LDL.LU.64 R12, [R1+0x3a08] ;  /* 0x003a0800010c7983 */ /* 0x000ee80000300a00 */
        /* <DEDUP_REMOVED lines=8> */
[----:B0-----:R-:W3:Y:S02]  /*84b90*/  LDL.LU.64 R12, [R1+0x39f8] ;  /* 0x0039f800010c7983 */ /* 0x001ee40000300a00 */
[----:B---3--:R-:W-:Y:S01]  /*84ba0*/  HMMA.16816.F32.BF16 R4, R8, R12, R4 ;  /* 0x0000000c0804723c */ /* 0x008fe20000041804 */
[----:B------:R-:W-:-:S02]  /*84bb0*/  IMAD.MOV.U32 R22, RZ, RZ, R12 ;  /* 0x000000ffff167224 */ /* 0x000fc400078e000c */
[----:B------:R-:W-:Y:S11]  /*84bc0*/  IMAD.MOV.U32 R21, RZ, RZ, R13 ;  /* 0x000000ffff157224 */ /* 0x000ff600078e000d */
[----:B------:R-:W-:Y:S09]  /*84bd0*/  @!UPT UIADD3 URZ, URZ, URZ, URZ ;  /* 0x0000003f3f3ff290 */ /* 0x000ff2000fffe03f */
[----:B------:R-:W-:Y:S04]  /*84be0*/  STL.64 [R1+0x460], R4 ;  /* 0x0004600401007387 */ /* 0x000fe80000100a00 */
[----:B------:R0:W-:Y:S04]  /*84bf0*/  STL.64 [R1+0x468], R6 ;  /* 0x0004680601007387 */ /* 0x0001e80000100a00 */
[----:B0-----:R-:W3:Y:S04]  /*84c00*/  LDL.LU.64 R6, [R1+0x39f0] ;  /* 0x0039f00001067983 */ /* 0x001ee80000300a00 */
[----:B------:R-:W3:Y:S04]  /*84c10*/  LDL.LU.64 R4, [R1+0x39e8] ;  /* 0x0039e80001047983 */ /* 0x000ee80000300a00 */
[----:B------:R-:W3:Y:S02]  /*84c20*/  LDL.LU.64 R12, [R1+0x39e0] ;  /* 0x0039e000010c7983 */ /* 0x000ee40000300a00 */
        /* <DEDUP_REMOVED lines=8> */
[----:B------:R-:W3:Y:S04]  /*84cb0*/  LDL.LU.64 R12, [R1+0x39c8] ;  /* 0x0039c800010c7983 */ /* 0x000ee80000300a00 */
[----:B------:R-:W-:Y:S04]  /*84cc0*/  STL.64 [R1+0x38b0], R26 ;  /* 0x0038b01a01007387 */ /* 0x000fe80000100a00 */
        /* <DEDUP_REMOVED lines=10> */
[----:B0-----:R-:W3:Y:S04]  /*84d70*/  LDL.LU.64 R6, [R1+0x39c0] ;  /* 0x0039c00001067983 */ /* 0x001ee80000300a00 */
[----:B------:R-:W4:Y:S04]  /*84d80*/  LDL.LU.64 R4, [R1+0x39b8] ;  /* 0x0039b80001047983 */ /* 0x000f280000300a00 */
[----:B------:R4:W-:Y:S01]  /*84d90*/  STL.64 [R1+0x3878], R12 ;  /* 0x0038780c01007387 */ /* 0x0009e20000100a00 */
[----:B------:R-:W-:-:S02]  /*84da0*/  IMAD.MOV.U32 R2, RZ, RZ, R10 ;  /* 0x000000ffff027224 */ /* 0x000fc400078e000a */
[----:B------:R-:W-:Y:S02]  /*84db0*/  IMAD.MOV.U32 R0, RZ, RZ, R11 ;  /* 0x000000ffff007224 */ /* 0x000fe400078e000b */
[----:B------:R-:W-:Y:S02]  /*84dc0*/  IMAD.MOV.U32 R18, RZ, RZ, R8 ;  /* 0x000000ffff127224 */ /* 0x000fe400078e0008 */
[----:B------:R-:W-:Y:S01]  /*84dd0*/  IMAD.MOV.U32 R3, RZ, RZ, R9 ;  /* 0x000000ffff037224 */ /* 0x000fe200078e0009 */
[----:B----4-:R-:W-:Y:S11]  /*84de0*/  HMMA.16816.F32.BF16 R12, R8, R4, R24 ;  /* 0x00000004080c723c */ /* 0x010ff60000041818 */
[----:B------:R-:W-:Y:S11]  /*84df0*/  @!UPT UIADD3 URZ, URZ, URZ, URZ ;  /* 0x0000003f3f3ff290 */ /* 0x000ff6000fffe03f */
[----:B------:R-:W-:Y:S01]  /*84e00*/  @!UPT UIADD3 URZ, URZ, URZ, URZ ;  /* 0x0000003f3f3ff290 */ /* 0x000fe2000fffe03f */
[----:B------:R0:W-:Y:S04]  /*84e10*/  STL.64 [R1+0x430], R12 ;  /* 0x0004300c01007387 */ /* 0x0001e80000100a00 */
[----:B------:R1:W-:Y:S04]  /*84e20*/  STL.64 [R1+0x438], R14 ;  /* 0x0004380e01007387 */ /* 0x0003e80000100a00 */
[----:B------:R-:W4:Y:S04]  /*84e30*/  LDL.LU.64 R10, [R1+0x39b0] ;  /* 0x0039b000010a7983 */ /* 0x000f280000300a00 */
[----:B------:R-:W2:Y:S04]  /*84e40*/  LDL.LU.64 R8, [R1+0x39a8] ;  /* 0x0039a80001087983 */ /* 0x000ea80000300a00 */
[----:B---3--:R-:W-:Y:S04]  /*84e50*/  STL.64 [R1+0x3888], R6 ;  /* 0x0038880601007387 */ /* 0x008fe80000100a00 */
[----:B------:R3:W-:Y:S04]  /*84e60*/  STL.64 [R1+0x3880], R4 ;  /* 0x0038800401007387 */ /* 0x0007e80000100a00 */
[----:B0-----:R-:W2:Y:S04]  /*84e70*/  LDL.LU R12, [R1+0xbc0] ;  /* 0x000bc000010c7983 */ /* 0x001ea80000300800 */
[----:B------:R-:W2:Y:S04]  /*84e80*/  LDL.LU R13, [R1+0xbc4] ;  /* 0x000bc400010d7983 */ /* 0x000ea80000300800 */
[----:B-1----:R-:W2:Y:S04]  /*84e90*/  LDL.LU R14, [R1+0xbc8] ;  /* 0x000bc800010e7983 */ /* 0x002ea80000300800 */
[----:B------:R-:W2:Y:S01]  /*84ea0*/  LDL.LU R15, [R1+0xbcc] ;  /* 0x000bcc00010f7983 */ /* 0x000ea20000300800 */
[----:B---3--:R-:W-:-:S03]  /*84eb0*/  IMAD.MOV.U32 R4, RZ, RZ, R22 ;  /* 0x000000ffff047224 */ /* 0x008fc600078e0016 */
[----:B--2---:R-:W-:Y:S04]  /*84ec0*/  STL.64 [R1+0x3898], R14 ;  /* 0x0038980e01007387 */ /* 0x004fe80000100a00 */
[----:B------:R-:W-:Y:S04]  /*84ed0*/  STL.64 [R1+0x3890], R12 ;  /* 0x0038900c01007387 */ /* 0x000fe80000100a00 */
[----:B------:R-:W2:Y:S01]  /*84ee0*/  LDL.64 R24, [R1+0x110] ;  /* 0x0001100001187983 */ /* 0x000ea20000100a00 */
[----:B------:R-:W-:-:S03]  /*84ef0*/  IMAD.MOV.U32 R5, RZ, RZ, R21 ;  /* 0x000000ffff057224 */ /* 0x000fc600078e0015 */
        /* <DEDUP_REMOVED lines=16> */
[----:B--2---:R4:W-:Y:S02]  /*85000*/  STL.64 [R1+0x38f8], R24 ;  /* 0x0038f81801007387 */ /* 0x0049e40000100a00 */
[----:B----4-:R-:W-:-:S02]  /*85010*/  IMAD.MOV.U32 R24, RZ, RZ, R11 ;  /* 0x000000ffff187224 */ /* 0x010fc400078e000b */
[----:B------:R-:W-:-:S05]  /*85020*/  IMAD.MOV.U32 R25, RZ, RZ, R10 ;  /* 0x000000ffff197224 */ /* 0x000fca00078e000a */
[----:B------:R-:W-:Y:S04]  /*85030*/  STL.64 [R1+0x3910], R24 ;  /* 0x0039101801007387 */ /* 0x000fe80000100a00 */
[----:B---3--:R-:W-:Y:S04]  /*85040*/  STL.64 [R1+0x38d8], R6 ;  /* 0x0038d80601007387 */ /* 0x008fe80000100a00 */
[----:B------:R0:W-:Y:S04]  /*85050*/  STL.64 [R1+0x38d0], R4 ;  /* 0x0038d00401007387 */ /* 0x0001e80000100a00 */
[----:B0-----:R-:W2:Y:S04]  /*85060*/  LDL.LU R4, [R1+0xc00] ;  /* 0x000c000001047983 */ /* 0x001ea80000300800 */
[----:B------:R-:W2:Y:S04]  /*85070*/  LDL.LU R5, [R1+0xc04] ;  /* 0x000c040001057983 */ /* 0x000ea80000300800 */
[----:B------:R-:W3:Y:S04]  /*85080*/  LDL.LU R6, [R1+0xc08] ;  /* 0x000c080001067983 */ /* 0x000ee80000300800 */
[----:B------:R-:W3:Y:S04]  /*85090*/  LDL.LU R7, [R1+0xc0c] ;  /* 0x000c0c0001077983 */ /* 0x000ee80000300800 */
[----:B------:R-:W4:Y:S04]  /*850a0*/  LDL.64 R24, [R1+0x150] ;  /* 0x0001500001187983 */ /* 0x000f280000100a00 */
[----:B----4-:R0:W-:Y:S02]  /*850b0*/  STL.64 [R1+0x3918], R24 ;  /* 0x0039181801007387 */ /* 0x0101e40000100a00 */
[----:B0-----:R-:W-:-:S02]  /*850c0*/  IMAD.MOV.U32 R24, RZ, RZ, R9 ;  /* 0x000000ffff187224 */ /* 0x001fc400078e0009 */
[----:B------:R-:W-:-:S05]  /*850d0*/  IMAD.MOV.U32 R25, RZ, RZ, R8 ;  /* 0x000000ffff197224 */ /* 0x000fca00078e0008 */
[----:B------:R0:W-:Y:S04]  /*850e0*/  STL.64 [R1+0x3930], R24 ;  /* 0x0039301801007387 */ /* 0x0001e80000100a00 */
[----:B0-----:R-:W4:Y:S04]  /*850f0*/  LDL.LU R24, [R1+0xc50] ;  /* 0x000c500001187983 */ /* 0x001f280000300800 */
[----:B------:R-:W4:Y:S04]  /*85100*/  LDL.LU R25, [R1+0xc54] ;  /* 0x000c540001197983 */ /* 0x000f280000300800 */
[----:B------:R-:W2:Y:S04]  /*85110*/  LDL.LU R26, [R1+0xc58] ;  /* 0x000c5800011a7983 */ /* 0x000ea80000300800 */
[----:B------:R-:W2:Y:S01]  /*85120*/  LDL.LU R27, [R1+0xc5c] ;  /* 0x000c5c00011b7983 */ /* 0x000ea20000300800 */
[----:B------:R-:W-:-:S02]  /*85130*/  IMAD.MOV.U32 R8, RZ, RZ, R17 ;  /* 0x000000ffff087224 */ /* 0x000fc400078e0011 */
[----:B------:R-:W-:Y:S02]  /*85140*/  IMAD.MOV.U32 R9, RZ, RZ, R16 ;  /* 0x000000ffff097224 */ /* 0x000fe400078e0010 */
[----:B------:R-:W-:Y:S02]  /*85150*/  IMAD.MOV.U32 R16, RZ, RZ, R29 ;  /* 0x000000ffff107224 */ /* 0x000fe400078e001d */
[----:B------:R-:W-:Y:S01]  /*85160*/  IMAD.MOV.U32 R17, RZ, RZ, R28 ;  /* 0x000000ffff117224 */ /* 0x000fe200078e001c */
[----:B--2---:R-:W-:Y:S04]  /*85170*/  STL.64 [R1+0x3950], R26 ;  /* 0x0039501a01007387 */ /* 0x004fe80000100a00 */
[----:B----4-:R-:W-:Y:S04]  /*85180*/  STL.64 [R1+0x3948], R24 ;  /* 0x0039481801007387 */ /* 0x010fe80000100a00 */
[----:B------:R-:W-:Y:S04]  /*85190*/  STL.64 [R1+0x3990], R16 ;  /* 0x0039901001007387 */ /* 0x000fe80000100a00 */
[----:B------:R0:W-:Y:S04]  /*851a0*/  STL.64 [R1+0x3958], R8 ;  /* 0x0039580801007387 */ /* 0x0001e80000100a00 */
[----:B0-----:R-:W2:Y:S04]  /*851b0*/  LDL.LU R8, [R1+0xc70] ;  /* 0x000c700001087983 */ /* 0x001ea80000300800 */
[----:B------:R-:W2:Y:S04]  /*851c0*/  LDL.LU R9, [R1+0xc74] ;  /* 0x000c740001097983 */ /* 0x000ea80000300800 */
[----:B------:R-:W4:Y:S04]  /*851d0*/  LDL.LU R10, [R1+0xc78] ;  /* 0x000c7800010a7983 */ /* 0x000f280000300800 */
[----:B------:R-:W4:Y:S04]  /*851e0*/  LDL.LU R11, [R1+0xc7c] ;  /* 0x000c7c00010b7983 */ /* 0x000f280000300800 */
[----:B------:R-:W2:Y:S04]  /*851f0*/  LDL.64 R20, [R1+0xb0] ;  /* 0x0000b00001147983 */ /* 0x000ea80000100a00 */
[----:B----4-:R-:W-:Y:S04]  /*85200*/  STL.64 [R1+0x3978], R10 ;  /* 0x0039780a01007387 */ /* 0x010fe80000100a00 */
[----:B--2---:R0:W-:Y:S04]  /*85210*/  STL.64 [R1+0x3970], R8 ;  /* 0x0039700801007387 */ /* 0x0041e80000100a00 */
[----:B0-----:R-:W2:Y:S04]  /*85220*/  LDL.LU R8, [R1+0xc80] ;  /* 0x000c800001087983 */ /* 0x001ea80000300800 */
[----:B------:R-:W2:Y:S04]  /*85230*/  LDL.LU R9, [R1+0xc84] ;  /* 0x000c840001097983 */ /* 0x000ea80000300800 */
[----:B------:R-:W4:Y:S04]  /*85240*/  LDL.LU R10, [R1+0xc88] ;  /* 0x000c8800010a7983 */ /* 0x000f280000300800 */
[----:B------:R-:W4:Y:S04]  /*85250*/  LDL.LU R11, [R1+0xc8c] ;  /* 0x000c8c00010b7983 */ /* 0x000f280000300800 */
[----:B----4-:R-:W-:Y:S04]  /*85260*/  STL.64 [R1+0x39a0], R10 ;  /* 0x0039a00a01007387 */ /* 0x010fe80000100a00 */
[----:B--2---:R0:W-:Y:S04]  /*85270*/  STL.64 [R1+0x3998], R8 ;  /* 0x0039980801007387 */ /* 0x0041e80000100a00 */
        /* <DEDUP_REMOVED lines=13> */
[----:B------:R-:W2:Y:S01]  /*85350*/  LDL.LU R7, [R1+0xc1c] ;  /* 0x000c1c0001077983 */ /* 0x000ea20000300800 */
[----:B------:R-:W-:-:S02]  /*85360*/  IMAD.MOV.U32 R16, RZ, RZ, R18 ;  /* 0x000000ffff107224 */ /* 0x000fc400078e0012 */
[----:B------:R-:W-:Y:S02]  /*85370*/  IMAD.MOV.U32 R17, RZ, RZ, R3 ;  /* 0x000000ffff117224 */ /* 0x000fe400078e0003 */
[----:B------:R-:W-:Y:S02]  /*85380*/  IMAD.MOV.U32 R18, RZ, RZ, R2 ;  /* 0x000000ffff127224 */ /* 0x000fe400078e0002 */
[----:B------:R-:W-:Y:S01]  /*85390*/  IMAD.MOV.U32 R19, RZ, RZ, R0 ;  /* 0x000000ffff137224 */ /* 0x000fe200078e0000 */
[----:B--2---:R-:W-:Y:S04]  /*853a0*/  STL.64 [R1+0x3908], R6 ;  /* 0x0039080601007387 */ /* 0x004fe80000100a00 */
[----:B---3--:R0:W-:Y:S04]  /*853b0*/  STL.64 [R1+0x3900], R4 ;  /* 0x0039000401007387 */ /* 0x0081e80000100a00 */
[----:B0-----:R-:W2:Y:S04]  /*853c0*/  LDL.LU R4, [R1+0xc20] ;  /* 0x000c200001047983 */ /* 0x001ea80000300800 */
[----:B------:R-:W2:Y:S04]  /*853d0*/  LDL.LU R5, [R1+0xc24] ;  /* 0x000c240001057983 */ /* 0x000ea80000300800 */
[----:B------:R-:W3:Y:S04]  /*853e0*/  LDL.LU R6, [R1+0xc28] ;  /* 0x000c280001067983 */ /* 0x000ee80000300800 */
[----:B------:R-:W3:Y:S01]  /*853f0*/  LDL.LU R7, [R1+0xc2c] ;  /* 0x000c2c0001077983 */ /* 0x000ee20000300800 */
[----:B------:R-:W-:Y:S01]  /*85400*/  HMMA.16816.F32.BF16 R16, R16, R20, R8 ;  /* 0x000000141010723c */ /* 0x000fe20000041808 */
[----:B------:R-:W-:-:S02]  /*85410*/  IMAD.MOV.U32 R28, RZ, RZ, R20 ;  /* 0x000000ffff1c7224 */ /* 0x000fc400078e0014 */
[----:B------:R-:W-:Y:S01]  /*85420*/  IMAD.MOV.U32 R0, RZ, RZ, R21 ;  /* 0x000000ffff007224 */ /* 0x000fe200078e0015 */
        /* <DEDUP_REMOVED lines=8> */
[----:B------:R-:W3:Y:S04]  /*854b0*/  LDL.LU R14, [R1+0xbd8] ;  /* 0x000bd800010e7983 */ /* 0x000ee80000300800 */
[----:B------:R-:W3:Y:S04]  /*854c0*/  LDL.LU R15, [R1+0xbdc] ;  /* 0x000bdc00010f7983 */ /* 0x000ee80000300800 */
[----:B------:R-:W2:Y:S04]  /*854d0*/  LDL.LU.64 R10, [R1+0x39a0] ;  /* 0x0039a000010a7983 */ /* 0x000ea80000300a00 */
[----:B------:R-:W2:Y:S04]  /*854e0*/  LDL.LU.64 R8, [R1+0x3998] ;  /* 0x0039980001087983 */ /* 0x000ea80000300a00 */
[----:B------:R0:W-:Y:S04]  /*854f0*/  STL.64 [R1+0x420], R16 ;  /* 0x0004201001007387 */ /* 0x0001e80000100a00 */
        /* <DEDUP_REMOVED lines=8> */
[----:B------:R-:W-:Y:S04]  /*85580*/  STL.64 [R1+0x410], R16 ;  /* 0x0004101001007387 */ /* 0x000fe80000100a00 */
[----:B------:R0:W-:Y:S04]  /*85590*/  STL.64 [R1+0x418], R18 ;  /* 0x0004181201007387 */ /* 0x0001e80000100a00 */
[----:B0-----:R-:W2:Y:S04]  /*855a0*/  LDL.LU.64 R18, [R1+0x3968] ;  /* 0x0039680001127983 */ /* 0x001ea80000300a00 */
[----:B------:R-:W2:Y:S02]  /*855b0*/  LDL.LU.64 R16, [R1+0x3960] ;  /* 0x0039600001107983 */ /* 0x000ea40000300a00 */
[C---:B--2---:R-:W-:Y:S11]  /*855c0*/  HMMA.16816.F32.BF16 R8, R20.reuse, R16, R8 ;  /* 0x000000101408723c */ /* 0x044ff60000041808 */
[----:B------:R-:W-:Y:S11]  /*855d0*/  @!UPT UIADD3 URZ, URZ, URZ, URZ ;  /* 0x0000003f3f3ff290 */ /* 0x000ff6000fffe03f */
[----:B------:R-:W-:Y:S01]  /*855e0*/  @!UPT UIADD3 URZ, URZ, URZ, URZ ;  /* 0x0000003f3f3ff290 */ /* 0x000fe2000fffe03f */
[----:B------:R0:W-:Y:S04]  /*855f0*/  STL.64 [R1+0x400], R8 ;  /* 0x0004000801007387 */ /* 0x0001e80000100a00 */
[----:B------:R-:W-:Y:S04]  /*85600*/  STL.64 [R1+0x408], R10 ;  /* 0x0004080a01007387 */ /* 0x000fe80000100a00 */
[----:B0-----:R-:W4:Y:S04]  /*85610*/  LDL.LU.64 R8, [R1+0x3958] ;  /* 0x0039580001087983 */ /* 0x001f280000300a00 */
[----:B------:R-:W-:Y:S04]  /*85620*/  STL.64 [R1+0x3840], R18 ;  /* 0x0038401201007387 */ /* 0x000fe80000100a00 */
[----:B------:R0:W-:Y:S04]  /*85630*/  STL.64 [R1+0x3838], R16 ;  /* 0x0038381001007387 */ /* 0x0001e80000100a00 */
[----:B0-----:R-:W2:Y:S04]  /*85640*/  LDL.LU R16, [R1+0xbb0] ;  /* 0x000bb00001107983 */ /* 0x001ea80000300800 */
[----:B------:R-:W2:Y:S04]  /*85650*/  LDL.LU R17, [R1+0xbb4] ;  /* 0x000bb40001117983 */ /* 0x000ea80000300800 */
[----:B------:R-:W2:Y:S04]  /*85660*/  LDL.LU R18, [R1+0xbb8] ;  /* 0x000bb80001127983 */ /* 0x000ea80000300800 */
[----:B------:R-:W2:Y:S01]  /*85670*/  LDL.LU R19, [R1+0xbbc] ;  /* 0x000bbc0001137983 */ /* 0x000ea20000300800 */
[C---:B----4-:R-:W-:Y:S03]  /*85680*/  HMMA.16816.F32.BF16 R8, R20.reuse, R8, R24 ;  /* 0x000000081408723c */ /* 0x050fe60000041818 */
[----:B------:R-:W4:Y:S04]  /*85690*/  LDL.LU.64 R26, [R1+0x3950] ;  /* 0x00395000011a7983 */ /* 0x000f280000300a00 */
[----:B------:R-:W4:Y:S11]  /*856a0*/  LDL.LU.64 R24, [R1+0x3948] ;  /* 0x0039480001187983 */ /* 0x000f360000300a00 */
[----:B------:R-:W-:Y:S05]  /*856b0*/  @!UPT UIADD3 URZ, URZ, URZ, URZ ;  /* 0x0000003f3f3ff290 */ /* 0x000fea000fffe03f */
[----:B------:R-:W-:Y:S04]  /*856c0*/  STL.64 [R1+0x3f0], R8 ;  /* 0x0003f00801007387 */ /* 0x000fe80000100a00 */
[----:B------:R0:W-:Y:S04]  /*856d0*/  STL.64 [R1+0x3f8], R10 ;  /* 0x0003f80a01007387 */ /* 0x0001e80000100a00 */
[----:B0-----:R-:W2:Y:S04]  /*856e0*/  LDL.LU.64 R10, [R1+0x3940] ;  /* 0x00394000010a7983 */ /* 0x001ea80000300a00 */
[----:B------:R-:W4:Y:S02]  /*856f0*/  LDL.LU.64 R8, [R1+0x3938] ;  /* 0x0039380001087983 */ /* 0x000f240000300a00 */
[C---:B----4-:R-:W-:Y:S11]  /*85700*/  HMMA.16816.F32.BF16 R24, R20.reuse, R8, R24 ;  /* 0x000000081418723c */ /* 0x050ff60000041818 */
[----:B------:R-:W-:Y:S11]  /*85710*/  @!UPT UIADD3 URZ, URZ, URZ, URZ ;  /* 0x0000003f3f3ff290 */ /* 0x000ff6000fffe03f */
[----:B------:R-:W-:Y:S01]  /*85720*/  @!UPT UIADD3 URZ, URZ, URZ, URZ ;  /* 0x0000003f3f3ff290 */ /* 0x000fe2000fffe03f */
[----:B------:R0:W-:Y:S04]  /*85730*/  STL.64 [R1+0x3e0], R24 ;  /* 0x0003e01801007387 */ /* 0x0001e80000100a00 */
[----:B------:R-:W-:Y:S04]  /*85740*/  STL.64 [R1+0x3e8], R26 ;  /* 0x0003e81a01007387 */ /* 0x000fe80000100a00 */
[----:B0-----:R-:W4:Y:S04]  /*85750*/  LDL.LU.64 R24, [R1+0x3930] ;  /* 0x0039300001187983 */ /* 0x001f280000300a00 */
[----:B--2---:R-:W-:Y:S04]  /*85760*/  STL.64 [R1+0x3810], R10 ;  /* 0x0038100a01007387 */ /* 0x004fe80000100a00 */
        /* <DEDUP_REMOVED lines=9> */
[----:B------:R0:W-:Y:S04]  /*85800*/  STL.64 [R1+0x3d0], R24 ;  /* 0x0003d01801007387 */ /* 0x0001e80000100a00 */
[----:B------:R-:W-:Y:S04]  /*85810*/  STL.64 [R1+0x3d8], R26 ;  /* 0x0003d81a01007387 */ /* 0x000fe80000100a00 */
[----:B0-----:R-:W2:Y:S02]  /*85820*/  LDL.LU.64 R24, [R1+0x3918] ;  /* 0x0039180001187983 */ /* 0x001ea40000300a00 */
[C---:B--2---:R-:W-:Y:S11]  /*85830*/  HMMA.16816.F32.BF16 R8, R20.reuse, R24, R8 ;  /* 0x000000181408723c */ /* 0x044ff60000041808 */
[----:B------:R-:W-:Y:S11]  /*85840*/  @!UPT UIADD3 URZ, URZ, URZ, URZ ;  /* 0x0000003f3f3ff290 */ /* 0x000ff6000fffe03f */
[----:B------:R-:W-:Y:S01]  /*85850*/  @!UPT UIADD3 URZ, URZ, URZ, URZ ;  /* 0x0000003f3f3ff290 */ /* 0x000fe2000fffe03f */
[----:B------:R0:W-:Y:S04]  /*85860*/  STL.64 [R1+0x3c0], R8 ;  /* 0x0003c00801007387 */ /* 0x0001e80000100a00 */
[----:B------:R-:W-:Y:S01]  /*85870*/  STL.64 [R1+0x3c8], R10 ;  /* 0x0003c80a01007387 */ /* 0x000fe20000100a00 */
[----:B0-----:R-:W-:Y:S02]  /*85880*/  IMAD.MOV.U32 R9, RZ, RZ, R24 ;  /* 0x000000ffff097224 */ /* 0x001fe400078e0018 */
[----:B------:R-:W-:Y:S02]  /*85890*/  IMAD.MOV.U32 R8, RZ, RZ, R25 ;  /* 0x000000ffff087224 */ /* 0x000fe400078e0019 */
[----:B------:R-:W4:Y:S02]  /*858a0*/  LDL.LU.64 R24, [R1+0x3910] ;  /* 0x0039100001187983 */ /* 0x000f240000300a00 */
[C---:B----4-:R-:W-:Y:S02]  /*858b0*/  HMMA.16816.F32.BF16 R24, R20.reuse, R24, R4 ;  /* 0x000000181418723c */ /* 0x050fe40000041804 */
        /* <DEDUP_REMOVED lines=30> */
[----:B------:R-:W4:Y:S04]  /*85aa0*/  LDL.LU.64 R26, [R1+0x38b0] ;  /* 0x0038b000011a7983 */ /* 0x000f280000300a00 */
[----:B------:R-:W2:Y:S02]  /*85ab0*/  LDL.LU.64 R24, [R1+0x38a8] ;  /* 0x0038a80001187983 */ /* 0x000ea40000300a00 */
[C---:B--2---:R-:W-:Y:S11]  /*85ac0*/  HMMA.16816.F32.BF16 R4, R20.reuse, R24, R4 ;  /* 0x000000181404723c */ /* 0x044ff60000041804 */
[----:B------:R-:W-:Y:S11]  /*85ad0*/  @!UPT UIADD3 URZ, URZ, URZ, URZ ;  /* 0x0000003f3f3ff290 */ /* 0x000ff6000fffe03f */
[----:B------:R-:W-:Y:S01]  /*85ae0*/  @!UPT UIADD3 URZ, URZ, URZ, URZ ;  /* 0x0000003f3f3ff290 */ /* 0x000fe2000fffe03f */
[----:B------:R0:W-:Y:S04]  /*85af0*/  STL.64 [R1+0x370], R4 ;  /* 0x0003700401007387 */ /* 0x0001e80000100a00 */
[----:B------:R3:W-:Y:S04]  /*85b00*/  STL.64 [R1+0x378], R6 ;  /* 0x0003780601007387 */ /* 0x0007e80000100a00 */
[----:B0-----:R-:W3:Y:S04]  /*85b10*/  LDL.LU.64 R4, [R1+0x38a0] ;  /* 0x0038a00001047983 */ /* 0x001ee80000300a00 */
[----:B------:R4:W-:Y:S01]  /*85b20*/  STL.64 [R1+0x3788], R24 ;  /* 0x0037881801007387 */ /* 0x0009e20000100a00 */
[----:B---3--:R-:W-:Y:S03]  /*85b30*/  HMMA.16816.F32.BF16 R4, R20, R4, R12 ;  /* 0x000000041404723c */ /* 0x008fe6000004180c */
[----:B------:R-:W2:Y:S04]  /*85b40*/  LDL.LU.64 R14, [R1+0x3898] ;  /* 0x00389800010e7983 */ /* 0x000ea80000300a00 */
[----:B------:R-:W2:Y:S01]  /*85b50*/  LDL.LU.64 R12, [R1+0x3890] ;  /* 0x00389000010c7983 */ /* 0x000ea20000300a00 */
[----:B----4-:R-:W-:-:S02]  /*85b60*/  IMAD.MOV.U32 R24, RZ, RZ, R27 ;  /* 0x000000ffff187224 */ /* 0x010fc400078e001b */
[----:B------:R-:W-:Y:S11]  /*85b70*/  IMAD.MOV.U32 R25, RZ, RZ, R26 ;  /* 0x000000ffff197224 */ /* 0x000ff600078e001a */
[----:B------:R-:W-:Y:S02]  /*85b80*/  @!UPT UIADD3 URZ, URZ, URZ, URZ ;  /* 0x0000003f3f3ff290 */ /* 0x000fe4000fffe03f */
[----:B------:R-:W-:Y:S04]  /*85b90*/  STL.64 [R1+0x360], R4 ;  /* 0x0003600401007387 */ /* 0x000fe80000100a00 */
[----:B------:R0:W-:Y:S04]  /*85ba0*/  STL.64 [R1+0x368], R6 ;  /* 0x0003680601007387 */ /* 0x0001e80000100a00 */
[----:B0-----:R-:W3:Y:S04]  /*85bb0*/  LDL.LU.64 R6, [R1+0x3888] ;  /* 0x0038880001067983 */ /* 0x001ee80000300a00 */
[----:B------:R-:W4:Y:S01]  /*85bc0*/  LDL.LU.64 R4, [R1+0x3880] ;  /* 0x0038800001047983 */ /* 0x000f220000300a00 */
[C---:B--2---:R-:W-:Y:S03]  /*85bd0*/  HMMA.16816.F32.BF16 R24, R20.reuse, R24, R12 ;  /* 0x000000181418723c */ /* 0x044fe6000004180c */
[----:B------:R-:W2:Y:S05]  /*85be0*/  LDL.LU.64 R12, [R1+0x3878] ;  /* 0x00387800010c7983 */ /* 0x000eaa0000300a00 */
[----:B--2---:R-:W-:Y:S01]  /*85bf0*/  HMMA.16816.F32.BF16 R16, R20, R12, R16 ;  /* 0x0000000c1410723c */ /* 0x004fe20000041810 */
[----:B------:R0:W-:Y:S11]  /*85c00*/  STL.64 [R1+0x3780], R12 ;  /* 0x0037800c01007387 */ /* 0x0001f60000100a00 */
[----:B------:R-:W-:Y:S03]  /*85c10*/  @!UPT UIADD3 URZ, URZ, URZ, URZ ;  /* 0x0000003f3f3ff290 */ /* 0x000fe6000fffe03f */
[----:B------:R-:W-:Y:S04]  /*85c20*/  STL.64 [R1+0x350], R24 ;  /* 0x0003501801007387 */ /* 0x000fe80000100a00 */
[----:B------:R-:W-:Y:S04]  /*85c30*/  STL.64 [R1+0x358], R26 ;  /* 0x0003581a01007387 */ /* 0x000fe80000100a00 */
[----:B0-----:R-:W2:Y:S04]  /*85c40*/  LDL.LU R12, [R1+0xae0] ;  /* 0x000ae000010c7983 */ /* 0x001ea80000300800 */
[----:B------:R-:W-:Y:S04]  /*85c50*/  STL.64 [R1+0x340], R16 ;  /* 0x0003401001007387 */ /* 0x000fe80000100a00 */
[----:B------:R-:W-:Y:S04]  /*85c60*/  STL.64 [R1+0x348], R18 ;  /* 0x0003481201007387 */ /* 0x000fe80000100a00 */
        /* <DEDUP_REMOVED lines=9> */
[----:B--2---:R-:W-:Y:S04]  /*85d00*/  STL.64 [R1+0x37b8], R14 ;  /* 0x0037b80e01007387 */ /* 0x004fe80000100a00 */
[----:B------:R0:W-:Y:S02]  /*85d10*/  STL.64 [R1+0x37b0], R12 ;  /* 0x0037b00c01007387 */ /* 0x0001e40000100a00 */
[----:B0-----:R-:W-:-:S02]  /*85d20*/  IMAD.MOV.U32 R12, RZ, RZ, R11 ;  /* 0x000000ffff0c7224 */ /* 0x001fc400078e000b */
[----:B------:R-:W-:-:S05]  /*85d30*/  IMAD.MOV.U32 R13, RZ, RZ, R10 ;  /* 0x000000ffff0d7224 */ /* 0x000fca00078e000a */
[----:B------:R0:W-:Y:S04]  /*85d40*/  STL.64 [R1+0x37c8], R12 ;  /* 0x0037c80c01007387 */ /* 0x0001e80000100a00 */
[----:B0-----:R-:W2:Y:S04]  /*85d50*/  LDL.64 R12, [R1+0x140] ;  /* 0x00014000010c7983 */ /* 0x001ea80000100a00 */
[----:B--2---:R0:W-:Y:S04]  /*85d60*/  STL.64 [R1+0x37e0], R12 ;  /* 0x0037e00c01007387 */ /* 0x0041e80000100a00 */
[----:B------:R-:W2:Y:S04]  /*85d70*/  LDL.LU R24, [R1+0xaf0] ;  /* 0x000af00001187983 */ /* 0x000ea80000300800 */
[----:B------:R-:W2:Y:S01]  /*85d80*/  LDL.LU R25, [R1+0xaf4] ;  /* 0x000af40001197983 */ /* 0x000ea20000300800 */
[----:B0-----:R-:W-:-:S03]  /*85d90*/  IMAD.MOV.U32 R12, RZ, RZ, R9 ;  /* 0x000000ffff0c7224 */ /* 0x001fc600078e0009 */
[----:B------:R-:W2:Y:S01]  /*85da0*/  LDL.LU R26, [R1+0xaf8] ;  /* 0x000af800011a7983 */ /* 0x000ea20000300800 */
[----:B------:R-:W-:-:S03]  /*85db0*/  IMAD.MOV.U32 R13, RZ, RZ, R8 ;  /* 0x000000ffff0d7224 */ /* 0x000fc600078e0008 */
[----:B------:R-:W2:Y:S04]  /*85dc0*/  LDL.LU R27, [R1+0xafc] ;  /* 0x000afc00011b7983 */ /* 0x000ea80000300800 */
[----:B------:R0:W-:Y:S04]  /*85dd0*/  STL.64 [R1+0x37f8], R12 ;  /* 0x0037f80c01007387 */ /* 0x0001e80000100a00 */
[----:B0-----:R-:W2:Y:S04]  /*85de0*/  LDL.LU.64 R12, [R1+0x160] ;  /* 0x00016000010c7983 */ /* 0x001ea80000300a00 */
        /* <DEDUP_REMOVED lines=11> */
[----:B------:R-:W2:Y:S04]  /*85ea0*/  LDL.LU.64 R16, [R1+0x1a0] ;  /* 0x0001a00001107983 */ /* 0x000ea80000300a00 */
[----:B--2---:R0:W-:Y:S02]  /*85eb0*/  STL.64 [R1+0x3858], R16 ;  /* 0x0038581001007387 */ /* 0x0041e40000100a00 */
[----:B0-----:R-:W-:-:S02]  /*85ec0*/  IMAD.MOV.U32 R16, RZ, RZ, R28 ;  /* 0x000000ffff107224 */ /* 0x001fc400078e001c */
[----:B------:R-:W-:-:S05]  /*85ed0*/  IMAD.MOV.U32 R17, RZ, RZ, R0 ;  /* 0x000000ffff117224 */ /* 0x000fca00078e0000 */
[----:B------:R0:W-:Y:S04]  /*85ee0*/  STL.64 [R1+0x3870], R16 ;  /* 0x0038701001007387 */ /* 0x0001e80000100a00 */
[----:B0-----:R-:W4:Y:S04]  /*85ef0*/  LDL.LU R16, [R1+0xba0] ;  /* 0x000ba00001107983 */ /* 0x001f280000300800 */
[----:B------:R-:W4:Y:S04]  /*85f00*/  LDL.LU R17, [R1+0xba4] ;  /* 0x000ba40001117983 */ /* 0x000f280000300800 */
[----:B------:R-:W4:Y:S04]  /*85f10*/  LDL.LU R18, [R1+0xba8] ;  /* 0x000ba80001127983 */ /* 0x000f280000300800 */
[----:B------:R-:W4:Y:S04]  /*85f20*/  LDL.LU R19, [R1+0xbac] ;  /* 0x000bac0001137983 */ /* 0x000f280000300800 */
        /* <DEDUP_REMOVED lines=13> */
[----:B------:R-:W-:Y:S04]  /*86000*/  STL.64 [R1+0x37a8], R26 ;  /* 0x0037a81a01007387 */ /* 0x000fe80000100a00 */
[----:B------:R0:W-:Y:S04]  /*86010*/  STL.64 [R1+0x37a0], R24 ;  /* 0x0037a01801007387 */ /* 0x0001e80000100a00 */
[----:B0-----:R-:W2:Y:S04]  /*86020*/  LDL.64 R24, [R1+0x120] ;  /* 0x0001200001187983 */ /* 0x001ea80000100a00 */
[----:B--2---:R0:W-:Y:S04]  /*86030*/  STL.64 [R1+0x37c0], R24 ;  /* 0x0037c01801007387 */ /* 0x0041e80000100a00 */
[----:B0-----:R-:W2:Y:S04]  /*86040*/  LDL.LU R24, [R1+0xb10] ;  /* 0x000b100001187983 */ /* 0x001ea80000300800 */
[----:B------:R-:W2:Y:S04]  /*86050*/  LDL.LU R25, [R1+0xb14] ;  /* 0x000b140001197983 */ /* 0x000ea80000300800 */
[----:B------:R-:W2:Y:S04]  /*86060*/  LDL.LU R26, [R1+0xb18] ;  /* 0x000b1800011a7983 */ /* 0x000ea80000300800 */
[----:B------:R-:W2:Y:S01]  /*86070*/  LDL.LU R27, [R1+0xb1c] ;  /* 0x000b1c00011b7983 */ /* 0x000ea20000300800 */
[C---:B----4-:R-:W-:Y:S03]  /*86080*/  HMMA.16816.F32.BF16 R16, R20.reuse, R4, R16 ;  /* 0x000000041410723c */ /* 0x050fe60000041810 */
[----:B--2---:R-:W-:Y:S04]  /*86090*/  STL.64 [R1+0x37d8], R26 ;  /* 0x0037d81a01007387 */ /* 0x004fe80000100a00 */
[----:B------:R0:W-:Y:S04]  /*860a0*/  STL.64 [R1+0x37d0], R24 ;  /* 0x0037d01801007387 */ /* 0x0001e80000100a00 */
        /* <DEDUP_REMOVED lines=10> */
[----:B------:R0:W-:Y:S04]  /*86150*/  STL.64 [R1+0x330], R16 ;  /* 0x0003301001007387 */ /* 0x0001e80000100a00 */
[----:B------:R-:W-:Y:S04]  /*86160*/  STL.64 [R1+0x338], R18 ;  /* 0x0003381201007387 */ /* 0x000fe80000100a00 */
[----:B0-----:R-:W4:Y:S04]  /*86170*/  LDL.LU.64 R16, [R1+0x3870] ;  /* 0x0038700001107983 */ /* 0x001f280000300a00 */
[----:B---3--:R-:W-:Y:S04]  /*86180*/  STL.64 [R1+0x3748], R6 ;  /* 0x0037480601007387 */ /* 0x008fe80000100a00 */
[----:B------:R0:W-:Y:S04]  /*86190*/  STL.64 [R1+0x3740], R4 ;  /* 0x0037400401007387 */ /* 0x0001e80000100a00 */
[----:B0-----:R-:W3:Y:S04]  /*861a0*/  LDL.LU R4, [R1+0xb80] ;  /* 0x000b800001047983 */ /* 0x001ee80000300800 */
[----:B------:R-:W3:Y:S04]  /*861b0*/  LDL.LU R5, [R1+0xb84] ;  /* 0x000b840001057983 */ /* 0x000ee80000300800 */
[----:B------:R-:W3:Y:S04]  /*861c0*/  LDL.LU R6, [R1+0xb88] ;  /* 0x000b880001067983 */ /* 0x000ee80000300800 */
[----:B------:R-:W3:Y:S01]  /*861d0*/  LDL.LU R7, [R1+0xb8c] ;  /* 0x000b8c0001077983 */ /* 0x000ee20000300800 */
[----:B----4-:R-:W-:Y:S03]  /*861e0*/  HMMA.16816.F32.BF16 R20, R20, R16, R12 ;  /* 0x000000101414723c */ /* 0x010fe6000004180c */
[----:B------:R-:W4:Y:S04]  /*861f0*/  LDL.LU.64 R14, [R1+0x3868] ;  /* 0x00386800010e7983 */ /* 0x000f280000300a00 */
[----:B------:R-:W4:Y:S04]  /*86200*/  LDL.LU.64 R12, [R1+0x3860] ;  /* 0x00386000010c7983 */ /* 0x000f280000300a00 */
[----:B------:R-:W2:Y:S11]  /*86210*/  LDL.LU.64 R16, [R1+0x3858] ;  /* 0x0038580001107983 */ /* 0x000eb60000300a00 */
[----:B------:R-:W-:Y:S01]  /*86220*/  @!UPT UIADD3 URZ, URZ, URZ, URZ ;  /* 0x0000003f3f3ff290 */ /* 0x000fe2000fffe03f */
        /* <DEDUP_REMOVED lines=9> */
[----:B------:R-:W-:Y:S04]  /*862c0*/  STL.64 [R1+0x318], R6 ;  /* 0x0003180601007387 */ /* 0x000fe80000100a00 */
[----:B------:R-:W2:Y:S01]  /*862d0*/  LDL.LU.64 R18, [R1+0x3840] ;  /* 0x0038400001127983 */ /* 0x000ea20000300a00 */
[----:B0-----:R-:W-:-:S03]  /*862e0*/  IMAD.MOV.U32 R4, RZ, RZ, R16 ;  /* 0x000000ffff047224 */ /* 0x001fc600078e0010 */
[----:B------:R-:W4:Y:S02]  /*862f0*/  LDL.LU.64 R16, [R1+0x3838] ;  /* 0x0038380001107983 */ /* 0x000f240000300a00 */
[----:B----4-:R-:W-:Y:S11]  /*86300*/  HMMA.16816.F32.BF16 R12, R20, R16, R12 ;  /* 0x00000010140c723c */ /* 0x010ff6000004180c */
[----:B------:R-:W-:Y:S11]  /*86310*/  @!UPT UIADD3 URZ, URZ, URZ, URZ ;  /* 0x0000003f3f3ff290 */ /* 0x000ff6000fffe03f */
[----:B------:R-:W-:Y:S01]  /*86320*/  @!UPT UIADD3 URZ, URZ, URZ, URZ ;  /* 0x0000003f3f3ff290 */ /* 0x000fe2000fffe03f */
[----:B------:R-:W-:Y:S04]  /*86330*/  STL.64 [R1+0x300], R12 ;  /* 0x0003000c01007387 */ /* 0x000fe80000100a00 */
[----:B------:R0:W-:Y:S04]  /*86340*/  STL.64 [R1+0x308], R14 ;  /* 0x0003080e01007387 */ /* 0x0001e80000100a00 */
[----:B0-----:R-:W3:Y:S04]  /*86350*/  LDL.LU.64 R14, [R1+0x3830] ;  /* 0x00383000010e7983 */ /* 0x001ee80000300a00 */
[----:B------:R-:W3:Y:S04]  /*86360*/  LDL.LU.64 R12, [R1+0x3828] ;  /* 0x00382800010c7983 */ /* 0x000ee80000300a00 */
[----:B--2---:R-:W-:Y:S04]  /*86370*/  STL.64 [R1+0x36f0], R18 ;  /* 0x0036f01201007387 */ /* 0x004fe80000100a00 */
[----:B------:R0:W-:Y:S01]  /*86380*/  STL.64 [R1+0x36e8], R16 ;  /* 0x0036e81001007387 */ /* 0x0001e20000100a00 */
[----:B------:R-:W-:-:S03]  /*86390*/  IMAD.MOV.U32 R29, RZ, RZ, R9 ;  /* 0x000000ffff1d7224 */ /* 0x000fc600078e0009 */
[----:B0-----:R-:W2:Y:S04]  /*863a0*/  LDL.LU R16, [R1+0xb40] ;  /* 0x000b400001107983 */ /* 0x001ea80000300800 */
[----:B------:R-:W2:Y:S04]  /*863b0*/  LDL.LU R17, [R1+0xb44] ;  /* 0x000b440001117983 */ /* 0x000ea80000300800 */
[----:B------:R-:W2:Y:S04]  /*863c0*/  LDL.LU R18, [R1+0xb48] ;  /* 0x000b480001127983 */ /* 0x000ea80000300800 */
[----:B------:R-:W2:Y:S01]  /*863d0*/  LDL.LU R19, [R1+0xb4c] ;  /* 0x000b4c0001137983 */ /* 0x000ea20000300800 */
[C---:B---3--:R-:W-:Y:S11]  /*863e0*/  HMMA.16816.F32.BF16 R12, R20.reuse, R8, R12 ;  /* 0x00000008140c723c */ /* 0x048ff6000004180c */
[----:B------:R-:W-:Y:S11]  /*863f0*/  @!UPT UIADD3 URZ, URZ, URZ, URZ ;  /* 0x0000003f3f3ff290 */ /* 0x000ff6000fffe03f */
[----:B------:R-:W-:Y:S01]  /*86400*/  @!UPT UIADD3 URZ, URZ, URZ, URZ ;  /* 0x0000003f3f3ff290 */ /* 0x000fe2000fffe03f */
[----:B------:R-:W-:Y:S04]  /*86410*/  STL.64 [R1+0x2f0], R12 ;  /* 0x0002f00c01007387 */ /* 0x000fe80000100a00 */
[----:B------:R0:W-:Y:S04]  /*86420*/  STL.64 [R1+0x2f8], R14 ;  /* 0x0002f80e01007387 */ /* 0x0001e80000100a00 */
[----:B0-----:R-:W3:Y:S04]  /*86430*/  LDL.LU.64 R14, [R1+0x3820] ;  /* 0x00382000010e7983 */ /* 0x001ee80000300a00 */
[----:B------:R-:W3:Y:S04]  /*86440*/  LDL.LU.64 R12, [R1+0x3818] ;  /* 0x00381800010c7983 */ /* 0x000ee80000300a00 */
[----:B------:R-:W4:Y:S04]  /*86450*/  LDL.LU.64 R10, [R1+0x3810] ;  /* 0x00381000010a7983 */ /* 0x000f280000300a00 */
[----:B------:R-:W3:Y:S02]  /*86460*/  LDL.LU.64 R8, [R1+0x3808] ;  /* 0x0038080001087983 */ /* 0x000ee40000300a00 */
[C---:B---3--:R-:W-:Y:S11]  /*86470*/  HMMA.16816.F32.BF16 R12, R20.reuse, R8, R12 ;  /* 0x00000008140c723c */ /* 0x048ff6000004180c */
[----:B------:R-:W-:Y:S11]  /*86480*/  @!UPT UIADD3 URZ, URZ, URZ, URZ ;  /* 0x0000003f3f3ff290 */ /* 0x000ff6000fffe03f */
[----:B------:R-:W-:Y:S01]  /*86490*/  @!UPT UIADD3 URZ, URZ, URZ, URZ ;  /* 0x0000003f3f3ff290 */ /* 0x000fe2000fffe03f */
[----:B------:R0:W-:Y:S04]  /*864a0*/  STL.64 [R1+0x2e0], R12 ;  /* 0x0002e00c01007387 */ /* 0x0001e80000100a00 */
[----:B------:R-:W-:Y:S04]  /*864b0*/  STL.64 [R1+0x2e8], R14 ;  /* 0x0002e80e01007387 */ /* 0x000fe80000100a00 */
[----:B0-----:R-:W2:Y:S04]  /*864c0*/  LDL.LU.64 R12, [R1+0x3800] ;  /* 0x00380000010c7983 */ /* 0x001ea80000300a00 */
[----:B----4-:R-:W-:Y:S04]  /*864d0*/  STL.64 [R1+0x36d0], R10 ;  /* 0x0036d00a01007387 */ /* 0x010fe80000100a00 */
[----:B------:R0:W-:Y:S02]  /*864e0*/  STL.64 [R1+0x36c8], R8 ;  /* 0x0036c80801007387 */ /* 0x0001e40000100a00 */
[----:B0-----:R-:W-:Y:S01]  /*864f0*/  IMAD.MOV.U32 R9, RZ, RZ, R2 ;  /* 0x000000ffff097224 */ /* 0x001fe200078e0002 */
[C---:B--2---:R-:W-:Y:S01]  /*86500*/  HMMA.16816.F32.BF16 R16, R20.reuse, R12, R16 ;  /* 0x0000000c1410723c */ /* 0x044fe20000041810 */
[----:B------:R-:W-:Y:S11]  /*86510*/  IMAD.MOV.U32 R2, RZ, RZ, R13 ;  /* 0x000000ffff027224 */ /* 0x000ff600078e000d */
[----:B------:R-:W-:Y:S11]  /*86520*/  @!UPT UIADD3 URZ, URZ, URZ, URZ ;  /* 0x0000003f3f3ff290 */ /* 0x000ff6000fffe03f */
[----:B------:R-:W-:Y:S04]  /*86530*/  STL.64 [R1+0x2d0], R16 ;  /* 0x0002d01001007387 */ /* 0x000fe80000100a00 */
[----:B------:R0:W-:Y:S02]  /*86540*/  STL.64 [R1+0x2d8], R18 ;  /* 0x0002d81201007387 */ /* 0x0001e40000100a00 */
[----:B0-----:R-:W-:Y:S02]  /*86550*/  IMAD.MOV.U32 R18, RZ, RZ, R12 ;  /* 0x000000ffff127224 */ /* 0x001fe400078e000c */
        /* <DEDUP_REMOVED lines=8> */
[C---:B--2---:R-:W-:Y:S01]  /*865e0*/  HMMA.16816.F32.BF16 R24, R20.reuse, R12, R24 ;  /* 0x0000000c1418723c */ /* 0x044fe20000041818 */
[----:B------:R-:W-:Y:S11]  /*865f0*/  IMAD.MOV.U32 R28, RZ, RZ, R13 ;  /* 0x000000ffff1c7224 */ /* 0x000ff600078e000d */
[----:B------:R-:W-:Y:S11]  /*86600*/  @!UPT UIADD3 URZ, URZ, URZ, URZ ;  /* 0x0000003f3f3ff290 */ /* 0x000ff6000fffe03f */
[----:B------:R-:W-:Y:S04]  /*86610*/  STL.64 [R1+0x2b0], R24 ;  /* 0x0002b01801007387 */ /* 0x000fe80000100a00 */
[----:B------:R0:W-:Y:S04]  /*86620*/  STL.64 [R1+0x2b8], R26 ;  /* 0x0002b81a01007387 */ /* 0x0001e80000100a00 */
[----:B0-----:R-:W2:Y:S04]  /*86630*/  LDL.LU.64 R26, [R1+0x37d8] ;  /* 0x0037d800011a7983 */ /* 0x001ea80000300a00 */
[----:B------:R-:W2:Y:S04]  /*86640*/  LDL.LU.64 R24, [R1+0x37d0] ;  /* 0x0037d00001187983 */ /* 0x000ea80000300a00 */
[----:B------:R-:W2:Y:S04]  /*86650*/  LDL.LU.64 R12, [R1+0x37c8] ;  /* 0x0037c800010c7983 */ /* 0x000ea80000300a00 */
[----:B------:R-:W-:Y:S01]  /*86660*/  STL [R1+0x36b4], R28 ;  /* 0x0036b41c01007387 */ /* 0x000fe20000100800 */
[C---:B--2---:R-:W-:Y:S03]  /*86670*/  HMMA.16816.F32.BF16 R12, R20.reuse, R12, R24 ;  /* 0x0000000c140c723c */ /* 0x044fe60000041818 */
[----:B------:R-:W2:Y:S11]  /*86680*/  LDL.LU.64 R24, [R1+0x37c0] ;  /* 0x0037c00001187983 */ /* 0x000eb60000300a00 */
[----:B------:R-:W-:Y:S09]  /*86690*/  @!UPT UIADD3 URZ, URZ, URZ, URZ ;  /* 0x0000003f3f3ff290 */ /* 0x000ff2000fffe03f */
[----:B------:R-:W-:Y:S04]  /*866a0*/  STL.64 [R1+0x2a0], R12 ;  /* 0x0002a00c01007387 */ /* 0x000fe80000100a00 */
[----:B------:R0:W-:Y:S04]  /*866b0*/  STL.64 [R1+0x2a8], R14 ;  /* 0x0002a80e01007387 */ /* 0x0001e80000100a00 */
[----:B0-----:R-:W3:Y:S04]  /*866c0*/  LDL.LU.64 R14, [R1+0x37b8] ;  /* 0x0037b800010e7983 */ /* 0x001ee80000300a00 */
[----:B------:R-:W3:Y:S04]  /*866d0*/  LDL.LU.64 R12, [R1+0x37b0] ;  /* 0x0037b000010c7983 */ /* 0x000ee80000300a00 */
[----:B------:R-:W4:Y:S01]  /*866e0*/  LDL.LU.64 R26, [R1+0x37a8] ;  /* 0x0037a800011a7983 */ /* 0x000f220000300a00 */
[----:B--2---:R-:W-:Y:S01]  /*866f0*/  IMAD.MOV.U32 R28, RZ, RZ, R24 ;  /* 0x000000ffff1c7224 */ /* 0x004fe200078e0018 */
[----:B---3--:R-:W-:Y:S02]  /*86700*/  HMMA.16816.F32.BF16 R12, R20, R24, R12 ;  /* 0x00000018140c723c */ /* 0x008fe4000004180c */
[----:B------:R-:W4:Y:S01]  /*86710*/  LDL.LU.64 R24, [R1+0x37a0] ;  /* 0x0037a00001187983 */ /* 0x000f220000300a00 */
[----:B------:R-:W-:Y:S11]  /*86720*/  IMAD.MOV.U32 R8, RZ, RZ, R3 ;  /* 0x000000ffff087224 */ /* 0x000ff600078e0003 */
[----:B------:R-:W-:Y:S09]  /*86730*/  @!UPT UIADD3 URZ, URZ, URZ, URZ ;  /* 0x0000003f3f3ff290 */ /* 0x000ff2000fffe03f */
[----:B------:R-:W-:Y:S01]  /*86740*/  STL.64 [R1+0x290], R12 ;  /* 0x0002900c01007387 */ /* 0x000fe20000100a00 */
[----:B------:R-:W-:-:S03]  /*86750*/  IMAD.MOV.U32 R3, RZ, RZ, R15 ;  /* 0x000000ffff037224 */ /* 0x000fc600078e000f */
[----:B------:R0:W-:Y:S04]  /*86760*/  STL [R1+0x298], R14 ;  /* 0x0002980e01007387 */ /* 0x0001e80000100800 */
[----:B0-----:R-:W2:Y:S04]  /*86770*/  LDL.LU.64 R14, [R1+0x3798] ;  /* 0x00379800010e7983 */ /* 0x001ea80000300a00 */
[----:B------:R-:W2:Y:S04]  /*86780*/  LDL.LU.64 R12, [R1+0x3790] ;  /* 0x00379000010c7983 */ /* 0x000ea80000300a00 */
[----:B------:R-:W-:Y:S04]  /*86790*/  STL [R1+0x36b8], R28 ;  /* 0x0036b81c01007387 */ /* 0x000fe80000100800 */
[----:B------:R-:W-:Y:S01]  /*867a0*/  STL [R1+0x2eb8], R3 ;  /* 0x002eb80301007387 */ /* 0x000fe20000100800 */
[C---:B----4-:R-:W-:Y:S03]  /*867b0*/  HMMA.16816.F32.BF16 R8, R20.reuse, R8, R24 ;  /* 0x000000081408723c */ /* 0x050fe60000041818 */
[----:B------:R-:W2:Y:S11]  /*867c0*/  LDL.LU.64 R24, [R1+0x3788] ;  /* 0x0037880001187983 */ /* 0x000eb60000300a00 */
[----:B------:R-:W-:Y:S09]  /*867d0*/  @!UPT UIADD3 URZ, URZ, URZ, URZ ;  /* 0x0000003f3f3ff290 */ /* 0x000ff2000fffe03f */
[----:B------:R-:W-:Y:S04]  /*867e0*/  STL.64 [R1+0x280], R8 ;  /* 0x0002800801007387 */ /* 0x000fe80000100a00 */
[----:B------:R2:W-:Y:S01]  /*867f0*/  STL.64 [R1+0x288], R10 ;  /* 0x0002880a01007387 */ /* 0x0005e20000100a00 */
[----:B------:R-:W-:Y:S01]  /*86800*/  IMAD.MOV.U32 R16, RZ, RZ, R4 ;  /* 0x000000ffff107224 */ /* 0x000fe200078e0004 */
[----:B--2---:R-:W-:Y:S01]  /*86810*/  HMMA.16816.F32.BF16 R8, R20, R24, R12 ;  /* 0x000000181408723c */ /* 0x004fe2000004180c */
[----:B------:R-:W-:Y:S11]  /*86820*/  IMAD.MOV.U32 R28, RZ, RZ, R25 ;  /* 0x000000ffff1c7224 */ /* 0x000ff600078e0019 */
[----:B------:R-:W-:Y:S11]  /*86830*/  @!UPT UIADD3 URZ, URZ, URZ, URZ ;  /* 0x0000003f3f3ff290 */ /* 0x000ff6000fffe03f */
[----:B------:R-:W-:Y:S04]  /*86840*/  STL.64 [R1+0x270], R8 ;  /* 0x0002700801007387 */ /* 0x000fe80000100a00 */
[----:B------:R-:W-:Y:S04]  /*86850*/  STL [R1+0x278], R10 ;  /* 0x0002780a01007387 */ /* 0x000fe80000100800 */
[----:B------:R-:W2:Y:S04]  /*86860*/  LDL.LU R24, [R1+0xa50] ;  /* 0x000a500001187983 */ /* 0x000ea80000300800 */
[----:B------:R-:W2:Y:S04]  /*86870*/  LDL.LU R25, [R1+0xa54] ;  /* 0x000a540001197983 */ /* 0x000ea80000300800 */
[----:B------:R-:W3:Y:S04]  /*86880*/  LDL.LU R26, [R1+0xa58] ;  /* 0x000a5800011a7983 */ /* 0x000ee80000300800 */
[----:B------:R-:W3:Y:S04]  /*86890*/  LDL.LU R27, [R1+0xa5c] ;  /* 0x000a5c00011b7983 */ /* 0x000ee80000300800 */
[----:B------:R-:W4:Y:S04]  /*868a0*/  LDL.LU R4, [R1+0xab0] ;  /* 0x000ab00001047983 */ /* 0x000f280000300800 */
[----:B------:R-:W4:Y:S04]  /*868b0*/  LDL.LU R5, [R1+0xab4] ;  /* 0x000ab40001057983 */ /* 0x000f280000300800 */
[----:B------:R-:W2:Y:S04]  /*868c0*/  LDL.LU R6, [R1+0xab8] ;  /* 0x000ab80001067983 */ /* 0x000ea80000300800 */
[----:B------:R-:W2:Y:S04]  /*868d0*/  LDL.LU R7, [R1+0xabc] ;  /* 0x000abc0001077983 */ /* 0x000ea80000300800 */
[----:B--2---:R-:W-:Y:S04]  /*868e0*/  STL.64 [R1+0x3758], R6 ;  /* 0x0037580601007387 */ /* 0x004fe80000100a00 */
[----:B----4-:R0:W-:Y:S04]  /*868f0*/  STL.64 [R1+0x3750], R4 ;  /* 0x0037500401007387 */ /* 0x0101e80000100a00 */
[----:B0-----:R-:W2:Y:S04]  /*86900*/  LDL.LU R4, [R1+0xac0] ;  /* 0x000ac00001047983 */ /* 0x001ea80000300800 */
[----:B------:R-:W2:Y:S04]  /*86910*/  LDL.LU R5, [R1+0xac4] ;  /* 0x000ac40001057983 */ /* 0x000ea80000300800 */
[----:B------:R-:W4:Y:S04]  /*86920*/  LDL.LU R6, [R1+0xac8] ;  /* 0x000ac80001067983 */ /* 0x000f280000300800 */
[----:B------:R-:W4:Y:S01]  /*86930*/  LDL.LU R7, [R1+0xacc] ;  /* 0x000acc0001077983 */ /* 0x000f220000300800 */
[----:B------:R-:W-:-:S03]  /*86940*/  IMAD.MOV.U32 R17, RZ, RZ, R0 ;  /* 0x000000ffff117224 */ /* 0x000fc600078e0000 */
[----:B------:R-:W2:Y:S04]  /*86950*/  LDL.LU R12, [R1+0xad0] ;  /* 0x000ad000010c7983 */ /* 0x000ea80000300800 */
[----:B------:R-:W3:Y:S04]  /*86960*/  LDL.LU R13, [R1+0xad4] ;  /* 0x000ad400010d7983 */ /* 0x000ee80000300800 */
[----:B------:R-:W3:Y:S04]  /*86970*/  LDL.LU R14, [R1+0xad8] ;  /* 0x000ad800010e7983 */ /* 0x000ee80000300800 */
[----:B------:R-:W3:Y:S04]  /*86980*/  LDL.LU R15, [R1+0xadc] ;  /* 0x000adc00010f7983 */ /* 0x000ee80000300800 */
[----:B----4-:R-:W-:Y:S04]  /*86990*/  STL.64 [R1+0x3778], R6 ;  /* 0x0037780601007387 */ /* 0x010fe80000100a00 */
[----:B--2---:R0:W-:Y:S04]  /*869a0*/  STL.64 [R1+0x3770], R4 ;  /* 0x0037700401007387 */ /* 0x0041e80000100a00 */
[----:B0-----:R-:W2:Y:S04]  /*869b0*/  LDL.LU.64 R4, [R1+0xf0] ;  /* 0x0000f00001047983 */ /* 0x001ea80000300a00 */
[----:B------:R0:W-:Y:S04]  /*869c0*/  STL.64 [R1+0x3718], R16 ;  /* 0x0037181001007387 */ /* 0x0001e80000100a00 */
[----:B0-----:R-:W4:Y:S04]  /*869d0*/  LDL.LU.64 R16, [R1+0xb0] ;  /* 0x0000b00001107983 */ /* 0x001f280000300a00 */
[----:B------:R-:W-:Y:S04]  /*869e0*/  STL [R1+0x3738], R18 ;  /* 0x0037381201007387 */ /* 0x000fe80000100800 */
[----:B----4-:R-:W-:Y:S04]  /*869f0*/  STL.64 [R1+0x3730], R16 ;  /* 0x0037301001007387 */ /* 0x010fe80000100a00 */
[----:B---3--:R-:W-:Y:S04]  /*86a00*/  STL.64 [R1+0x36e0], R26 ;  /* 0x0036e01a01007387 */ /* 0x008fe80000100a00 */
[----:B------:R0:W-:Y:S04]  /*86a10*/  STL.64 [R1+0x36d8], R24 ;  /* 0x0036d81801007387 */ /* 0x0001e80000100a00 */
[----:B0-----:R-:W3:Y:S04]  /*86a20*/  LDL.LU R24, [R1+0xa70] ;  /* 0x000a700001187983 */ /* 0x001ee80000300800 */
[----:B------:R-:W3:Y:S04]  /*86a30*/  LDL.LU R25, [R1+0xa74] ;  /* 0x000a740001197983 */ /* 0x000ee80000300800 */
[----:B------:R-:W4:Y:S04]  /*86a40*/  LDL.LU R26, [R1+0xa78] ;  /* 0x000a7800011a7983 */ /* 0x000f280000300800 */
[----:B------:R-:W4:Y:S04]  /*86a50*/  LDL.LU R27, [R1+0xa7c] ;  /* 0x000a7c00011b7983 */ /* 0x000f280000300800 */
[----:B------:R-:W3:Y:S04]  /*86a60*/  LDL.LU R16, [R1+0xaa0] ;  /* 0x000aa00001107983 */ /* 0x000ee80000300800 */
[----:B------:R-:W3:Y:S04]  /*86a70*/  LDL.LU R17, [R1+0xaa4] ;  /* 0x000aa40001117983 */ /* 0x000ee80000300800 */
[----:B------:R-:W3:Y:S04]  /*86a80*/  LDL.LU R18, [R1+0xaa8] ;  /* 0x000aa80001127983 */ /* 0x000ee80000300800 */
[----:B------:R-:W3:Y:S01]  /*86a90*/  LDL.LU R19, [R1+0xaac] ;  /* 0x000aac0001137983 */ /* 0x000ee20000300800 */
[----:B--2---:R-:W-:Y:S03]  /*86aa0*/  HMMA.16816.F32.BF16 R12, R20, R4, R12 ;  /* 0x00000004140c723c */ /* 0x004fe6000004180c */
[----:B---3--:R-:W-:Y:S04]  /*86ab0*/  STL.64 [R1+0x3768], R18 ;  /* 0x0037681201007387 */ /* 0x008fe80000100a00 */
[----:B------:R0:W-:Y:S04]  /*86ac0*/  STL.64 [R1+0x3760], R16 ;  /* 0x0037601001007387 */ /* 0x0001e80000100a00 */
[----:B0-----:R-:W2:Y:S04]  /*86ad0*/  LDL.64 R16, [R1+0xe0] ;  /* 0x0000e00001107983 */ /* 0x001ea80000100a00 */
[----:B----4-:R-:W-:Y:S04]  /*86ae0*/  STL.64 [R1+0x3700], R26 ;  /* 0x0037001a01007387 */ /* 0x010fe80000100a00 */
[----:B------:R0:W-:Y:S04]  /*86af0*/  STL.64 [R1+0x36f8], R24 ;  /* 0x0036f81801007387 */ /* 0x0001e80000100a00 */
[----:B0-----:R-:W3:Y:S04]  /*86b00*/  LDL.LU R24, [R1+0xa80] ;  /* 0x000a800001187983 */ /* 0x001ee80000300800 */
[----:B------:R-:W3:Y:S04]  /*86b10*/  LDL.LU R25, [R1+0xa84] ;  /* 0x000a840001197983 */ /* 0x000ee80000300800 */
[----:B------:R-:W4:Y:S04]  /*86b20*/  LDL.LU R26, [R1+0xa88] ;  /* 0x000a8800011a7983 */ /* 0x000f280000300800 */
[----:B------:R-:W4:Y:S01]  /*86b30*/  LDL.LU R27, [R1+0xa8c] ;  /* 0x000a8c00011b7983 */ /* 0x000f220000300800 */
[----:B------:R-:W-:-:S03]  /*86b40*/  IMAD.MOV.U32 R3, RZ, RZ, R11 ;  /* 0x000000ffff037224 */ /* 0x000fc600078e000b */
[----:B----4-:R-:W-:Y:S04]  /*86b50*/  STL.64 [R1+0x3728], R26 ;  /* 0x0037281a01007387 */ /* 0x010fe80000100a00 */
[----:B---3--:R0:W-:Y:S04]  /*86b60*/  STL.64 [R1+0x3720], R24 ;  /* 0x0037201801007387 */ /* 0x0081e80000100a00 */
[----:B0-----:R-:W3:Y:S04]  /*86b70*/  LDL.LU R24, [R1+0xa90] ;  /* 0x000a900001187983 */ /* 0x001ee80000300800 */
[----:B------:R-:W3:Y:S04]  /*86b80*/  LDL.LU R25, [R1+0xa94] ;  /* 0x000a940001197983 */ /* 0x000ee80000300800 */
[----:B------:R-:W3:Y:S04]  /*86b90*/  LDL.LU R26, [R1+0xa98] ;  /* 0x000a9800011a7983 */ /* 0x000ee80000300800 */
[----:B------:R-:W3:Y:S04]  /*86ba0*/  LDL.LU R27, [R1+0xa9c] ;  /* 0x000a9c00011b7983 */ /* 0x000ee80000300800 */
[----:B------:R-:W4:Y:S04]  /*86bb0*/  LDL.LU R8, [R1+0xa60] ;  /* 0x000a600001087983 */ /* 0x000f280000300800 */
[----:B------:R-:W4:Y:S04]  /*86bc0*/  LDL.LU R9, [R1+0xa64] ;  /* 0x000a640001097983 */ /* 0x000f280000300800 */
[----:B------:R-:W4:Y:S04]  /*86bd0*/  LDL.LU R10, [R1+0xa68] ;  /* 0x000a6800010a7983 */ /* 0x000f280000300800 */
[----:B------:R-:W4:Y:S04]  /*86be0*/  LDL.LU R11, [R1+0xa6c] ;  /* 0x000a6c00010b7983 */ /* 0x000f280000300800 */
[----:B------:R-:W-:Y:S04]  /*86bf0*/  STL [R1+0x36bc], R28 ;  /* 0x0036bc1c01007387 */ /* 0x000fe80000100800 */
[----:B------:R-:W-:Y:S04]  /*86c00*/  STL [R1+0x2ebc], R3 ;  /* 0x002ebc0301007387 */ /* 0x000fe80000100800 */
[----:B------:R0:W-:Y:S04]  /*86c10*/  STL.64 [R1+0x260], R12 ;  /* 0x0002600c01007387 */ /* 0x0001e80000100a00 */
[----:B------:R1:W-:Y:S04]  /*86c20*/  STL.64 [R1+0x268], R14 ;  /* 0x0002680e01007387 */ /* 0x0003e80000100a00 */
[----:B0-----:R-:W3:Y:S01]  /*86c30*/  LDL.LU.64 R12, [R1+0x3780] ;  /* 0x00378000010c7983 */ /* 0x001ee20000300a00 */
[----:B-1----:R-:W-:-:S03]  /*86c40*/  IMAD.MOV.U32 R15, RZ, RZ, R4 ;  /* 0x000000ffff0f7224 */ /* 0x002fc600078e0004 */
[----:B------:R-:W3:Y:S01]  /*86c50*/  LDL.LU.64 R6, [R1+0x3778] ;  /* 0x0037780001067983 */ /* 0x000ee20000300a00 */
[----:B------:R-:W-:-:S03]  /*86c60*/  IMAD.MOV.U32 R14, RZ, RZ, R5 ;  /* 0x000000ffff0e7224 */ /* 0x000fc600078e0005 */
[----:B------:R-:W3:Y:S01]  /*86c70*/  LDL.LU.64 R4, [R1+0x3770] ;  /* 0x0037700001047983 */ /* 0x000ee20000300a00 */
[----:B--2---:R-:W-:-:S03]  /*86c80*/  IMAD.MOV.U32 R28, RZ, RZ, R17 ;  /* 0x000000ffff1c7224 */ /* 0x004fc600078e0011 */
[----:B------:R-:W2:Y:S01]  /*86c90*/  LDL.LU.64 R18, [R1+0x3768] ;  /* 0x0037680001127983 */ /* 0x000ea20000300a00 */
[----:B---3--:R-:W-:Y:S03]  /*86ca0*/  HMMA.16816.F32.BF16 R4, R20, R16, R4 ;  /* 0x000000101404723c */ /* 0x008fe60000041804 */
[----:B------:R-:W2:Y:S11]  /*86cb0*/  LDL.LU.64 R16, [R1+0x3760] ;  /* 0x0037600001107983 */ /* 0x000eb60000300a00 */
[----:B------:R-:W-:Y:S09]  /*86cc0*/  @!UPT UIADD3 URZ, URZ, URZ, URZ ;  /* 0x0000003f3f3ff290 */ /* 0x000ff2000fffe03f */
[----:B------:R-:W-:Y:S01]  /*86cd0*/  STL.64 [R1+0x250], R4 ;  /* 0x0002500401007387 */ /* 0x000fe20000100a00 */
[----:B------:R-:W-:-:S03]  /*86ce0*/  IMAD.MOV.U32 R0, RZ, RZ, R7 ;  /* 0x000000ffff007224 */ /* 0x000fc600078e0007 */
[----:B------:R0:W-:Y:S04]  /*86cf0*/  STL [R1+0x258], R6 ;  /* 0x0002580601007387 */ /* 0x0001e80000100800 */
[----:B0-----:R-:W3:Y:S04]  /*86d00*/  LDL.LU.64 R6, [R1+0x3758] ;  /* 0x0037580001067983 */ /* 0x001ee80000300a00 */
[----:B------:R-:W3:Y:S04]  /*86d10*/  LDL.LU.64 R4, [R1+0x3750] ;  /* 0x0037500001047983 */ /* 0x000ee80000300a00 */
[----:B------:R-:W-:Y:S01]  /*86d20*/  STL [R1+0x2ec0], R0 ;  /* 0x002ec00001007387 */ /* 0x000fe20000100800 */
[C---:B---3--:R-:W-:Y:S11]  /*86d30*/  HMMA.16816.F32.BF16 R4, R20.reuse, R12, R4 ;  /* 0x0000000c1404723c */ /* 0x048ff60000041804 */
[----:B------:R-:W-:Y:S11]  /*86d40*/  @!UPT UIADD3 URZ, URZ, URZ, URZ ;  /* 0x0000003f3f3ff290 */ /* 0x000ff6000fffe03f */
[----:B------:R-:W-:Y:S01]  /*86d50*/  @!UPT UIADD3 URZ, URZ, URZ, URZ ;  /* 0x0000003f3f3ff290 */ /* 0x000fe2000fffe03f */
[----:B------:R-:W-:Y:S04]  /*86d60*/  STL.64 [R1+0x240], R4 ;  /* 0x0002400401007387 */ /* 0x000fe80000100a00 */
[----:B------:R0:W-:Y:S04]  /*86d70*/  STL.64 [R1+0x248], R6 ;  /* 0x0002480601007387 */ /* 0x0001e80000100a00 */
[----:B0-----:R-:W3:Y:S04]  /*86d80*/  LDL.LU.64 R6, [R1+0x3748] ;  /* 0x0037480001067983 */ /* 0x001ee80000300a00 */
[----:B------:R-:W2:Y:S04]  /*86d90*/  LDL.LU.64 R4, [R1+0x3740] ;  /* 0x0037400001047983 */ /* 0x000ea80000300a00 */
[----:B------:R0:W-:Y:S04]  /*86da0*/  STL.64 [R1+0x3618], R12 ;  /* 0x0036180c01007387 */ /* 0x0001e80000100a00 */
[----:B------:R-:W-:Y:S04]  /*86db0*/  STL.64 [R1+0x36c0], R14 ;  /* 0x0036c00e01007387 */ /* 0x000fe80000100a00 */
[----:B0-----:R-:W4:Y:S01]  /*86dc0*/  LDL.LU R12, [R1+0x180] ;  /* 0x00018000010c7983 */ /* 0x001f220000300800 */
[----:B--2---:R-:W-:Y:S11]  /*86dd0*/  HMMA.16816.F32.BF16 R16, R20, R4, R16 ;  /* 0x000000041410723c */ /* 0x004ff60000041810 */
[----:B------:R-:W-:Y:S11]  /*86de0*/  @!UPT UIADD3 URZ, URZ, URZ, URZ ;  /* 0x0000003f3f3ff290 */ /* 0x000ff6000fffe03f */
[----:B------:R-:W-:Y:S01]  /*86df0*/  @!UPT UIADD3 URZ, URZ, URZ, URZ ;  /* 0x0000003f3f3ff290 */ /* 0x000fe2000fffe03f */
[----:B------:R-:W-:Y:S04]  /*86e00*/  STL.64 [R1+0x230], R16 ;  /* 0x0002301001007387 */ /* 0x000fe80000100a00 */
[----:B------:R0:W-:Y:S04]  /*86e10*/  STL.64 [R1+0x238], R18 ;  /* 0x0002381201007387 */ /* 0x0001e80000100a00 */
[----:B0-----:R-:W2:Y:S04]  /*86e20*/  LDL.LU R18, [R1+0x3738] ;  /* 0x0037380001127983 */ /* 0x001ea80000300800 */
[----:B------:R-:W2:Y:S01]  /*86e30*/  LDL.LU.64 R16, [R1+0x3730] ;  /* 0x0037300001107983 */ /* 0x000ea20000300a00 */
[----:B------:R-:W-:-:S03]  /*86e40*/  IMAD.MOV.U32 R13, RZ, RZ, R29 ;  /* 0x000000ffff0d7224 */ /* 0x000fc600078e001d */
[----:B---3--:R-:W-:Y:S04]  /*86e50*/  STL.64 [R1+0x3628], R6 ;  /* 0x0036280601007387 */ /* 0x008fe80000100a00 */
[----:B------:R0:W-:Y:S02]  /*86e60*/  STL.64 [R1+0x3620], R4 ;  /* 0x0036200401007387 */ /* 0x0001e40000100a00 */
[----:B0-----:R-:W-:Y:S01]  /*86e70*/  IMAD.MOV.U32 R5, RZ, RZ, R2 ;  /* 0x000000ffff057224 */ /* 0x001fe200078e0002 */
[----:B--2---:R-:W-:Y:S01]  /*86e80*/  HMMA.16816.F32.BF16 R20, R20, R16, R24 ;  /* 0x000000101414723c */ /* 0x004fe20000041818 */
[----:B------:R-:W2:Y:S01]  /*86e90*/  LDL.LU.64 R26, [R1+0x3728] ;  /* 0x00372800011a7983 */ /* 0x000ea20000300a00 */
[----:B------:R-:W-:Y:S02]  /*86ea0*/  IMAD.MOV.U32 R29, RZ, RZ, R16 ;  /* 0x000000ffff1d7224 */ /* 0x000fe400078e0010 */
[----:B------:R-:W-:Y:S01]  /*86eb0*/  IMAD.MOV.U32 R2, RZ, RZ, R17 ;  /* 0x000000ffff027224 */ /* 0x000fe200078e0011 */
[----:B------:R-:W2:Y:S04]  /*86ec0*/  LDL.LU.64 R24, [R1+0x3720] ;  /* 0x0037200001187983 */ /* 0x000ea80000300a00 */
[----:B------:R-:W2:Y:S11]  /*86ed0*/  LDL.LU.64 R16, [R1+0x3718] ;  /* 0x0037180001107983 */ /* 0x000eb60000300a00 */
[----:B------:R-:W-:Y:S03]  /*86ee0*/  @!UPT UIADD3 URZ, URZ, URZ, URZ ;  /* 0x0000003f3f3ff290 */ /* 0x000fe6000fffe03f */
[----:B------:R0:W-:Y:S01]  /*86ef0*/  STL.64 [R1+0x220], R20 ;  /* 0x0002201401007387 */ /* 0x0001e20000100a00 */
[----:B------:R-:W-:Y:S02]  /*86f00*/  IMAD.MOV.U32 R0, RZ, RZ, R22 ;  /* 0x000000ffff007224 */ /* 0x000fe400078e0016 */
[----:B------:R-:W-:Y:S02]  /*86f10*/  IMAD.MOV.U32 R3, RZ, RZ, R23 ;  /* 0x000000ffff037224 */ /* 0x000fe400078e0017 */
[----:B------:R-:W2:Y:S04]  /*86f20*/  LDL.LU.64 R22, [R1+0x3710] ;  /* 0x0037100001167983 */ /* 0x000ea80000300a00 */
[----:B0-----:R-:W2:Y:S01]  /*86f30*/  LDL.LU.64 R20, [R1+0x3708] ;  /* 0x0037080001147983 */ /* 0x001ea20000300a00 */
[----:B------:R-:W-:-:S03]  /*86f40*/  IMAD.MOV.U32 R4, RZ, RZ, R18 ;  /* 0x000000ffff047224 */ /* 0x000fc600078e0012 */
[----:B------:R-:W-:Y:S01]  /*86f50*/  STL [R1+0x3290], R0 ;  /* 0x0032900001007387 */ /* 0x000fe20000100800 */
[C---:B--2---:R-:W-:Y:S03]  /*86f60*/  HMMA.16816.F32.BF16 R16, R20.reuse, R16, R24 ;  /* 0x000000101410723c */ /* 0x044fe60000041818 */
[----:B------:R-:W2:Y:S04]  /*86f70*/  LDL.LU.64 R26, [R1+0x3700] ;  /* 0x00370000011a7983 */ /* 0x000ea80000300a00 */
[----:B------:R-:W2:Y:S11]  /*86f80*/  LDL.LU.64 R24, [R1+0x36f8] ;  /* 0x0036f80001187983 */ /* 0x000eb60000300a00 */
[----:B------:R-:W-:Y:S05]  /*86f90*/  @!UPT UIADD3 URZ, URZ, URZ, URZ ;  /* 0x0000003f3f3ff290 */ /* 0x000fea000fffe03f */
[----:B------:R-:W-:Y:S04]  /*86fa0*/  STL.64 [R1+0x210], R16 ;  /* 0x0002101001007387 */ /* 0x000fe80000100a00 */
[----:B------:R0:W-:Y:S04]  /*86fb0*/  STL.64 [R1+0x218], R18 ;  /* 0x0002181201007387 */ /* 0x0001e80000100a00 */
[----:B0-----:R-:W3:Y:S04]  /*86fc0*/  LDL.LU.64 R18, [R1+0x36f0] ;  /* 0x0036f00001127983 */ /* 0x001ee80000300a00 */
[----:B------:R-:W2:Y:S01]  /*86fd0*/  LDL.LU.64 R16, [R1+0x36e8] ;  /* 0x0036e80001107983 */ /* 0x000ea20000300a00 */
[C---:B----4-:R-:W-:Y:S08]  /*86fe0*/  HMMA.16816.F32.BF16 R12, R20.reuse, R12, R8 ;  /* 0x0000000c140c723c */ /* 0x050ff00000041808 */
[C---:B--2---:R-:W-:Y:S11]  /*86ff0*/  HMMA.16816.F32.BF16 R24, R20.reuse, R16, R24 ;  /* 0x000000101418723c */ /* 0x044ff60000041818 */
[----:B------:R-:W-:Y:S11]  /*87000*/  @!UPT UIADD3 URZ, URZ, URZ, URZ ;  /* 0x0000003f3f3ff290 */ /* 0x000ff6000fffe03f */
[----:B------:R-:W-:Y:S01]  /*87010*/  @!UPT UIADD3 URZ, URZ, URZ, URZ ;  /* 0x0000003f3f3ff290 */ /* 0x000fe2000fffe03f */
[----:B------:R-:W-:Y:S04]  /*87020*/  STL.64 [R1+0x200], R24 ;  /* 0x0002001801007387 */ /* 0x000fe80000100a00 */
[----:B------:R0:W-:Y:S04]  /*87030*/  STL.64 [R1+0x208], R26 ;  /* 0x0002081a01007387 */ /* 0x0001e80000100a00 */
[----:B0-----:R-:W2:Y:S04]  /*87040*/  LDL.LU.64 R26, [R1+0x36e0] ;  /* 0x0036e000011a7983 */ /* 0x001ea80000300a00 */
[----:B------:R-:W2:Y:S04]  /*87050*/  LDL.LU.64 R24, [R1+0x36d8] ;  /* 0x0036d80001187983 */ /* 0x000ea80000300a00 */
[----:B---3--:R0:W-:Y:S04]  /*87060*/  STL.64 [R1+0x35f0], R18 ;  /* 0x0035f01201007387 */ /* 0x0081e80000100a00 */
[----:B------:R-:W3:Y:S04]  /*87070*/  LDL.LU R16, [R1+0xa40] ;  /* 0x000a400001107983 */ /* 0x000ee80000300800 */
[----:B------:R-:W3:Y:S04]  /*87080*/  LDL.LU R17, [R1+0xa44] ;  /* 0x000a440001117983 */ /* 0x000ee80000300800 */
[----:B0-----:R-:W3:Y:S04]  /*87090*/  LDL.LU R18, [R1+0xa48] ;  /* 0x000a480001127983 */ /* 0x001ee80000300800 */
[----:B------:R-:W3:Y:S04]  /*870a0*/  LDL.LU R19, [R1+0xa4c] ;  /* 0x000a4c0001137983 */ /* 0x000ee80000300800 */
[----:B------:R-:W4:Y:S04]  /*870b0*/  LDL.LU.64 R10, [R1+0x36d0] ;  /* 0x0036d000010a7983 */ /* 0x000f280000300a00 */
[----:B------:R-:W2:Y:S04]  /*870c0*/  LDL.LU.64 R8, [R1+0x36c8] ;  /* 0x0036c80001087983 */ /* 0x000ea80000300a00 */
[----:B------:R-:W-:Y:S04]  /*870d0*/  STL.64 [R1+0x1f0], R12 ;  /* 0x0001f00c01007387 */ /* 0x000fe80000100a00 */
[----:B------:R2:W-:Y:S02]  /*870e0*/  STL.64 [R1+0x1f8], R14 ;  /* 0x0001f80e01007387 */ /* 0x0005e40000100a00 */
[C---:B--2---:R-:W-:Y:S08]  /*870f0*/  HMMA.16816.F32.BF16 R12, R20.reuse, R8, R24 ;  /* 0x00000008140c723c */ /* 0x044ff00000041818 */
[----:B---3--:R-:W-:Y:S11]  /*87100*/  HMMA.16816.F32.BF16 R4, R20, R4, R16 ;  /* 0x000000041404723c */ /* 0x008ff60000041810 */
[----:B------:R-:W-:Y:S05]  /*87110*/  @!UPT UIADD3 URZ, URZ, URZ, URZ ;  /* 0x0000003f3f3ff290 */ /* 0x000fea000fffe03f */
[----:B------:R-:W-:Y:S02]  /*87120*/  IMAD.MOV.U32 R27, RZ, RZ, R15 ;  /* 0x000000ffff1b7224 */ /* 0x000fe400078e000f */
[----:B------:R-:W-:Y:S02]  /*87130*/  IMAD.MOV.U32 R26, RZ, RZ, R14 ;  /* 0x000000ffff1a7224 */ /* 0x000fe400078e000e */
[----:B------:R-:W-:Y:S01]  /*87140*/  IMAD.MOV.U32 R25, RZ, RZ, R13 ;  /* 0x000000ffff197224 */ /* 0x000fe200078e000d */
[----:B------:R-:W2:Y:S01]  /*87150*/  LDL.LU.64 R14, [R1+0x36c0] ;  /* 0x0036c000010e7983 */ /* 0x000ea20000300a00 */
[----:B------:R-:W-:-:S03]  /*87160*/  IMAD.MOV.U32 R24, RZ, RZ, R12 ;  /* 0x000000ffff187224 */ /* 0x000fc600078e000c */
[----:B----4-:R-:W-:Y:S04]  /*87170*/  STL.64 [R1+0x35e0], R10 ;  /* 0x0035e00a01007387 */ /* 0x010fe80000100a00 */
[----:B------:R-:W-:Y:S04]  /*87180*/  STL [R1+0x2dac], R27 ;  /* 0x002dac1b01007387 */ /* 0x000fe80000100800 */
[----:B------:R-:W-:Y:S04]  /*87190*/  STL [R1+0x2da8], R26 ;  /* 0x002da81a01007387 */ /* 0x000fe80000100800 */
[----:B------:R-:W-:Y:S04]  /*871a0*/  STL [R1+0x2da4], R25 ;  /* 0x002da41901007387 */ /* 0x000fe80000100800 */
[----:B------:R-:W-:Y:S04]  /*871b0*/  STL [R1+0x2da0], R24 ;  /* 0x002da01801007387 */ /* 0x000fe80000100800 */
[----:B------:R-:W3:Y:S04]  /*871c0*/  LDL.LU R16, [R1+0x970] ;  /* 0x0009700001107983 */ /* 0x000ee80000300800 */
[----:B------:R-:W-:Y:S04]  /*871d0*/  STL.64 [R1+0x1d0], R4 ;  /* 0x0001d00401007387 */ /* 0x000fe80000100a00 */
[----:B------:R-:W-:Y:S04]  /*871e0*/  STL.64 [R1+0x1d8], R6 ;  /* 0x0001d80601007387 */ /* 0x000fe80000100a00 */
[----:B------:R-:W3:Y:S04]  /*871f0*/  LDL.LU R17, [R1+0x974] ;  /* 0x0009740001117983 */ /* 0x000ee80000300800 */
[----:B------:R-:W4:Y:S04]  /*87200*/  LDL.LU R18, [R1+0x978] ;  /* 0x0009780001127983 */ /* 0x000f280000300800 */
[----:B------:R-:W4:Y:S01]  /*87210*/  LDL.LU R19, [R1+0x97c] ;  /* 0x00097c0001137983 */ /* 0x000f220000300800 */
[----:B------:R-:W-:-:S03]  /*87220*/  IMAD.MOV.U32 R13, RZ, RZ, R28 ;  /* 0x000000ffff0d7224 */ /* 0x000fc600078e001c */
[----:B----4-:R-:W-:Y:S04]  /*87230*/  STL.64 [R1+0x3638], R18 ;  /* 0x0036381201007387 */ /* 0x010fe80000100a00 */
[----:B---3--:R2:W-:Y:S04]  /*87240*/  STL.64 [R1+0x3630], R16 ;  /* 0x0036301001007387 */ /* 0x0085e80000100a00 */
[----:B------:R-:W3:Y:S04]  /*87250*/  LDL.LU R12, [R1+0xe0] ;  /* 0x0000e000010c7983 */ /* 0x000ee80000300800 */
[----:B------:R-:W4:Y:S01]  /*87260*/  LDL.LU R28, [R1+0x36bc] ;  /* 0x0036bc00011c7983 */ /* 0x000f220000300800 */
[----:B--2---:R-:W-:-:S02]  /*87270*/  IMAD.MOV.U32 R16, RZ, RZ, R15 ;  /* 0x000000ffff107224 */ /* 0x004fc400078e000f */
[----:B------:R-:W-:Y:S01]  /*87280*/  IMAD.MOV.U32 R17, RZ, RZ, R14 ;  /* 0x000000ffff117224 */ /* 0x000fe200078e000e */
[----:B---3--:R0:W-:Y:S04]  /*87290*/  STL.64 [R1+0x3640], R12 ;  /* 0x0036400c01007387 */ /* 0x0081e80000100a00 */
[----:B------:R4:W-:Y:S04]  /*872a0*/  STL.64 [R1+0x3648], R16 ;  /* 0x0036481001007387 */ /* 0x0009e80000100a00 */
[----:B0-----:R-:W2:Y:S04]  /*872b0*/  LDL.LU R12, [R1+0x9a0] ;  /* 0x0009a000010c7983 */ /* 0x001ea80000300800 */
[----:B------:R-:W2:Y:S04]  /*872c0*/  LDL.LU R13, [R1+0x9a4] ;  /* 0x0009a400010d7983 */ /* 0x000ea80000300800 */
[----:B------:R-:W3:Y:S04]  /*872d0*/  LDL.LU R14, [R1+0x9a8] ;  /* 0x0009a800010e7983 */ /* 0x000ee80000300800 */
[----:B------:R-:W3:Y:S01]  /*872e0*/  LDL.LU R15, [R1+0x9ac] ;  /* 0x0009ac00010f7983 */ /* 0x000ee20000300800 */
[----:B----4-:R-:W-:-:S03]  /*872f0*/  IMAD.MOV.U32 R17, RZ, RZ, R28 ;  /* 0x000000ffff117224 */ /* 0x010fc600078e001c */
[----:B---3--:R-:W-:Y:S04]  /*87300*/  STL.64 [R1+0x3658], R14 ;  /* 0x0036580e01007387 */ /* 0x008fe80000100a00 */
[----:B--2---:R0:W-:Y:S04]  /*87310*/  STL.64 [R1+0x3650], R12 ;  /* 0x0036500c01007387 */ /* 0x0041e80000100a00 */
[----:B------:R-:W2:Y:S04]  /*87320*/  LDL.LU R16, [R1+0x100] ;  /* 0x0001000001107983 */ /* 0x000ea80000300800 */
[----:B------:R-:W3:Y:S04]  /*87330*/  LDL.LU R28, [R1+0x36b8] ;  /* 0x0036b800011c7983 */ /* 0x000ee80000300800 */
[----:B--2---:R1:W-:Y:S04]  /*87340*/  STL.64 [R1+0x3660], R16 ;  /* 0x0036601001007387 */ /* 0x0043e80000100a00 */
[----:B0-----:R-:W2:Y:S04]  /*87350*/  LDL.LU R12, [R1+0x9d0] ;  /* 0x0009d000010c7983 */ /* 0x001ea80000300800 */
[----:B------:R-:W2:Y:S04]  /*87360*/  LDL.LU R13, [R1+0x9d4] ;  /* 0x0009d400010d7983 */ /* 0x000ea80000300800 */
[----:B------:R-:W4:Y:S04]  /*87370*/  LDL.LU R14, [R1+0x9d8] ;  /* 0x0009d800010e7983 */ /* 0x000f280000300800 */
[----:B------:R-:W4:Y:S04]  /*87380*/  LDL.LU R15, [R1+0x9dc] ;  /* 0x0009dc00010f7983 */ /* 0x000f280000300800 */
[----:B------:R-:W2:Y:S04]  /*87390*/  LDL.LU R24, [R1+0x150] ;  /* 0x0001500001187983 */ /* 0x000ea80000300800 */
[----:B------:R-:W3:Y:S04]  /*873a0*/  LDL.LU R25, [R1+0x154] ;  /* 0x0001540001197983 */ /* 0x000ee80000300800 */
[----:B----4-:R-:W-:Y:S04]  /*873b0*/  STL.64 [R1+0x3670], R14 ;  /* 0x0036700e01007387 */ /* 0x010fe80000100a00 */
[----:B--2---:R-:W-:Y:S04]  /*873c0*/  STL.64 [R1+0x3668], R12 ;  /* 0x0036680c01007387 */ /* 0x004fe80000100a00 */
[----:B-1----:R-:W2:Y:S04]  /*873d0*/  LDL.LU R16, [R1+0x110] ;  /* 0x0001100001107983 */ /* 0x002ea80000300800 */
[----:B------:R-:W2:Y:S01]  /*873e0*/  LDL.LU R17, [R1+0x114] ;  /* 0x0001140001117983 */ /* 0x000ea20000300800 */
[----:B---3--:R-:W-:-:S03]  /*873f0*/  IMAD.MOV.U32 R8, RZ, RZ, R28 ;  /* 0x000000ffff087224 */ /* 0x008fc600078e001c */
[----:B--2---:R-:W-:Y:S04]  /*87400*/  STL.64 [R1+0x3680], R16 ;  /* 0x0036801001007387 */ /* 0x004fe80000100a00 */
[----:B------:R-:W2:Y:S04]  /*87410*/  LDL.LU R28, [R1+0x36b4] ;  /* 0x0036b400011c7983 */ /* 0x000ea80000300800 */
[----:B------:R-:W3:Y:S04]  /*87420*/  LDL.LU R9, [R1+0x124] ;  /* 0x0001240001097983 */ /* 0x000ee80000300800 */
[----:B---3--:R0:W-:Y:S04]  /*87430*/  STL.64 [R1+0x3688], R8 ;  /* 0x0036880801007387 */ /* 0x0081e80000100a00 */
[----:B0-----:R-:W3:Y:S04]  /*87440*/  LDL.LU R8, [R1+0x130] ;  /* 0x0001300001087983 */ /* 0x001ee80000300800 */
[----:B------:R-:W3:Y:S04]  /*87450*/  LDL.LU R9, [R1+0x134] ;  /* 0x0001340001097983 */ /* 0x000ee80000300800 */
[----:B---3--:R0:W-:Y:S04]  /*87460*/  STL.64 [R1+0x3690], R8 ;  /* 0x0036900801007387 */ /* 0x0081e80000100a00 */
[----:B0-----:R-:W3:Y:S01]  /*87470*/  LDL.LU R8, [R1+0x140] ;  /* 0x0001400001087983 */ /* 0x001ee20000300800 */
[----:B--2---:R-:W-:-:S03]  /*87480*/  IMAD.MOV.U32 R9, RZ, RZ, R28 ;  /* 0x000000ffff097224 */ /* 0x004fc600078e001c */
[----:B------:R-:W2:Y:S04]  /*87490*/  LDL.LU R28, [R1+0x36b0] ;  /* 0x0036b000011c7983 */ /* 0x000ea80000300800 */
[----:B---3--:R0:W-:Y:S04]  /*874a0*/  STL.64 [R1+0x36a8], R8 ;  /* 0x0036a80801007387 */ /* 0x0081e80000100a00 */
[----:B0-----:R-:W3:Y:S04]  /*874b0*/  LDL.LU R8, [R1+0xa30] ;  /* 0x000a300001087983 */ /* 0x001ee80000300800 */
[----:B------:R-:W3:Y:S04]  /*874c0*/  LDL.LU R9, [R1+0xa34] ;  /* 0x000a340001097983 */ /* 0x000ee80000300800 */
[----:B------:R-:W3:Y:S04]  /*874d0*/  LDL.LU R10, [R1+0xa38] ;  /* 0x000a3800010a7983 */ /* 0x000ee80000300800 */
[----:B------:R-:W3:Y:S04]  /*874e0*/  LDL.LU R11, [R1+0xa3c] ;  /* 0x000a3c00010b7983 */ /* 0x000ee80000300800 */
[----:B------:R-:W4:Y:S04]  /*874f0*/  LDL.LU R16, [R1+0xa00] ;  /* 0x000a000001107983 */ /* 0x000f280000300800 */
[----:B------:R-:W4:Y:S04]  /*87500*/  LDL.LU R17, [R1+0xa04] ;  /* 0x000a040001117983 */ /* 0x000f280000300800 */
[----:B------:R-:W2:Y:S04]  /*87510*/  LDL.LU R18, [R1+0xa08] ;  /* 0x000a080001127983 */ /* 0x000ea80000300800 */
[----:B------:R-:W2:Y:S01]  /*87520*/  LDL.LU R19, [R1+0xa0c] ;  /* 0x000a0c0001137983 */ /* 0x000ea20000300800 */
[----:B---3--:R-:W-:Y:S03]  /*87530*/  HMMA.16816.F32.BF16 R8, R20, R24, R8 ;  /* 0x000000181408723c */ /* 0x008fe60000041808 */
[----:B--2---:R-:W-:Y:S04]  /*87540*/  STL.64 [R1+0x36a0], R18 ;  /* 0x0036a01201007387 */ /* 0x004fe80000100a00 */
[----:B----4-:R0:W-:Y:S04]  /*87550*/  STL.64 [R1+0x3698], R16 ;  /* 0x0036981001007387 */ /* 0x0101e80000100a00 */
[----:B0-----:R-:W2:Y:S04]  /*87560*/  LDL.LU R16, [R1+0xa20] ;  /* 0x000a200001107983 */ /* 0x001ea80000300800 */
[----:B------:R-:W2:Y:S04]  /*87570*/  LDL.LU R17, [R1+0xa24] ;  /* 0x000a240001117983 */ /* 0x000ea80000300800 */
[----:B------:R-:W2:Y:S04]  /*87580*/  LDL.LU R18, [R1+0xa28] ;  /* 0x000a280001127983 */ /* 0x000ea80000300800 */
[----:B------:R-:W2:Y:S04]  /*87590*/  LDL.LU R19, [R1+0xa2c] ;  /* 0x000a2c0001137983 */ /* 0x000ea80000300800 */
[----:B------:R-:W3:Y:S04]  /*875a0*/  LDL.LU R12, [R1+0x9f0] ;  /* 0x0009f000010c7983 */ /* 0x000ee80000300800 */
[----:B------:R-:W3:Y:S04]  /*875b0*/  LDL.LU R13, [R1+0x9f4] ;  /* 0x0009f400010d7983 */ /* 0x000ee80000300800 */
[----:B------:R-:W3:Y:S04]  /*875c0*/  LDL.LU R14, [R1+0x9f8] ;  /* 0x0009f800010e7983 */ /* 0x000ee80000300800 */
[----:B------:R-:W3:Y:S01]  /*875d0*/  LDL.LU R15, [R1+0x9fc] ;  /* 0x0009fc00010f7983 */ /* 0x000ee20000300800 */
[----:B------:R-:W-:-:S03]  /*875e0*/  IMAD.MOV.U32 R27, RZ, RZ, R8 ;  /* 0x000000ffff1b7224 */ /* 0x000fc600078e0008 */
[----:B------:R-:W4:Y:S01]  /*875f0*/  LDL.LU R4, [R1+0x980] ;  /* 0x0009800001047983 */ /* 0x000f220000300800 */
[----:B------:R-:W-:-:S03]  /*87600*/  IMAD.MOV.U32 R26, RZ, RZ, R9 ;  /* 0x000000ffff1a7224 */ /* 0x000fc600078e0009 */
[----:B------:R-:W4:Y:S04]  /*87610*/  LDL.LU R5, [R1+0x984] ;  /* 0x0009840001057983 */ /* 0x000f280000300800 */
[----:B------:R-:W4:Y:S04]  /*87620*/  LDL.LU R6, [R1+0x988] ;  /* 0x0009880001067983 */ /* 0x000f280000300800 */
[----:B------:R-:W4:Y:S04]  /*87630*/  LDL.LU R7, [R1+0x98c] ;  /* 0x00098c0001077983 */ /* 0x000f280000300800 */
[----:B------:R-:W2:Y:S01]  /*87640*/  LDL.LU.64 R8, [R1+0x36a8] ;  /* 0x0036a80001087983 */ /* 0x000ea20000300a00 */
[----:B------:R-:W-:-:S02]  /*87650*/  IMAD.MOV.U32 R25, RZ, RZ, R10 ;  /* 0x000000ffff197224 */ /* 0x000fc400078e000a */
[----:B------:R-:W-:-:S05]  /*87660*/  IMAD.MOV.U32 R24, RZ, RZ, R11 ;  /* 0x000000ffff187224 */ /* 0x000fca00078e000b */
[----:B------:R0:W-:Y:S04]  /*87670*/  STL [R1+0x2dbc], R24 ;  /* 0x002dbc1801007387 */ /* 0x0001e80000100800 */
[----:B------:R1:W-:Y:S04]  /*87680*/  STL [R1+0x2db8], R25 ;  /* 0x002db81901007387 */ /* 0x0003e80000100800 */
[----:B------:R1:W-:Y:S04]  /*87690*/  STL [R1+0x2db4], R26 ;  /* 0x002db41a01007387 */ /* 0x0003e80000100800 */
[----:B------:R1:W-:Y:S04]  /*876a0*/  STL [R1+0x2db0], R27 ;  /* 0x002db01b01007387 */ /* 0x0003e80000100800 */
[----:B0-----:R-:W3:Y:S04]  /*876b0*/  LDL.LU R24, [R1+0xa10] ;  /* 0x000a100001187983 */ /* 0x001ee80000300800 */
[----:B-1----:R-:W3:Y:S04]  /*876c0*/  LDL.LU R25, [R1+0xa14] ;  /* 0x000a140001197983 */ /* 0x002ee80000300800 */
        /* <DEDUP_REMOVED lines=8> */
[----:B0-----:R-:W3:Y:S02]  /*87750*/  LDL.LU.64 R8, [R1+0x3690] ;  /* 0x0036900001087983 */ /* 0x001ee40000300a00 */
[----:B---3--:R-:W-:Y:S11]  /*87760*/  HMMA.16816.F32.BF16 R8, R20, R8, R24 ;  /* 0x000000081408723c */ /* 0x008ff60000041818 */
[----:B------:R-:W-:Y:S11]  /*87770*/  @!UPT UIADD3 URZ, URZ, URZ, URZ ;  /* 0x0000003f3f3ff290 */ /* 0x000ff6000fffe03f */
[----:B------:R-:W-:Y:S02]  /*87780*/  @!UPT UIADD3 URZ, URZ, URZ, URZ ;  /* 0x0000003f3f3ff290 */ /* 0x000fe4000fffe03f */
[----:B------:R-:W-:Y:S02]  /*87790*/  IMAD.MOV.U32 R25, RZ, RZ, R9 ;  /* 0x000000ffff197224 */ /* 0x000fe400078e0009 */
[----:B------:R-:W-:Y:S02]  /*877a0*/  IMAD.MOV.U32 R24, RZ, RZ, R8 ;  /* 0x000000ffff187224 */ /* 0x000fe400078e0008 */
[----:B------:R-:W-:Y:S01]  /*877b0*/  IMAD.MOV.U32 R26, RZ, RZ, R10 ;  /* 0x000000ffff1a7224 */ /* 0x000fe200078e000a */
[----:B------:R-:W2:Y:S01]  /*877c0*/  LDL.LU.64 R8, [R1+0x3688] ;  /* 0x0036880001087983 */ /* 0x000ea20000300a00 */
[----:B------:R-:W-:-:S03]  /*877d0*/  IMAD.MOV.U32 R27, RZ, RZ, R11 ;  /* 0x000000ffff1b7224 */ /* 0x000fc600078e000b */
[----:B------:R-:W-:Y:S04]  /*877e0*/  STL [R1+0x2dc4], R25 ;  /* 0x002dc41901007387 */ /* 0x000fe80000100800 */
[----:B------:R-:W-:Y:S04]  /*877f0*/  STL [R1+0x2dc0], R24 ;  /* 0x002dc01801007387 */ /* 0x000fe80000100800 */
[----:B------:R0:W-:Y:S04]  /*87800*/  STL.64 [R1+0x2ec8], R26 ;  /* 0x002ec81a01007387 */ /* 0x0001e80000100a00 */
[----:B0-----:R-:W3:Y:S01]  /*87810*/  LDL.64 R26, [R1+0x1a8] ;  /* 0x0001a800011a7983 */ /* 0x001ee20000100a00 */
[----:B--2---:R-:W-:Y:S03]  /*87820*/  HMMA.16816.F32.BF16 R8, R20, R8, R16 ;  /* 0x000000081408723c */ /* 0x004fe60000041810 */
[----:B---3--:R0:W-:Y:S04]  /*87830*/  STL.64 [R1+0x3608], R26 ;  /* 0x0036081a01007387 */ /* 0x0081e80000100a00 */
[----:B------:R-:W2:Y:S04]  /*87840*/  LDL.LU R24, [R1+0x950] ;  /* 0x0009500001187983 */ /* 0x000ea80000300800 */
[----:B------:R-:W2:Y:S04]  /*87850*/  LDL.LU R25, [R1+0x954] ;  /* 0x0009540001197983 */ /* 0x000ea80000300800 */
[----:B0-----:R-:W2:Y:S04]  /*87860*/  LDL.LU R26, [R1+0x958] ;  /* 0x00095800011a7983 */ /* 0x001ea80000300800 */
[----:B------:R-:W2:Y:S04]  /*87870*/  LDL.LU R27, [R1+0x95c] ;  /* 0x00095c00011b7983 */ /* 0x000ea80000300800 */
[----:B------:R-:W3:Y:S04]  /*87880*/  LDL.LU.64 R16, [R1+0x3680] ;  /* 0x0036800001107983 */ /* 0x000ee80000300a00 */
[----:B------:R0:W-:Y:S04]  /*87890*/  STL.64 [R1+0x80], R8 ;  /* 0x0000800801007387 */ /* 0x0001e80000100a00 */
[----:B------:R-:W-:Y:S01]  /*878a0*/  STL.64 [R1+0x88], R10 ;  /* 0x0000880a01007387 */ /* 0x000fe20000100a00 */
[----:B0-----:R-:W-:-:S03]  /*878b0*/  IMAD.MOV.U32 R8, RZ, RZ, R29 ;  /* 0x000000ffff087224 */ /* 0x001fc600078e001d */
[----:B------:R-:W2:Y:S01]  /*878c0*/  LDL.LU R29, [R1+0x3678] ;  /* 0x00367800011d7983 */ /* 0x000ea20000300800 */
[C---:B---3--:R-:W-:Y:S03]  /*878d0*/  HMMA.16816.F32.BF16 R16, R20.reuse, R16, R12 ;  /* 0x000000101410723c */ /* 0x048fe6000004180c */
[----:B------:R-:W3:Y:S04]  /*878e0*/  LDL.LU.64 R14, [R1+0x3670] ;  /* 0x00367000010e7983 */ /* 0x000ee80000300a00 */
[----:B------:R-:W3:Y:S11]  /*878f0*/  LDL.LU.64 R12, [R1+0x3668] ;  /* 0x00366800010c7983 */ /* 0x000ef60000300a00 */
[----:B------:R-:W-:Y:S05]  /*87900*/  @!UPT UIADD3 URZ, URZ, URZ, URZ ;  /* 0x0000003f3f3ff290 */ /* 0x000fea000fffe03f */
[----:B------:R0:W-:Y:S04]  /*87910*/  STL.64 [R1+0x60], R16 ;  /* 0x0000601001007387 */ /* 0x0001e80000100a00 */
[----:B------:R3:W-:Y:S04]  /*87920*/  STL.64 [R1+0x68], R18 ;  /* 0x0000681201007387 */ /* 0x0007e80000100a00 */
[----:B0-----:R-:W3:Y:S02]  /*87930*/  LDL.LU.64 R16, [R1+0x3660] ;  /* 0x0036600001107983 */ /* 0x001ee40000300a00 */
[C---:B---3--:R-:W-:Y:S02]  /*87940*/  HMMA.16816.F32.BF16 R16, R20.reuse, R16, R12 ;  /* 0x000000101410723c */ /* 0x048fe4000004180c */
[----:B------:R-:W3:Y:S04]  /*87950*/  LDL.LU.64 R14, [R1+0x3658] ;  /* 0x00365800010e7983 */ /* 0x000ee80000300a00 */
[----:B------:R-:W3:Y:S11]  /*87960*/  LDL.LU.64 R12, [R1+0x3650] ;  /* 0x00365000010c7983 */ /* 0x000ef60000300a00 */
[----:B------:R-:W-:Y:S06]  /*87970*/  @!UPT UIADD3 URZ, URZ, URZ, URZ ;  /* 0x0000003f3f3ff290 */ /* 0x000fec000fffe03f */
[----:B------:R0:W-:Y:S04]  /*87980*/  STL.64 [R1+0x40], R16 ;  /* 0x0000401001007387 */ /* 0x0001e80000100a00 */
[----:B------:R3:W-:Y:S04]  /*87990*/  STL.64 [R1+0x48], R18 ;  /* 0x0000481201007387 */ /* 0x0007e80000100a00 */
[----:B0-----:R-:W3:Y:S02]  /*879a0*/  LDL.LU.64 R16, [R1+0x3648] ;  /* 0x0036480001107983 */ /* 0x001ee40000300a00 */
[----:B---3--:R-:W-:Y:S02]  /*879b0*/  HMMA.16816.F32.BF16 R16, R20, R16, R12 ;  /* 0x000000101410723c */ /* 0x008fe4000004180c */
[----:B------:R-:W4:Y:S01]  /*879c0*/  LDL.LU.64 R12, [R1+0x3640] ;  /* 0x00364000010c7983 */ /* 0x000f220000300a00 */
[----:B------:R-:W-:Y:S11]  /*879d0*/  IMAD.MOV.U32 R9, RZ, RZ, R2 ;  /* 0x000000ffff097224 */ /* 0x000ff600078e0002 */
[----:B------:R-:W-:Y:S09]  /*879e0*/  @!UPT UIADD3 URZ, URZ, URZ, URZ ;  /* 0x0000003f3f3ff290 */ /* 0x000ff2000fffe03f */
[----:B------:R-:W-:Y:S01]  /*879f0*/  STL.64 [R1+0x20], R16 ;  /* 0x0000201001007387 */ /* 0x000fe20000100a00 */
[----:B------:R-:W-:-:S03]  /*87a00*/  IMAD.MOV.U32 R2, RZ, RZ, R19 ;  /* 0x000000ffff027224 */ /* 0x000fc600078e0013 */
[----:B------:R0:W-:Y:S04]  /*87a10*/  STL [R1+0x28], R18 ;  /* 0x0000281201007387 */ /* 0x0001e80000100800 */
[----:B0-----:R-:W3:Y:S04]  /*87a20*/  LDL.LU.64 R18, [R1+0x3638] ;  /* 0x0036380001127983 */ /* 0x001ee80000300a00 */
[----:B------:R-:W3:Y:S04]  /*87a30*/  LDL.LU.64 R16, [R1+0x3630] ;  /* 0x0036300001107983 */ /* 0x000ee80000300a00 */
[----:B------:R-:W-:Y:S01]  /*87a40*/  STL [R1+0x2df8], R2 ;  /* 0x002df80201007387 */ /* 0x000fe20000100800 */
[C---:B----4-:R-:W-:Y:S03]  /*87a50*/  HMMA.16816.F32.BF16 R12, R20.reuse, R12, R4 ;  /* 0x0000000c140c723c */ /* 0x050fe60000041804 */
[----:B------:R-:W4:Y:S04]  /*87a60*/  LDL.LU.64 R6, [R1+0x3628] ;  /* 0x0036280001067983 */ /* 0x000f280000300a00 */
[----:B------:R-:W2:Y:S11]  /*87a70*/  LDL.LU.64 R4, [R1+0x3620] ;  /* 0x0036200001047983 */ /* 0x000eb60000300a00 */
[----:B------:R-:W-:Y:S05]  /*87a80*/  @!UPT UIADD3 URZ, URZ, URZ, URZ ;  /* 0x0000003f3f3ff290 */ /* 0x000fea000fffe03f */
[----:B------:R0:W-:Y:S04]  /*87a90*/  STL.64 [R1], R12 ;  /* 0x0000000c01007387 */ /* 0x0001e80000100a00 */
[----:B------:R3:W-:Y:S04]  /*87aa0*/  STL.64 [R1+0x8], R14 ;  /* 0x0000080e01007387 */ /* 0x0007e80000100a00 */
[----:B0-----:R-:W3:Y:S02]  /*87ab0*/  LDL.LU.64 R12, [R1+0x3618] ;  /* 0x00361800010c7983 */ /* 0x001ee40000300a00 */
[----:B---3--:R-:W-:Y:S07]  /*87ac0*/  HMMA.16816.F32.BF16 R12, R20, R12, R16 ;  /* 0x0000000c140c723c */ /* 0x008fee0000041810 */
[----:B----4-:R-:W-:-:S02]  /*87ad0*/  IMAD.MOV.U32 R16, RZ, RZ, R7 ;  /* 0x000000ffff107224 */ /* 0x010fc400078e0007 */
[----:B------:R-:W-:Y:S11]  /*87ae0*/  IMAD.MOV.U32 R17, RZ, RZ, R6 ;  /* 0x000000ffff117224 */ /* 0x000ff600078e0006 */
[----:B------:R-:W-:Y:S03]  /*87af0*/  @!UPT UIADD3 URZ, URZ, URZ, URZ ;  /* 0x0000003f3f3ff290 */ /* 0x000fe6000fffe03f */
[----:B------:R0:W-:Y:S04]  /*87b00*/  STL.64 [R1+0x2c98], R14 ;  /* 0x002c980e01007387 */ /* 0x0001e80000100a00 */
[----:B------:R1:W-:Y:S04]  /*87b10*/  STL.64 [R1+0x2c90], R12 ;  /* 0x002c900c01007387 */ /* 0x0003e80000100a00 */
[----:B0-----:R-:W3:Y:S04]  /*87b20*/  LDL.LU R14, [R1+0xe8] ;  /* 0x0000e800010e7983 */ /* 0x001ee80000300800 */
[----:B------:R-:W3:Y:S04]  /*87b30*/  LDL.LU R15, [R1+0xec] ;  /* 0x0000ec00010f7983 */ /* 0x000ee80000300800 */
[----:B------:R-:W4:Y:S04]  /*87b40*/  LDL.LU R7, [R1+0x3614] ;  /* 0x0036140001077983 */ /* 0x000f280000300800 */
[----:B------:R-:W2:Y:S04]  /*87b50*/  LDL.LU R6, [R1+0x3610] ;  /* 0x0036100001067983 */ /* 0x000ea80000300800 */
[----:B------:R-:W2:Y:S04]  /*87b60*/  LDL.LU R18, [R1+0x928] ;  /* 0x0009280001127983 */ /* 0x000ea80000300800 */
[----:B------:R-:W2:Y:S04]  /*87b70*/  LDL.LU R19, [R1+0x92c] ;  /* 0x00092c0001137983 */ /* 0x000ea80000300800 */
[----:B---3--:R4:W-:Y:S04]  /*87b80*/  STL.64 [R1+0x3568], R14 ;  /* 0x0035680e01007387 */ /* 0x0089e80000100a00 */
[----:B-1----:R-:W3:Y:S04]  /*87b90*/  LDL.LU R12, [R1+0x930] ;  /* 0x00093000010c7983 */ /* 0x002ee80000300800 */
[----:B------:R-:W3:Y:S01]  /*87ba0*/  LDL.LU R13, [R1+0x934] ;  /* 0x00093400010d7983 */ /* 0x000ee20000300800 */
[----:B----4-:R-:W-:-:S02]  /*87bb0*/  IMAD.MOV.U32 R14, RZ, RZ, R7 ;  /* 0x000000ffff0e7224 */ /* 0x010fc400078e0007 */
[----:B--2---:R-:W-:Y:S02]  /*87bc0*/  IMAD.MOV.U32 R15, RZ, RZ, R6 ;  /* 0x000000ffff0f7224 */ /* 0x004fe400078e0006 */
[C---:B------:R-:W-:Y:S01]  /*87bd0*/  HMMA.16816.F32.BF16 R4, R20.reuse, R4, R24 ;  /* 0x000000041404723c */ /* 0x040fe20000041818 */
[----:B------:R-:W2:Y:S11]  /*87be0*/  LDL.LU.64 R26, [R1+0x3608] ;  /* 0x00360800011a7983 */ /* 0x000eb60000300a00 */
[----:B------:R-:W-:Y:S11]  /*87bf0*/  @!UPT UIADD3 URZ, URZ, URZ, URZ ;  /* 0x0000003f3f3ff290 */ /* 0x000ff6000fffe03f */
[----:B------:R0:W-:Y:S04]  /*87c00*/  STL.64 [R1+0x2ca8], R6 ;  /* 0x002ca80601007387 */ /* 0x0001e80000100a00 */
[----:B------:R1:W-:Y:S04]  /*87c10*/  STL.64 [R1+0x2ca0], R4 ;  /* 0x002ca00401007387 */ /* 0x0003e80000100a00 */
[----:B0-----:R-:W4:Y:S04]  /*87c20*/  LDL.LU R6, [R1+0x188] ;  /* 0x0001880001067983 */ /* 0x001f280000300800 */
[----:B------:R-:W4:Y:S04]  /*87c30*/  LDL.LU R7, [R1+0x18c] ;  /* 0x00018c0001077983 */ /* 0x000f280000300800 */
[----:B----4-:R0:W-:Y:S04]  /*87c40*/  STL.64 [R1+0x35e8], R6 ;  /* 0x0035e80601007387 */ /* 0x0101e80000100a00 */
[----:B-1----:R-:W4:Y:S04]  /*87c50*/  LDL.LU R4, [R1+0x910] ;  /* 0x0009100001047983 */ /* 0x002f280000300800 */
[----:B------:R-:W4:Y:S04]  /*87c60*/  LDL.LU R5, [R1+0x914] ;  /* 0x0009140001057983 */ /* 0x000f280000300800 */
[----:B0-----:R-:W2:Y:S04]  /*87c70*/  LDL.LU R6, [R1+0x918] ;  /* 0x0009180001067983 */ /* 0x001ea80000300800 */
[----:B------:R-:W2:Y:S01]  /*87c80*/  LDL.LU R7, [R1+0x91c] ;  /* 0x00091c0001077983 */ /* 0x000ea20000300800 */
[----:B---3--:R-:W-:Y:S03]  /*87c90*/  HMMA.16816.F32.BF16 R20, R20, R8, R12 ;  /* 0x000000081414723c */ /* 0x008fe6000004180c */
[----:B--2---:R-:W-:Y:S04]  /*87ca0*/  STL.64 [R1+0x3600], R6 ;  /* 0x0036000601007387 */ /* 0x004fe80000100a00 */
[----:B----4-:R0:W-:Y:S04]  /*87cb0*/  STL.64 [R1+0x35f8], R4 ;  /* 0x0035f80401007387 */ /* 0x0101e80000100a00 */
[----:B0-----:R-:W2:Y:S04]  /*87cc0*/  LDL.LU.64 R4, [R1+0x90] ;  /* 0x0000900001047983 */ /* 0x001ea80000300a00 */
[----:B------:R-:W2:Y:S04]  /*87cd0*/  LDL.LU.64 R6, [R1+0x98] ;  /* 0x0000980001067983 */ /* 0x000ea80000300a00 */
[----:B------:R-:W3:Y:S04]  /*87ce0*/  LDL.64 R14, [R1+0x168] ;  /* 0x00016800010e7983 */ /* 0x000ee80000100a00 */
[----:B------:R-:W-:Y:S04]  /*87cf0*/  STL.64 [R1+0x2c88], R20 ;  /* 0x002c881401007387 */ /* 0x000fe80000100a00 */
[----:B------:R0:W-:Y:S04]  /*87d00*/  STL [R1+0x2c80], R23 ;  /* 0x002c801701007387 */ /* 0x0001e80000100800 */
[----:B------:R1:W-:Y:S04]  /*87d10*/  STL [R1+0x2f08], R22 ;  /* 0x002f081601007387 */ /* 0x0003e80000100800 */
[----:B0-----:R-:W4:Y:S04]  /*87d20*/  LDL R23, [R1+0x13c] ;  /* 0x00013c0001177983 */ /* 0x001f280000100800 */
[----:B-1----:R-:W4:Y:S04]  /*87d30*/  LDL R22, [R1+0x138] ;  /* 0x0001380001167983 */ /* 0x002f280000100800 */
[----:B------:R-:W3:Y:S04]  /*87d40*/  LDL.LU R8, [R1+0x900] ;  /* 0x0009000001087983 */ /* 0x000ee80000300800 */
[----:B------:R-:W3:Y:S04]  /*87d50*/  LDL.LU R9, [R1+0x904] ;  /* 0x0009040001097983 */ /* 0x000ee80000300800 */
[----:B------:R-:W3:Y:S04]  /*87d60*/  LDL.LU R10, [R1+0x908] ;  /* 0x00090800010a7983 */ /* 0x000ee80000300800 */
[----:B------:R-:W3:Y:S01]  /*87d70*/  LDL.LU R11, [R1+0x90c] ;  /* 0x00090c00010b7983 */ /* 0x000ee20000300800 */
[----:B--2---:R-:W-:Y:S01]  /*87d80*/  HMMA.16816.F32.BF16 R16, R4, R26, R16 ;  /* 0x0000001a0410723c */ /* 0x004fe20000041810 */
[----:B------:R-:W-:-:S02]  /*87d90*/  IMAD.MOV.U32 R2, RZ, RZ, R6 ;  /* 0x000000ffff027224 */ /* 0x000fc400078e0006 */
[----:B------:R-:W-:Y:S02]  /*87da0*/  IMAD.MOV.U32 R0, RZ, RZ, R7 ;  /* 0x000000ffff007224 */ /* 0x000fe400078e0007 */
[----:B------:R-:W-:Y:S02]  /*87db0*/  IMAD.MOV.U32 R13, RZ, RZ, R4 ;  /* 0x000000ffff0d7224 */ /* 0x000fe400078e0004 */
[----:B------:R-:W-:Y:S01]  /*87dc0*/  IMAD.MOV.U32 R12, RZ, RZ, R5 ;  /* 0x000000ffff0c7224 */ /* 0x000fe200078e0005 */
[----:B----4-:R-:W-:Y:S04]  /*87dd0*/  STL.64 [R1+0x35c0], R22 ;  /* 0x0035c01601007387 */ /* 0x010fe80000100a00 */
[----:B------:R-:W2:Y:S04]  /*87de0*/  LDL.LU R20, [R1+0x8d0] ;  /* 0x0008d00001147983 */ /* 0x000ea80000300800 */
[----:B------:R-:W2:Y:S04]  /*87df0*/  LDL.LU R21, [R1+0x8d4] ;  /* 0x0008d40001157983 */ /* 0x000ea80000300800 */
[----:B------:R-:W4:Y:S04]  /*87e00*/  LDL.LU.64 R6, [R1+0x3600] ;  /* 0x0036000001067983 */ /* 0x000f280000300a00 */
[----:B------:R-:W4:Y:S04]  /*87e10*/  LDL.LU.64 R4, [R1+0x35f8] ;  /* 0x0035f80001047983 */ /* 0x000f280000300a00 */
[----:B------:R-:W-:Y:S04]  /*87e20*/  STL.64 [R1+0xb60], R16 ;  /* 0x000b601001007387 */ /* 0x000fe80000100a00 */
[----:B------:R0:W-:Y:S04]  /*87e30*/  STL.64 [R1+0xb68], R18 ;  /* 0x000b681201007387 */ /* 0x0001e80000100a00 */
[----:B0-----:R-:W4:Y:S01]  /*87e40*/  LDL.LU.64 R18, [R1+0x35f0] ;  /* 0x0035f00001127983 */ /* 0x001f220000300a00 */
[----:B------:R-:W-:-:S02]  /*87e50*/  IMAD.MOV.U32 R24, RZ, RZ, R13 ;  /* 0x000000ffff187224 */ /* 0x000fc400078e000d */
[----:B------:R-:W-:Y:S01]  /*87e60*/  IMAD.MOV.U32 R25, RZ, RZ, R12 ;  /* 0x000000ffff197224 */ /* 0x000fe200078e000c */
[----:B------:R0:W-:Y:S02]  /*87e70*/  STL.64 [R1+0x3528], R26 ;  /* 0x0035281a01007387 */ /* 0x0001e40000100a00 */
[----:B0-----:R-:W-:Y:S02]  /*87e80*/  IMAD.MOV.U32 R26, RZ, RZ, R2 ;  /* 0x000000ffff1a7224 */ /* 0x001fe400078e0002 */
[----:B------:R-:W-:Y:S02]  /*87e90*/  IMAD.MOV.U32 R27, RZ, RZ, R0 ;  /* 0x000000ffff1b7224 */ /* 0x000fe400078e0000 */
[----:B------:R-:W-:Y:S02]  /*87ea0*/  IMAD.MOV.U32 R23, RZ, RZ, R28 ;  /* 0x000000ffff177224 */ /* 0x000fe400078e001c */
[----:B------:R-:W-:Y:S02]  /*87eb0*/  IMAD.MOV.U32 R22, RZ, RZ, R29 ;  /* 0x000000ffff167224 */ /* 0x000fe400078e001d */
[----:B------:R-:W-:-:S02]  /*87ec0*/  IMAD.MOV.U32 R28, RZ, RZ, R16 ;  /* 0x000000ffff1c7224 */ /* 0x000fc400078e0010 */
[----:B------:R-:W-:-:S03]  /*87ed0*/  IMAD.MOV.U32 R29, RZ, RZ, R17 ;  /* 0x000000ffff1d7224 */ /* 0x000fc600078e0011 */
[----:B------:R-:W-:Y:S04]  /*87ee0*/  STL [R1+0x2a10], R28 ;  /* 0x002a101c01007387 */ /* 0x000fe80000100800 */
[----:B------:R-:W-:Y:S01]  /*87ef0*/  STL [R1+0x2a0c], R29 ;  /* 0x002a0c1d01007387 */ /* 0x000fe20000100800 */
[----:B----4-:R-:W-:Y:S11]  /*87f00*/  HMMA.16816.F32.BF16 R4, R24, R18, R4 ;  /* 0x000000121804723c */ /* 0x010ff60000041804 */
[----:B------:R-:W-:Y:S11]  /*87f10*/  @!UPT UIADD3 URZ, URZ, URZ, URZ ;  /* 0x0000003f3f3ff290 */ /* 0x000ff6000fffe03f */
[----:B------:R-:W-:Y:S01]  /*87f20*/  @!UPT UIADD3 URZ, URZ, URZ, URZ ;  /* 0x0000003f3f3ff290 */ /* 0x000fe2000fffe03f */
[----:B------:R0:W-:Y:S04]  /*87f30*/  STL.64 [R1+0xb50], R4 ;  /* 0x000b500401007387 */ /* 0x0001e80000100a00 */
[----:B------:R1:W-:Y:S01]  /*87f40*/  STL.64 [R1+0xb58], R6 ;  /* 0x000b580601007387 */ /* 0x0003e20000100a00 */
[----:B0-----:R-:W-:-:S03]  /*87f50*/  IMAD.MOV.U32 R5, RZ, RZ, R18 ;  /* 0x000000ffff057224 */ /* 0x001fc600078e0012 */
[----:B-1----:R-:W3:Y:S01]  /*87f60*/  LDL.LU.64 R6, [R1+0x35e8] ;  /* 0x0035e80001067983 */ /* 0x002ee20000300a00 */
[----:B------:R-:W-:-:S03]  /*87f70*/  IMAD.MOV.U32 R4, RZ, RZ, R19 ;  /* 0x000000ffff047224 */ /* 0x000fc600078e0013 */
[----:B------:R-:W4:Y:S04]  /*87f80*/  LDL.LU R16, [R1+0x10] ;  /* 0x0000100001107983 */ /* 0x000f280000300800 */
[----:B------:R-:W4:Y:S04]  /*87f90*/  LDL.LU R17, [R1+0x14] ;  /* 0x0000140001117983 */ /* 0x000f280000300800 */
[----:B------:R-:W2:Y:S04]  /*87fa0*/  LDL.LU R18, [R1+0x18] ;  /* 0x0000180001127983 */ /* 0x000ea80000300800 */
[----:B------:R-:W2:Y:S04]  /*87fb0*/  LDL.LU R19, [R1+0x1c] ;  /* 0x00001c0001137983 */ /* 0x000ea80000300800 */
[----:B--2---:R0:W-:Y:S04]  /*87fc0*/  STL.64 [R1+0x3400], R18 ;  /* 0x0034001201007387 */ /* 0x0041e80000100a00 */
[----:B----4-:R1:W-:Y:S04]  /*87fd0*/  STL.64 [R1+0x33f8], R16 ;  /* 0x0033f81001007387 */ /* 0x0103e80000100a00 */
[----:B0-----:R-:W2:Y:S01]  /*87fe0*/  LDL.64 R18, [R1+0xb8] ;  /* 0x0000b80001127983 */ /* 0x001ea20000100a00 */
[C---:B---3--:R-:W-:Y:S03]  /*87ff0*/  HMMA.16816.F32.BF16 R8, R24.reuse, R6, R8 ;  /* 0x000000061808723c */ /* 0x048fe60000041808 */
[----:B--2---:R0:W-:Y:S04]  /*88000*/  STL.64 [R1+0x3540], R18 ;  /* 0x0035401201007387 */ /* 0x0041e80000100a00 */
[----:B-1----:R-:W2:Y:S04]  /*88010*/  LDL.LU R16, [R1+0x8e0] ;  /* 0x0008e00001107983 */ /* 0x002ea80000300800 */
[----:B------:R-:W2:Y:S04]  /*88020*/  LDL.LU R17, [R1+0x8e4] ;  /* 0x0008e40001117983 */ /* 0x000ea80000300800 */
[----:B0-----:R-:W2:Y:S04]  /*88030*/  LDL.LU R18, [R1+0x8e8] ;  /* 0x0008e80001127983 */ /* 0x001ea80000300800 */
[----:B------:R-:W2:Y:S04]  /*88040*/  LDL.LU R19, [R1+0x8ec] ;  /* 0x0008ec0001137983 */ /* 0x000ea80000300800 */
[----:B------:R-:W-:Y:S04]  /*88050*/  STL.64 [R1+0xb40], R8 ;  /* 0x000b400801007387 */ /* 0x000fe80000100a00 */
[----:B------:R0:W-:Y:S04]  /*88060*/  STL.64 [R1+0xb48], R10 ;  /* 0x000b480a01007387 */ /* 0x0001e80000100a00 */
[----:B0-----:R-:W2:Y:S04]  /*88070*/  LDL.LU.64 R10, [R1+0x35e0] ;  /* 0x0035e000010a7983 */ /* 0x001ea80000300a00 */
[----:B------:R-:W-:Y:S01]  /*88080*/  STL.64 [R1+0x3500], R6 ;  /* 0x0035000601007387 */ /* 0x000fe20000100a00 */
[C---:B--2---:R-:W-:Y:S03]  /*88090*/  HMMA.16816.F32.BF16 R16, R24.reuse, R10, R16 ;  /* 0x0000000a1810723c */ /* 0x044fe60000041810 */
[----:B------:R0:W-:Y:S05]  /*880a0*/  STL.64 [R1+0x34f8], R10 ;  /* 0x0034f80a01007387 */ /* 0x0001ea0000100a00 */
[----:B0-----:R-:W-:Y:S11]  /*880b0*/  HMMA.16816.F32.BF16 R8, R24, R14, R20 ;  /* 0x0000000e1808723c */ /* 0x001ff60000041814 */
[----:B------:R-:W-:Y:S04]  /*880c0*/  @!UPT UIADD3 URZ, URZ, URZ, URZ ;  /* 0x0000003f3f3ff290 */ /* 0x000fe8000fffe03f */
[----:B------:R-:W-:Y:S04]  /*880d0*/  STL.64 [R1+0xb30], R16 ;  /* 0x000b301001007387 */ /* 0x000fe80000100a00 */
[----:B------:R0:W-:Y:S04]  /*880e0*/  STL.64 [R1+0xb38], R18 ;  /* 0x000b381201007387 */ /* 0x0001e80000100a00 */
[----:B------:R-:W-:Y:S04]  /*880f0*/  STL.64 [R1+0xa50], R8 ;  /* 0x000a500801007387 */ /* 0x000fe80000100a00 */
[----:B------:R-:W-:Y:S04]  /*88100*/  STL.64 [R1+0xa58], R10 ;  /* 0x000a580a01007387 */ /* 0x000fe80000100a00 */
[----:B0-----:R-:W2:Y:S01]  /*88110*/  LDL.64 R18, [R1+0xc8] ;  /* 0x0000c80001127983 */ /* 0x001ea20000100a00 */
[----:B------:R-:W-:-:S02]  /*88120*/  IMAD.MOV.U32 R7, RZ, RZ, R14 ;  /* 0x000000ffff077224 */ /* 0x000fc400078e000e */
[----:B------:R-:W-:Y:S01]  /*88130*/  IMAD.MOV.U32 R6, RZ, RZ, R15 ;  /* 0x000000ffff067224 */ /* 0x000fe200078e000f */
[----:B--2---:R-:W-:Y:S04]  /*88140*/  STL.64 [R1+0x3558], R18 ;  /* 0x0035581201007387 */ /* 0x004fe80000100a00 */
[----:B------:R-:W-:Y:S04]  /*88150*/  STL.64 [R1+0x3520], R6 ;  /* 0x0035200601007387 */ /* 0x000fe80000100a00 */
[----:B------:R0:W-:Y:S04]  /*88160*/  STL.64 [R1+0x3518], R4 ;  /* 0x0035180401007387 */ /* 0x0001e80000100a00 */
[----:B0-----:R-:W2:Y:S04]  /*88170*/  LDL.LU R4, [R1+0x810] ;  /* 0x0008100001047983 */ /* 0x001ea80000300800 */
[----:B------:R-:W2:Y:S04]  /*88180*/  LDL.LU R5, [R1+0x814] ;  /* 0x0008140001057983 */ /* 0x000ea80000300800 */
[----:B------:R-:W3:Y:S04]  /*88190*/  LDL.LU R6, [R1+0x818] ;  /* 0x0008180001067983 */ /* 0x000ee80000300800 */
[----:B------:R-:W3:Y:S04]  /*881a0*/  LDL.LU R7, [R1+0x81c] ;  /* 0x00081c0001077983 */ /* 0x000ee80000300800 */
[----:B------:R-:W4:Y:S04]  /*881b0*/  LDL.64 R14, [R1+0xf8] ;  /* 0x0000f800010e7983 */ /* 0x000f280000100a00 */
[----:B----4-:R-:W-:Y:S04]  /*881c0*/  STL.64 [R1+0x3580], R14 ;  /* 0x0035800e01007387 */ /* 0x010fe80000100a00 */
[----:B------:R-:W4:Y:S04]  /*881d0*/  LDL.64 R18, [R1+0xd8] ;  /* 0x0000d80001127983 */ /* 0x000f280000100a00 */
[----:B----4-:R0:W-:Y:S04]  /*881e0*/  STL.64 [R1+0x3560], R18 ;  /* 0x0035601201007387 */ /* 0x0101e80000100a00 */
[----:B------:R-:W4:Y:S04]  /*881f0*/  LDL.LU R16, [R1+0x850] ;  /* 0x0008500001107983 */ /* 0x000f280000300800 */
[----:B------:R-:W4:Y:S04]  /*88200*/  LDL.LU R17, [R1+0x854] ;  /* 0x0008540001117983 */ /* 0x000f280000300800 */
[----:B0-----:R-:W2:Y:S04]  /*88210*/  LDL.LU R18, [R1+0x858] ;  /* 0x0008580001127983 */ /* 0x001ea80000300800 */
[----:B------:R-:W2:Y:S04]  /*88220*/  LDL.LU R19, [R1+0x85c] ;  /* 0x00085c0001137983 */ /* 0x000ea80000300800 */
[----:B------:R-:W2:Y:S04]  /*88230*/  LDL R14, [R1+0x108] ;  /* 0x00010800010e7983 */ /* 0x000ea80000100800 */
[----:B------:R-:W2:Y:S04]  /*88240*/  LDL R15, [R1+0x10c] ;  /* 0x00010c00010f7983 */ /* 0x000ea80000100800 */
[----:B--2---:R0:W-:Y:S04]  /*88250*/  STL.64 [R1+0x3598], R14 ;  /* 0x0035980e01007387 */ /* 0x0041e80000100a00 */
[----:B0-----:R-:W2:Y:S04]  /*88260*/  LDL.64 R14, [R1+0x118] ;  /* 0x00011800010e7983 */ /* 0x001ea80000100a00 */
[----:B--2---:R-:W-:Y:S04]  /*88270*/  STL.64 [R1+0x35b0], R14 ;  /* 0x0035b00e01007387 */ /* 0x004fe80000100a00 */
[----:B------:R-:W-:Y:S04]  /*88280*/  STL.64 [R1+0x3578], R18 ;  /* 0x0035781201007387 */ /* 0x000fe80000100a00 */
[----:B----4-:R0:W-:Y:S04]  /*88290*/  STL.64 [R1+0x3570], R16 ;  /* 0x0035701001007387 */ /* 0x0101e80000100a00 */
[----:B0-----:R-:W2:Y:S04]  /*882a0*/  LDL.LU R16, [R1+0x860] ;  /* 0x0008600001107983 */ /* 0x001ea80000300800 */
[----:B------:R-:W2:Y:S04]  /*882b0*/  LDL.LU R17, [R1+0x864] ;  /* 0x0008640001117983 */ /* 0x000ea80000300800 */
[----:B------:R-:W4:Y:S04]  /*882c0*/  LDL.LU R18, [R1+0x868] ;  /* 0x0008680001127983 */ /* 0x000f280000300800 */
[----:B------:R-:W4:Y:S04]  /*882d0*/  LDL.LU R19, [R1+0x86c] ;  /* 0x00086c0001137983 */ /* 0x000f280000300800 */
[----:B------:R-:W2:Y:S04]  /*882e0*/  LDL.64 R22, [R1+0x148] ;  /* 0x0001480001167983 */ /* 0x000ea80000100a00 */
[----:B--2---:R-:W-:Y:S04]  /*882f0*/  STL.64 [R1+0x35d8], R22 ;  /* 0x0035d81601007387 */ /* 0x004fe80000100a00 */
[----:B------:R-:W2:Y:S04]  /*88300*/  LDL.64 R14, [R1+0x128] ;  /* 0x00012800010e7983 */ /* 0x000ea80000100a00 */
[----:B--2---:R0:W-:Y:S04]  /*88310*/  STL.64 [R1+0x35b8], R14 ;  /* 0x0035b80e01007387 */ /* 0x0041e80000100a00 */
[----:B------:R-:W2:Y:S04]  /*88320*/  LDL.LU R12, [R1+0x8a0] ;  /* 0x0008a000010c7983 */ /* 0x000ea80000300800 */
[----:B------:R-:W2:Y:S04]  /*88330*/  LDL.LU R13, [R1+0x8a4] ;  /* 0x0008a400010d7983 */ /* 0x000ea80000300800 */
[----:B0-----:R-:W2:Y:S04]  /*88340*/  LDL.LU R14, [R1+0x8a8] ;  /* 0x0008a800010e7983 */ /* 0x001ea80000300800 */
[----:B------:R-:W2:Y:S04]  /*88350*/  LDL.LU R15, [R1+0x8ac] ;  /* 0x0008ac00010f7983 */ /* 0x000ea80000300800 */
[----:B------:R-:W3:Y:S04]  /*88360*/  LDL.LU R8, [R1+0x8c0] ;  /* 0x0008c00001087983 */ /* 0x000ee80000300800 */
[----:B------:R-:W3:Y:S04]  /*88370*/  LDL.LU R9, [R1+0x8c4] ;  /* 0x0008c40001097983 */ /* 0x000ee80000300800 */
[----:B------:R-:W3:Y:S04]  /*88380*/  LDL.LU R10, [R1+0x8c8] ;  /* 0x0008c800010a7983 */ /* 0x000ee80000300800 */
[----:B------:R-:W3:Y:S04]  /*88390*/  LDL.LU R11, [R1+0x8cc] ;  /* 0x0008cc00010b7983 */ /* 0x000ee80000300800 */
[----:B------:R-:W3:Y:S04]  /*883a0*/  LDL.64 R22, [R1+0x158] ;  /* 0x0001580001167983 */ /* 0x000ee80000100a00 */
        /* <DEDUP_REMOVED lines=23> */
[----:B------:R-:W4:Y:S04]  /*88520*/  LDL.LU R6, [R1+0x828] ;  /* 0x0008280001067983 */ /* 0x000f280000300800 */
[----:B------:R-:W4:Y:S04]  /*88530*/  LDL.LU R7, [R1+0x82c] ;  /* 0x00082c0001077983 */ /* 0x000f280000300800 */
[----:B----4-:R-:W-:Y:S04]  /*88540*/  STL.64 [R1+0x3550], R6 ;  /* 0x0035500601007387 */ /* 0x010fe80000100a00 */
[----:B---3--:R0:W-:Y:S04]  /*88550*/  STL.64 [R1+0x3548], R4 ;  /* 0x0035480401007387 */ /* 0x0081e80000100a00 */
[----:B0-----:R-:W3:Y:S04]  /*88560*/  LDL.LU R4, [R1+0x830] ;  /* 0x0008300001047983 */ /* 0x001ee80000300800 */
[----:B------:R-:W3:Y:S04]  /*88570*/  LDL.LU R5, [R1+0x834] ;  /* 0x0008340001057983 */ /* 0x000ee80000300800 */
[----:B------:R-:W3:Y:S04]  /*88580*/  LDL.LU R6, [R1+0x838] ;  /* 0x0008380001067983 */ /* 0x000ee80000300800 */
[----:B------:R-:W3:Y:S04]  /*88590*/  LDL.LU R7, [R1+0x83c] ;  /* 0x00083c0001077983 */ /* 0x000ee80000300800 */
[----:B------:R0:W-:Y:S04]  /*885a0*/  STL.64 [R1+0xa10], R8 ;  /* 0x000a100801007387 */ /* 0x0001e80000100a00 */
[----:B------:R1:W-:Y:S01]  /*885b0*/  STL.64 [R1+0xa18], R10 ;  /* 0x000a180a01007387 */ /* 0x0003e20000100a00 */
[----:B0-----:R-:W-:-:S02]  /*885c0*/  IMAD.MOV.U32 R9, RZ, RZ, R22 ;  /* 0x000000ffff097224 */ /* 0x001fc400078e0016 */
[----:B------:R-:W-:Y:S02]  /*885d0*/  IMAD.MOV.U32 R8, RZ, RZ, R23 ;  /* 0x000000ffff087224 */ /* 0x000fe400078e0017 */
[----:B------:R-:W4:Y:S02]  /*885e0*/  LDL.LU.64 R22, [R1+0x35d8] ;  /* 0x0035d80001167983 */ /* 0x000f240000300a00 */
[C---:B----4-:R-:W-:Y:S01]  /*885f0*/  HMMA.16816.F32.BF16 R12, R24.reuse, R22, R12 ;  /* 0x00000016180c723c */ /* 0x050fe2000004180c */
[----:B-1----:R-:W-:Y:S02]  /*88600*/  IMAD.MOV.U32 R11, RZ, RZ, R22 ;  /* 0x000000ffff0b7224 */ /* 0x002fe400078e0016 */
[----:B------:R-:W-:Y:S11]  /*88610*/  IMAD.MOV.U32 R10, RZ, RZ, R23 ;  /* 0x000000ffff0a7224 */ /* 0x000ff600078e0017 */
[----:B------:R-:W-:Y:S09]  /*88620*/  @!UPT UIADD3 URZ, URZ, URZ, URZ ;  /* 0x0000003f3f3ff290 */ /* 0x000ff2000fffe03f */
[----:B------:R-:W-:Y:S04]  /*88630*/  STL.64 [R1+0xa40], R12 ;  /* 0x000a400c01007387 */ /* 0x000fe80000100a00 */
[----:B------:R0:W-:Y:S04]  /*88640*/  STL.64 [R1+0xa48], R14 ;  /* 0x000a480e01007387 */ /* 0x0001e80000100a00 */
[----:B0-----:R-:W4:Y:S04]  /*88650*/  LDL.LU.64 R14, [R1+0x35d0] ;  /* 0x0035d000010e7983 */ /* 0x001f280000300a00 */
[----:B------:R-:W4:Y:S04]  /*88660*/  LDL.LU.64 R12, [R1+0x35c8] ;  /* 0x0035c800010c7983 */ /* 0x000f280000300a00 */
[----:B------:R-:W4:Y:S02]  /*88670*/  LDL.LU.64 R22, [R1+0x35c0] ;  /* 0x0035c00001167983 */ /* 0x000f240000300a00 */
[C---:B----4-:R-:W-:Y:S11]  /*88680*/  HMMA.16816.F32.BF16 R12, R24.reuse, R22, R12 ;  /* 0x00000016180c723c */ /* 0x050ff6000004180c */
[----:B------:R-:W-:Y:S11]  /*88690*/  @!UPT UIADD3 URZ, URZ, URZ, URZ ;  /* 0x0000003f3f3ff290 */ /* 0x000ff6000fffe03f */
[----:B------:R-:W-:Y:S01]  /*886a0*/  @!UPT UIADD3 URZ, URZ, URZ, URZ ;  /* 0x0000003f3f3ff290 */ /* 0x000fe2000fffe03f */
[----:B------:R-:W-:Y:S04]  /*886b0*/  STL.64 [R1+0xa30], R12 ;  /* 0x000a300c01007387 */ /* 0x000fe80000100a00 */
[----:B------:R0:W-:Y:S04]  /*886c0*/  STL.64 [R1+0xa38], R14 ;  /* 0x000a380e01007387 */ /* 0x0001e80000100a00 */
[----:B0-----:R-:W4:Y:S04]  /*886d0*/  LDL.LU.64 R14, [R1+0x35b8] ;  /* 0x0035b800010e7983 */ /* 0x001f280000300a00 */
[----:B------:R0:W-:Y:S04]  /*886e0*/  STL.64 [R1+0x3498], R22 ;  /* 0x0034981601007387 */ /* 0x0001e80000100a00 */
[----:B------:R-:W4:Y:S04]  /*886f0*/  LDL.LU R20, [R1+0x890] ;  /* 0x0008900001147983 */ /* 0x000f280000300800 */
[----:B------:R-:W4:Y:S04]  /*88700*/  LDL.LU R21, [R1+0x894] ;  /* 0x0008940001157983 */ /* 0x000f280000300800 */
[----:B0-----:R-:W4:Y:S04]  /*88710*/  LDL.LU R22, [R1+0x898] ;  /* 0x0008980001167983 */ /* 0x001f280000300800 */
[----:B------:R-:W4:Y:S02]  /*88720*/  LDL.LU R23, [R1+0x89c] ;  /* 0x00089c0001177983 */ /* 0x000f240000300800 */
        /* <DEDUP_REMOVED lines=36> */
[----:B------:R-:W-:Y:S04]  /*88970*/  STL.64 [R1+0x8d0], R16 ;  /* 0x0008d01001007387 */ /* 0x000fe80000100a00 */
[----:B------:R0:W-:Y:S04]  /*88980*/  STL.64 [R1+0x8d8], R18 ;  /* 0x0008d81201007387 */ /* 0x0001e80000100a00 */
[----:B0-----:R-:W2:Y:S04]  /*88990*/  LDL.LU.64 R18, [R1+0x3560] ;  /* 0x0035600001127983 */ /* 0x001ea80000300a00 */
[----:B------:R0:W-:Y:S04]  /*889a0*/  STL.64 [R1+0x3458], R14 ;  /* 0x0034580e01007387 */ /* 0x0001e80000100a00 */
[----:B------:R-:W2:Y:S04]  /*889b0*/  LDL.LU R12, [R1+0x840] ;  /* 0x00084000010c7983 */ /* 0x000ea80000300800 */
[----:B------:R-:W2:Y:S04]  /*889c0*/  LDL.LU R13, [R1+0x844] ;  /* 0x00084400010d7983 */ /* 0x000ea80000300800 */
[----:B0-----:R-:W2:Y:S04]  /*889d0*/  LDL.LU R14, [R1+0x848] ;  /* 0x00084800010e7983 */ /* 0x001ea80000300800 */
[----:B------:R-:W2:Y:S02]  /*889e0*/  LDL.LU R15, [R1+0x84c] ;  /* 0x00084c00010f7983 */ /* 0x000ea40000300800 */
[C---:B--2---:R-:W-:Y:S11]  /*889f0*/  HMMA.16816.F32.BF16 R12, R24.reuse, R18, R12 ;  /* 0x00000012180c723c */ /* 0x044ff6000004180c */
[----:B------:R-:W-:Y:S11]  /*88a00*/  @!UPT UIADD3 URZ, URZ, URZ, URZ ;  /* 0x0000003f3f3ff290 */ /* 0x000ff6000fffe03f */
[----:B------:R-:W-:Y:S01]  /*88a10*/  @!UPT UIADD3 URZ, URZ, URZ, URZ ;  /* 0x0000003f3f3ff290 */ /* 0x000fe2000fffe03f */
[----:B------:R0:W-:Y:S04]  /*88a20*/  STL.64 [R1+0x840], R12 ;  /* 0x0008400c01007387 */ /* 0x0001e80000100a00 */
[----:B------:R-:W-:Y:S01]  /*88a30*/  STL.64 [R1+0x848], R14 ;  /* 0x0008480e01007387 */ /* 0x000fe20000100a00 */
[----:B0-----:R-:W-:Y:S02]  /*88a40*/  IMAD.MOV.U32 R13, RZ, RZ, R18 ;  /* 0x000000ffff0d7224 */ /* 0x001fe400078e0012 */
[----:B------:R-:W-:Y:S02]  /*88a50*/  IMAD.MOV.U32 R12, RZ, RZ, R19 ;  /* 0x000000ffff0c7224 */ /* 0x000fe400078e0013 */
[----:B------:R-:W3:Y:S02]  /*88a60*/  LDL.LU.64 R18, [R1+0x3558] ;  /* 0x0035580001127983 */ /* 0x000ee40000300a00 */
[----:B---3--:R-:W-:Y:S01]  /*88a70*/  HMMA.16816.F32.BF16 R4, R24, R18, R4 ;  /* 0x000000121804723c */ /* 0x008fe20000041804 */
        /* <DEDUP_REMOVED lines=8> */
[----:B--2---:R-:W-:Y:S02]  /*88b00*/  HMMA.16816.F32.BF16 R24, R24, R18, R4 ;  /* 0x000000121818723c */ /* 0x004fe40000041804 */
[----:B------:R-:W2:Y:S04]  /*88b10*/  LDL.LU.64 R6, [R1+0x3538] ;  /* 0x0035380001067983 */ /* 0x000ea80000300a00 */
[----:B------:R-:W2:Y:S11]  /*88b20*/  LDL.LU.64 R4, [R1+0x3530] ;  /* 0x0035300001047983 */ /* 0x000eb60000300a00 */
[----:B------:R-:W-:Y:S06]  /*88b30*/  @!UPT UIADD3 URZ, URZ, URZ, URZ ;  /* 0x0000003f3f3ff290 */ /* 0x000fec000fffe03f */
[----:B------:R-:W-:Y:S04]  /*88b40*/  STL.64 [R1+0x820], R24 ;  /* 0x0008201801007387 */ /* 0x000fe80000100a00 */
[----:B------:R0:W-:Y:S04]  /*88b50*/  STL.64 [R1+0x828], R26 ;  /* 0x0008281a01007387 */ /* 0x0001e80000100a00 */
[----:B0-----:R-:W2:Y:S04]  /*88b60*/  LDL.LU.64 R26, [R1+0x3528] ;  /* 0x00352800011a7983 */ /* 0x001ea80000300a00 */
[----:B------:R0:W-:Y:S04]  /*88b70*/  STL.64 [R1+0x3408], R18 ;  /* 0x0034081201007387 */ /* 0x0001e80000100a00 */
[----:B------:R-:W2:Y:S04]  /*88b80*/  LDL R16, [R1+0x50] ;  /* 0x0000500001107983 */ /* 0x000ea80000100800 */
[----:B------:R-:W2:Y:S04]  /*88b90*/  LDL R17, [R1+0x54] ;  /* 0x0000540001117983 */ /* 0x000ea80000100800 */
[----:B0-----:R-:W2:Y:S04]  /*88ba0*/  LDL R18, [R1+0x58] ;  /* 0x0000580001127983 */ /* 0x001ea80000100800 */
[----:B------:R-:W2:Y:S02]  /*88bb0*/  LDL R19, [R1+0x5c] ;  /* 0x00005c0001137983 */ /* 0x000ea40000100800 */
[----:B--2---:R-:W-:Y:S02]  /*88bc0*/  HMMA.16816.F32.BF16 R16, R16, R26, R4 ;  /* 0x0000001a1010723c */ /* 0x004fe40000041804 */
[----:B------:R-:W2:Y:S04]  /*88bd0*/  LDL.LU.64 R6, [R1+0x3520] ;  /* 0x0035200001067983 */ /* 0x000ea80000300a00 */
[----:B------:R-:W3:Y:S04]  /*88be0*/  LDL.LU.64 R4, [R1+0x3518] ;  /* 0x0035180001047983 */ /* 0x000ee80000300a00 */
[----:B------:R0:W-:Y:S02]  /*88bf0*/  STL.64 [R1+0x3410], R26 ;  /* 0x0034101a01007387 */ /* 0x0001e40000100a00 */
[----:B0-----:R-:W-:-:S02]  /*88c00*/  IMAD.MOV.U32 R26, RZ, RZ, R13 ;  /* 0x000000ffff1a7224 */ /* 0x001fc400078e000d */
[----:B------:R-:W-:-:S09]  /*88c10*/  IMAD.MOV.U32 R27, RZ, RZ, R12 ;  /* 0x000000ffff1b7224 */ /* 0x000fd200078e000c */
[----:B------:R0:W-:Y:S04]  /*88c20*/  STL.64 [R1+0xc20], R16 ;  /* 0x000c201001007387 */ /* 0x0001e80000100a00 */
[----:B------:R1:W-:Y:S04]  /*88c30*/  STL.64 [R1+0xc28], R18 ;  /* 0x000c281201007387 */ /* 0x0003e80000100a00 */
[----:B------:R4:W-:Y:S04]  /*88c40*/  STL.64 [R1+0x3428], R26 ;  /* 0x0034281a01007387 */ /* 0x0009e80000100a00 */
[----:B0-----:R-:W2:Y:S04]  /*88c50*/  LDL.LU R16, [R1+0x730] ;  /* 0x0007300001107983 */ /* 0x001ea80000300800 */
[----:B------:R-:W2:Y:S04]  /*88c60*/  LDL.LU R17, [R1+0x734] ;  /* 0x0007340001117983 */ /* 0x000ea80000300800 */
[----:B-1----:R-:W2:Y:S04]  /*88c70*/  LDL.LU R18, [R1+0x738] ;  /* 0x0007380001127983 */ /* 0x002ea80000300800 */
[----:B------:R-:W2:Y:S04]  /*88c80*/  LDL.LU R19, [R1+0x73c] ;  /* 0x00073c0001137983 */ /* 0x000ea80000300800 */
[----:B------:R-:W2:Y:S04]  /*88c90*/  LDL.LU R24, [R1+0x750] ;  /* 0x0007500001187983 */ /* 0x000ea80000300800 */
[----:B------:R-:W2:Y:S04]  /*88ca0*/  LDL.LU R25, [R1+0x754] ;  /* 0x0007540001197983 */ /* 0x000ea80000300800 */
[----:B----4-:R-:W4:Y:S04]  /*88cb0*/  LDL.LU R26, [R1+0x758] ;  /* 0x00075800011a7983 */ /* 0x010f280000300800 */
[----:B------:R-:W4:Y:S04]  /*88cc0*/  LDL.LU R27, [R1+0x75c] ;  /* 0x00075c00011b7983 */ /* 0x000f280000300800 */
[----:B------:R-:W2:Y:S04]  /*88cd0*/  LDL.LU R12, [R1+0x770] ;  /* 0x00077000010c7983 */ /* 0x000ea80000300800 */
[----:B------:R-:W2:Y:S04]  /*88ce0*/  LDL.LU R13, [R1+0x774] ;  /* 0x00077400010d7983 */ /* 0x000ea80000300800 */
[----:B------:R-:W2:Y:S04]  /*88cf0*/  LDL.LU R14, [R1+0x778] ;  /* 0x00077800010e7983 */ /* 0x000ea80000300800 */
[----:B------:R-:W2:Y:S04]  /*88d00*/  LDL.LU R15, [R1+0x77c] ;  /* 0x00077c00010f7983 */ /* 0x000ea80000300800 */
[----:B--2---:R0:W-:Y:S04]  /*88d10*/  STL.64 [R1+0x3468], R14 ;  /* 0x0034680e01007387 */ /* 0x0041e80000100a00 */
[----:B------:R-:W-:Y:S01]  /*88d20*/  STL.64 [R1+0x3460], R12 ;  /* 0x0034600c01007387 */ /* 0x000fe20000100a00 */
[----:B0-----:R-:W-:-:S02]  /*88d30*/  IMAD.MOV.U32 R14, RZ, RZ, R29 ;  /* 0x000000ffff0e7224 */ /* 0x001fc400078e001d */
[----:B------:R-:W-:-:S05]  /*88d40*/  IMAD.MOV.U32 R15, RZ, RZ, R28 ;  /* 0x000000ffff0f7224 */ /* 0x000fca00078e001c */
[----:B------:R0:W-:Y:S04]  /*88d50*/  STL.64 [R1+0x3478], R14 ;  /* 0x0034780e01007387 */ /* 0x0001e80000100a00 */
[----:B----4-:R-:W-:Y:S04]  /*88d60*/  STL.64 [R1+0x3438], R26 ;  /* 0x0034381a01007387 */ /* 0x010fe80000100a00 */
[----:B------:R-:W-:Y:S01]  /*88d70*/  STL.64 [R1+0x3430], R24 ;  /* 0x0034301801007387 */ /* 0x000fe20000100a00 */
[----:B0-----:R-:W-:Y:S02]  /*88d80*/  IMAD.MOV.U32 R14, RZ, RZ, R21 ;  /* 0x000000ffff0e7224 */ /* 0x001fe400078e0015 */
[----:B------:R-:W-:-:S05]  /*88d90*/  IMAD.MOV.U32 R15, RZ, RZ, R20 ;  /* 0x000000ffff0f7224 */ /* 0x000fca00078e0014 */
[----:B------:R0:W-:Y:S04]  /*88da0*/  STL.64 [R1+0x3490], R14 ;  /* 0x0034900e01007387 */ /* 0x0001e80000100a00 */
[----:B------:R-:W2:Y:S04]  /*88db0*/  LDL.LU R12, [R1+0x7a0] ;  /* 0x0007a000010c7983 */ /* 0x000ea80000300800 */
[----:B------:R-:W2:Y:S04]  /*88dc0*/  LDL.LU R13, [R1+0x7a4] ;  /* 0x0007a400010d7983 */ /* 0x000ea80000300800 */
[----:B0-----:R-:W4:Y:S04]  /*88dd0*/  LDL.LU R14, [R1+0x7a8] ;  /* 0x0007a800010e7983 */ /* 0x001f280000300800 */
[----:B------:R-:W4:Y:S01]  /*88de0*/  LDL.LU R15, [R1+0x7ac] ;  /* 0x0007ac00010f7983 */ /* 0x000f220000300800 */
[----:B------:R-:W-:-:S02]  /*88df0*/  IMAD.MOV.U32 R26, RZ, RZ, R23 ;  /* 0x000000ffff1a7224 */ /* 0x000fc400078e0017 */
[----:B------:R-:W-:Y:S02]  /*88e00*/  IMAD.MOV.U32 R27, RZ, RZ, R22 ;  /* 0x000000ffff1b7224 */ /* 0x000fe400078e0016 */
[----:B------:R-:W-:Y:S02]  /*88e10*/  IMAD.MOV.U32 R22, RZ, RZ, R11 ;  /* 0x000000ffff167224 */ /* 0x000fe400078e000b */
[----:B------:R-:W-:Y:S01]  /*88e20*/  IMAD.MOV.U32 R23, RZ, RZ, R10 ;  /* 0x000000ffff177224 */ /* 0x000fe200078e000a */
[----:B----4-:R-:W-:Y:S04]  /*88e30*/  STL.64 [R1+0x34a8], R14 ;  /* 0x0034a80e01007387 */ /* 0x010fe80000100a00 */
[----:B--2---:R0:W-:Y:S04]  /*88e40*/  STL.64 [R1+0x34a0], R12 ;  /* 0x0034a00c01007387 */ /* 0x0041e80000100a00 */
[----:B------:R1:W-:Y:S04]  /*88e50*/  STL.64 [R1+0x34b0], R22 ;  /* 0x0034b01601007387 */ /* 0x0003e80000100a00 */
[----:B0-----:R-:W2:Y:S04]  /*88e60*/  LDL.LU R12, [R1+0x7b0] ;  /* 0x0007b000010c7983 */ /* 0x001ea80000300800 */
[----:B------:R-:W2:Y:S04]  /*88e70*/  LDL.LU R13, [R1+0x7b4] ;  /* 0x0007b400010d7983 */ /* 0x000ea80000300800 */
[----:B------:R-:W4:Y:S04]  /*88e80*/  LDL.LU R14, [R1+0x7b8] ;  /* 0x0007b800010e7983 */ /* 0x000f280000300800 */
[----:B------:R-:W4:Y:S01]  /*88e90*/  LDL.LU R15, [R1+0x7bc] ;  /* 0x0007bc00010f7983 */ /* 0x000f220000300800 */
[----:B-1----:R-:W-:-:S02]  /*88ea0*/  IMAD.MOV.U32 R22, RZ, RZ, R9 ;  /* 0x000000ffff167224 */ /* 0x002fc400078e0009 */
        /* <DEDUP_REMOVED lines=11> */
[----:B--2---:R-:W-:Y:S04]  /*88f60*/  STL.64 [R1+0x34d0], R12 ;  /* 0x0034d00c01007387 */ /* 0x004fe80000100a00 */
[----:B------:R0:W-:Y:S04]  /*88f70*/  STL.64 [R1+0x34e0], R22 ;  /* 0x0034e01601007387 */ /* 0x0001e80000100a00 */
[----:B------:R-:W2:Y:S04]  /*88f80*/  LDL.LU.64 R20, [R1+0x50] ;  /* 0x0000500001147983 */ /* 0x000ea80000300a00 */
[----:B0-----:R-:W2:Y:S04]  /*88f90*/  LDL.LU.64 R22, [R1+0x58] ;  /* 0x0000580001167983 */ /* 0x001ea80000300a00 */
[----:B------:R-:W4:Y:S04]  /*88fa0*/  LDL.LU R12, [R1+0x7d0] ;  /* 0x0007d000010c7983 */ /* 0x000f280000300800 */
[----:B------:R-:W4:Y:S04]  /*88fb0*/  LDL.LU R13, [R1+0x7d4] ;  /* 0x0007d400010d7983 */ /* 0x000f280000300800 */
[----:B------:R-:W2:Y:S04]  /*88fc0*/  LDL.LU R14, [R1+0x7d8] ;  /* 0x0007d800010e7983 */ /* 0x000ea80000300800 */
[----:B------:R-:W2:Y:S04]  /*88fd0*/  LDL.LU R15, [R1+0x7dc] ;  /* 0x0007dc00010f7983 */ /* 0x000ea80000300800 */
[----:B------:R-:W2:Y:S04]  /*88fe0*/  LDL.LU R8, [R1+0x7f0] ;  /* 0x0007f00001087983 */ /* 0x000ea80000300800 */
        /* <DEDUP_REMOVED lines=9> */
[----:B------:R-:W-:Y:S04]  /*89080*/  STL.64 [R1+0x34f0], R14 ;  /* 0x0034f00e01007387 */ /* 0x000fe80000100a00 */
[----:B----4-:R0:W-:Y:S04]  /*89090*/  STL.64 [R1+0x34e8], R12 ;  /* 0x0034e80c01007387 */ /* 0x0101e80000100a00 */
[----:B0-----:R-:W4:Y:S04]  /*890a0*/  LDL.LU R12, [R1+0x7e0] ;  /* 0x0007e000010c7983 */ /* 0x001f280000300800 */
[----:B------:R-:W4:Y:S04]  /*890b0*/  LDL.LU R13, [R1+0x7e4] ;  /* 0x0007e400010d7983 */ /* 0x000f280000300800 */
[----:B------:R-:W4:Y:S04]  /*890c0*/  LDL.LU R14, [R1+0x7e8] ;  /* 0x0007e800010e7983 */ /* 0x000f280000300800 */
[----:B------:R-:W4:Y:S04]  /*890d0*/  LDL.LU R15, [R1+0x7ec] ;  /* 0x0007ec00010f7983 */ /* 0x000f280000300800 */
[----:B------:R0:W-:Y:S04]  /*890e0*/  STL.64 [R1+0x3450], R26 ;  /* 0x0034501a01007387 */ /* 0x0001e80000100a00 */
[----:B0-----:R-:W2:Y:S04]  /*890f0*/  LDL.64 R26, [R1+0x108] ;  /* 0x00010800011a7983 */ /* 0x001ea80000100a00 */
[----:B--2---:R0:W-:Y:S04]  /*89100*/  STL.64 [R1+0x3470], R26 ;  /* 0x0034701a01007387 */ /* 0x0041e80000100a00 */
[----:B------:R-:W2:Y:S04]  /*89110*/  LDL.LU R24, [R1+0x780] ;  /* 0x0007800001187983 */ /* 0x000ea80000300800 */
[----:B------:R-:W2:Y:S04]  /*89120*/  LDL.LU R25, [R1+0x784] ;  /* 0x0007840001197983 */ /* 0x000ea80000300800 */
[----:B0-----:R-:W2:Y:S04]  /*89130*/  LDL.LU R26, [R1+0x788] ;  /* 0x00078800011a7983 */ /* 0x001ea80000300800 */
[----:B------:R-:W2:Y:S01]  /*89140*/  LDL.LU R27, [R1+0x78c] ;  /* 0x00078c00011b7983 */ /* 0x000ea20000300800 */
[----:B---3--:R-:W-:-:S02]  /*89150*/  IMAD.MOV.U32 R6, RZ, RZ, R5 ;  /* 0x000000ffff067224 */ /* 0x008fc400078e0005 */
[----:B------:R-:W-:Y:S01]  /*89160*/  IMAD.MOV.U32 R7, RZ, RZ, R4 ;  /* 0x000000ffff077224 */ /* 0x000fe200078e0004 */
[----:B--2---:R-:W-:Y:S04]  /*89170*/  STL.64 [R1+0x3488], R26 ;  /* 0x0034881a01007387 */ /* 0x004fe80000100a00 */
[----:B------:R0:W-:Y:S04]  /*89180*/  STL.64 [R1+0x3480], R24 ;  /* 0x0034801801007387 */ /* 0x0001e80000100a00 */
        /* <DEDUP_REMOVED lines=10> */
[C---:B------:R-:W-:Y:S03]  /*89230*/  HMMA.16816.F32.BF16 R4, R20.reuse, R6, R8 ;  /* 0x000000061404723c */ /* 0x040fe60000041808 */
        /* <DEDUP_REMOVED lines=10> */
[----:B0-----:R-:W3:Y:S02]  /*892e0*/  LDL.LU.64 R6, [R1+0x3500] ;  /* 0x0035000001067983 */ /* 0x001ee40000300a00 */
[C---:B---3--:R-:W-:Y:S11]  /*892f0*/  HMMA.16816.F32.BF16 R8, R20.reuse, R6, R8 ;  /* 0x000000061408723c */ /* 0x048ff60000041808 */
[----:B------:R-:W-:Y:S11]  /*89300*/  @!UPT UIADD3 URZ, URZ, URZ, URZ ;  /* 0x0000003f3f3ff290 */ /* 0x000ff6000fffe03f */
[----:B------:R-:W-:Y:S01]  /*89310*/  @!UPT UIADD3 URZ, URZ, URZ, URZ ;  /* 0x0000003f3f3ff290 */ /* 0x000fe2000fffe03f */
[----:B------:R-:W-:Y:S04]  /*89320*/  STL.64 [R1+0xc00], R8 ;  /* 0x000c000801007387 */ /* 0x000fe80000100a00 */
[----:B------:R0:W-:Y:S04]  /*89330*/  STL.64 [R1+0xc08], R10 ;  /* 0x000c080a01007387 */ /* 0x0001e80000100a00 */
[----:B0-----:R-:W4:Y:S01]  /*89340*/  LDL.LU.64 R10, [R1+0x34f8] ;  /* 0x0034f800010a7983 */ /* 0x001f220000300a00 */
[----:B------:R-:W-:Y:S02]  /*89350*/  IMAD.MOV.U32 R5, RZ, RZ, R22 ;  /* 0x000000ffff057224 */ /* 0x000fe400078e0016 */
[----:B------:R-:W-:Y:S01]  /*89360*/  IMAD.MOV.U32 R4, RZ, RZ, R23 ;  /* 0x000000ffff047224 */ /* 0x000fe200078e0017 */
[----:B----4-:R-:W-:Y:S11]  /*89370*/  HMMA.16816.F32.BF16 R12, R20, R10, R12 ;  /* 0x0000000a140c723c */ /* 0x010ff6000004180c */
[----:B------:R-:W-:Y:S11]  /*89380*/  @!UPT UIADD3 URZ, URZ, URZ, URZ ;  /* 0x0000003f3f3ff290 */ /* 0x000ff6000fffe03f */
[----:B------:R-:W-:Y:S01]  /*89390*/  @!UPT UIADD3 URZ, URZ, URZ, URZ ;  /* 0x0000003f3f3ff290 */ /* 0x000fe2000fffe03f */
[----:B------:R-:W-:Y:S04]  /*893a0*/  STL.64 [R1+0xbf0], R12 ;  /* 0x000bf00c01007387 */ /* 0x000fe80000100a00 */
[----:B------:R0:W-:Y:S04]  /*893b0*/  STL.64 [R1+0xbf8], R14 ;  /* 0x000bf80e01007387 */ /* 0x0001e80000100a00 */
[----:B0-----:R-:W3:Y:S04]  /*893c0*/  LDL.LU.64 R14, [R1+0x34f0] ;  /* 0x0034f000010e7983 */ /* 0x001ee80000300a00 */
[----:B------:R-:W3:Y:S04]  /*893d0*/  LDL.LU.64 R12, [R1+0x34e8] ;  /* 0x0034e800010c7983 */ /* 0x000ee80000300a00 */
[----:B------:R-:W3:Y:S01]  /*893e0*/  LDL.LU.64 R22, [R1+0x34e0] ;  /* 0x0034e00001167983 */ /* 0x000ee20000300a00 */
[----:B------:R-:W-:-:S02]  /*893f0*/  IMAD.MOV.U32 R8, RZ, RZ, R20 ;  /* 0x000000ffff087224 */ /* 0x000fc400078e0014 */
[----:B------:R-:W-:Y:S01]  /*89400*/  IMAD.MOV.U32 R9, RZ, RZ, R21 ;  /* 0x000000ffff097224 */ /* 0x000fe200078e0015 */
[----:B------:R0:W-:Y:S02]  /*89410*/  STL.64 [R1+0x33c0], R10 ;  /* 0x0033c00a01007387 */ /* 0x0001e40000100a00 */
[----:B0-----:R-:W-:Y:S02]  /*89420*/  IMAD.MOV.U32 R10, RZ, RZ, R5 ;  /* 0x000000ffff0a7224 */ /* 0x001fe400078e0005 */
[----:B------:R-:W-:-:S07]  /*89430*/  IMAD.MOV.U32 R11, RZ, RZ, R4 ;  /* 0x000000ffff0b7224 */ /* 0x000fce00078e0004 */
[C---:B---3--:R-:W-:Y:S01]  /*89440*/  HMMA.16816.F32.BF16 R20, R8.reuse, R22, R12 ;  /* 0x000000160814723c */ /* 0x048fe2000004180c */
[----:B------:R-:W3:Y:S04]  /*89450*/  LDL.LU.64 R14, [R1+0x34d8] ;  /* 0x0034d800010e7983 */ /* 0x000ee80000300a00 */
[----:B------:R-:W3:Y:S11]  /*89460*/  LDL.LU.64 R12, [R1+0x34d0] ;  /* 0x0034d000010c7983 */ /* 0x000ef60000300a00 */
[----:B------:R-:W-:Y:S07]  /*89470*/  @!UPT UIADD3 URZ, URZ, URZ, URZ ;  /* 0x0000003f3f3ff290 */ /* 0x000fee000fffe03f */
        /* <DEDUP_REMOVED lines=31> */
[----:B------:R-:W3:Y:S11]  /*89670*/  LDL.LU.64 R26, [R1+0x3470] ;  /* 0x00347000011a7983 */ /* 0x000ef60000300a00 */
[----:B------:R-:W-:Y:S10]  /*89680*/  @!UPT UIADD3 URZ, URZ, URZ, URZ ;  /* 0x0000003f3f3ff290 */ /* 0x000ff4000fffe03f */
[----:B------:R-:W-:Y:S04]  /*89690*/  STL.64 [R1+0xa00], R12 ;  /* 0x000a000c01007387 */ /* 0x000fe80000100a00 */
[----:B------:R0:W-:Y:S04]  /*896a0*/  STL.64 [R1+0xa08], R14 ;  /* 0x000a080e01007387 */ /* 0x0001e80000100a00 */
[----:B0-----:R-:W4:Y:S04]  /*896b0*/  LDL.LU.64 R14, [R1+0x3468] ;  /* 0x00346800010e7983 */ /* 0x001f280000300a00 */
[----:B------:R-:W4:Y:S01]  /*896c0*/  LDL.LU.64 R12, [R1+0x3460] ;  /* 0x00346000010c7983 */ /* 0x000f220000300a00 */
[----:B---3--:R-:W-:Y:S01]  /*896d0*/  IMAD.MOV.U32 R5, RZ, RZ, R27 ;  /* 0x000000ffff057224 */ /* 0x008fe200078e001b */
[----:B----4-:R-:W-:Y:S11]  /*896e0*/  HMMA.16816.F32.BF16 R12, R8, R26, R12 ;  /* 0x0000001a080c723c */ /* 0x010ff6000004180c */
[----:B------:R-:W-:Y:S11]  /*896f0*/  @!UPT UIADD3 URZ, URZ, URZ, URZ ;  /* 0x0000003f3f3ff290 */ /* 0x000ff6000fffe03f */
[----:B------:R-:W-:Y:S01]  /*89700*/  @!UPT UIADD3 URZ, URZ, URZ, URZ ;  /* 0x0000003f3f3ff290 */ /* 0x000fe2000fffe03f */
[----:B------:R0:W-:Y:S04]  /*89710*/  STL.64 [R1+0x9f0], R12 ;  /* 0x0009f00c01007387 */ /* 0x0001e80000100a00 */
[----:B------:R1:W-:Y:S01]  /*89720*/  STL.64 [R1+0x9f8], R14 ;  /* 0x0009f80e01007387 */ /* 0x0003e20000100a00 */
[----:B0-----:R-:W-:-:S03]  /*89730*/  IMAD.MOV.U32 R13, RZ, RZ, R26 ;  /* 0x000000ffff0d7224 */ /* 0x001fc600078e001a */
[----:B-1----:R-:W3:Y:S04]  /*89740*/  LDL.LU.64 R14, [R1+0x3458] ;  /* 0x00345800010e7983 */ /* 0x002ee80000300a00 */
[----:B------:R-:W2:Y:S04]  /*89750*/  LDL.LU.64 R26, [R1+0x3450] ;  /* 0x00345000011a7983 */ /* 0x000ea80000300a00 */
[----:B------:R-:W-:Y:S04]  /*89760*/  STL.64 [R1+0x33d0], R6 ;  /* 0x0033d00601007387 */ /* 0x000fe80000100a00 */
[----:B------:R0:W-:Y:S04]  /*89770*/  STL [R1+0x33c8], R5 ;  /* 0x0033c80501007387 */ /* 0x0001e80000100800 */
[----:B------:R-:W4:Y:S04]  /*89780*/  LDL.LU R4, [R1+0x720] ;  /* 0x0007200001047983 */ /* 0x000f280000300800 */
[----:B0-----:R-:W4:Y:S04]  /*89790*/  LDL.LU R5, [R1+0x724] ;  /* 0x0007240001057983 */ /* 0x001f280000300800 */
[----:B------:R-:W4:Y:S04]  /*897a0*/  LDL.LU R6, [R1+0x728] ;  /* 0x0007280001067983 */ /* 0x000f280000300800 */
[----:B------:R-:W4:Y:S01]  /*897b0*/  LDL.LU R7, [R1+0x72c] ;  /* 0x00072c0001077983 */ /* 0x000f220000300800 */
[C---:B--2---:R-:W-:Y:S03]  /*897c0*/  HMMA.16816.F32.BF16 R24, R8.reuse, R26, R16 ;  /* 0x0000001a0818723c */ /* 0x044fe60000041810 */
[----:B------:R-:W2:Y:S04]  /*897d0*/  LDL.LU.64 R18, [R1+0x3448] ;  /* 0x0034480001127983 */ /* 0x000ea80000300a00 */
[----:B------:R-:W2:Y:S11]  /*897e0*/  LDL.LU.64 R16, [R1+0x3440] ;  /* 0x0034400001107983 */ /* 0x000eb60000300a00 */
[----:B------:R-:W-:Y:S05]  /*897f0*/  @!UPT UIADD3 URZ, URZ, URZ, URZ ;  /* 0x0000003f3f3ff290 */ /* 0x000fea000fffe03f */
[----:B------:R-:W-:Y:S04]  /*89800*/  STL.64 [R1+0x9e0], R24 ;  /* 0x0009e01801007387 */ /* 0x000fe80000100a00 */
[----:B------:R0:W-:Y:S04]  /*89810*/  STL.64 [R1+0x9e8], R26 ;  /* 0x0009e81a01007387 */ /* 0x0001e80000100a00 */
[----:B0-----:R-:W3:Y:S04]  /*89820*/  LDL.LU.64 R26, [R1+0x3438] ;  /* 0x00343800011a7983 */ /* 0x001ee80000300a00 */
[----:B------:R-:W3:Y:S02]  /*89830*/  LDL.LU.64 R24, [R1+0x3430] ;  /* 0x0034300001187983 */ /* 0x000ee40000300a00 */
[C---:B---3--:R-:W-:Y:S11]  /*89840*/  HMMA.16816.F32.BF16 R24, R8.reuse, R14, R24 ;  /* 0x0000000e0818723c */ /* 0x048ff60000041818 */
[----:B------:R-:W-:Y:S11]  /*89850*/  @!UPT UIADD3 URZ, URZ, URZ, URZ ;  /* 0x0000003f3f3ff290 */ /* 0x000ff6000fffe03f */
[----:B------:R-:W-:Y:S01]  /*89860*/  @!UPT UIADD3 URZ, URZ, URZ, URZ ;  /* 0x0000003f3f3ff290 */ /* 0x000fe2000fffe03f */
[----:B------:R-:W-:Y:S04]  /*89870*/  STL.64 [R1+0x7e0], R24 ;  /* 0x0007e01801007387 */ /* 0x000fe80000100a00 */
[----:B------:R0:W-:Y:S04]  /*89880*/  STL.64 [R1+0x7e8], R26 ;  /* 0x0007e81a01007387 */ /* 0x0001e80000100a00 */
[----:B0-----:R-:W2:Y:S04]  /*89890*/  LDL.LU.64 R26, [R1+0x3428] ;  /* 0x00342800011a7983 */ /* 0x001ea80000300a00 */
[----:B------:R0:W-:Y:S04]  /*898a0*/  STL.64 [R1+0x33e0], R14 ;  /* 0x0033e00e01007387 */ /* 0x0001e80000100a00 */
[----:B------:R-:W-:Y:S01]  /*898b0*/  STL [R1+0x33d8], R13 ;  /* 0x0033d80d01007387 */ /* 0x000fe20000100800 */
[----:B--2---:R-:W-:Y:S03]  /*898c0*/  HMMA.16816.F32.BF16 R24, R8, R26, R16 ;  /* 0x0000001a0818723c */ /* 0x004fe60000041810 */
[----:B------:R-:W2:Y:S04]  /*898d0*/  LDL.LU.64 R18, [R1+0x3420] ;  /* 0x0034200001127983 */ /* 0x000ea80000300a00 */
[----:B------:R-:W2:Y:S01]  /*898e0*/  LDL.LU.64 R16, [R1+0x3418] ;  /* 0x0034180001107983 */ /* 0x000ea20000300a00 */
[----:B0-----:R-:W-:-:S02]  /*898f0*/  IMAD.MOV.U32 R14, RZ, RZ, R2 ;  /* 0x000000ffff0e7224 */ /* 0x001fc400078e0002 */
[----:B------:R-:W-:Y:S11]  /*89900*/  IMAD.MOV.U32 R15, RZ, RZ, R0 ;  /* 0x000000ffff0f7224 */ /* 0x000ff600078e0000 */
[----:B------:R-:W-:Y:S02]  /*89910*/  @!UPT UIADD3 URZ, URZ, URZ, URZ ;  /* 0x0000003f3f3ff290 */ /* 0x000fe4000fffe03f */
[----:B------:R-:W-:Y:S04]  /*89920*/  STL.64 [R1+0x7d0], R24 ;  /* 0x0007d01801007387 */ /* 0x000fe80000100a00 */
[----:B------:R0:W-:Y:S04]  /*89930*/  STL.64 [R1+0x7d8], R26 ;  /* 0x0007d81a01007387 */ /* 0x0001e80000100a00 */
[----:B0-----:R-:W3:Y:S01]  /*89940*/  LDL.LU.64 R26, [R1+0x3410] ;  /* 0x00341000011a7983 */ /* 0x001ee20000300a00 */
[C---:B--2---:R-:W-:Y:S03]  /*89950*/  HMMA.16816.F32.BF16 R12, R8.reuse, R14, R16 ;  /* 0x0000000e080c723c */ /* 0x044fe60000041810 */
[----:B------:R-:W4:Y:S11]  /*89960*/  LDL.LU.64 R18, [R1+0x3408] ;  /* 0x0034080001127983 */ /* 0x000f360000300a00 */
[----:B------:R-:W-:Y:S09]  /*89970*/  @!UPT UIADD3 URZ, URZ, URZ, URZ ;  /* 0x0000003f3f3ff290 */ /* 0x000ff2000fffe03f */
[----:B------:R-:W-:Y:S04]  /*89980*/  STL.64 [R1+0x7c0], R12 ;  /* 0x0007c00c01007387 */ /* 0x000fe80000100a00 */
[----:B------:R-:W-:Y:S01]  /*89990*/  STL.64 [R1+0x7c8], R14 ;  /* 0x0007c80e01007387 */ /* 0x000fe20000100a00 */
[----:B----4-:R-:W-:Y:S01]  /*899a0*/  HMMA.16816.F32.BF16 R4, R8, R18, R4 ;  /* 0x000000120804723c */ /* 0x010fe20000041804 */
[----:B------:R-:W-:Y:S02]  /*899b0*/  IMAD.MOV.U32 R21, RZ, RZ, R18 ;  /* 0x000000ffff157224 */ /* 0x000fe400078e0012 */
[----:B------:R-:W-:Y:S11]  /*899c0*/  IMAD.MOV.U32 R20, RZ, RZ, R19 ;  /* 0x000000ffff147224 */ /* 0x000ff600078e0013 */
[----:B------:R-:W-:Y:S09]  /*899d0*/  @!UPT UIADD3 URZ, URZ, URZ, URZ ;  /* 0x0000003f3f3ff290 */ /* 0x000ff2000fffe03f */
[----:B------:R-:W-:Y:S04]  /*899e0*/  STL.64 [R1+0x7b0], R4 ;  /* 0x0007b00401007387 */ /* 0x000fe80000100a00 */
[----:B------:R-:W-:Y:S04]  /*899f0*/  STL.64 [R1+0x7b8], R6 ;  /* 0x0007b80601007387 */ /* 0x000fe80000100a00 */
[----:B------:R-:W3:Y:S04]  /*89a00*/  LDL.LU.64 R18, [R1+0x3400] ;  /* 0x0034000001127983 */ /* 0x000ee80000300a00 */
[----:B------:R-:W3:Y:S04]  /*89a10*/  LDL.LU.64 R16, [R1+0x33f8] ;  /* 0x0033f80001107983 */ /* 0x000ee80000300a00 */
[----:B------:R-:W2:Y:S04]  /*89a20*/  LDL.LU R8, [R1+0x6f0] ;  /* 0x0006f00001087983 */ /* 0x000ea80000300800 */
[----:B------:R-:W2:Y:S04]  /*89a30*/  LDL.LU R9, [R1+0x6f4] ;  /* 0x0006f40001097983 */ /* 0x000ea80000300800 */
[----:B------:R-:W4:Y:S04]  /*89a40*/  LDL.LU R10, [R1+0x6f8] ;  /* 0x0006f800010a7983 */ /* 0x000f280000300800 */
[----:B------:R-:W4:Y:S04]  /*89a50*/  LDL.LU R11, [R1+0x6fc] ;  /* 0x0006fc00010b7983 */ /* 0x000f280000300800 */
[----:B----4-:R-:W-:Y:S04]  /*89a60*/  STL.64 [R1+0x33f0], R10 ;  /* 0x0033f00a01007387 */ /* 0x010fe80000100a00 */
[----:B--2---:R0:W-:Y:S04]  /*89a70*/  STL.64 [R1+0x33e8], R8 ;  /* 0x0033e80801007387 */ /* 0x0041e80000100a00 */
[----:B0-----:R-:W3:Y:S04]  /*89a80*/  LDL.LU R8, [R1+0x710] ;  /* 0x0007100001087983 */ /* 0x001ee80000300800 */
[----:B------:R-:W3:Y:S04]  /*89a90*/  LDL.LU R9, [R1+0x714] ;  /* 0x0007140001097983 */ /* 0x000ee80000300800 */
[----:B------:R-:W3:Y:S04]  /*89aa0*/  LDL.LU R10, [R1+0x718] ;  /* 0x00071800010a7983 */ /* 0x000ee80000300800 */
[----:B------:R-:W3:Y:S04]  /*89ab0*/  LDL.LU R11, [R1+0x71c] ;  /* 0x00071c00010b7983 */ /* 0x000ee80000300800 */
[----:B------:R-:W2:Y:S04]  /*89ac0*/  LDL.LU R12, [R1+0x700] ;  /* 0x00070000010c7983 */ /* 0x000ea80000300800 */
[----:B------:R-:W2:Y:S04]  /*89ad0*/  LDL.LU R13, [R1+0x704] ;  /* 0x00070400010d7983 */ /* 0x000ea80000300800 */
[----:B------:R-:W2:Y:S04]  /*89ae0*/  LDL.LU R14, [R1+0x708] ;  /* 0x00070800010e7983 */ /* 0x000ea80000300800 */
[----:B------:R-:W2:Y:S04]  /*89af0*/  LDL.LU R15, [R1+0x70c] ;  /* 0x00070c00010f7983 */ /* 0x000ea80000300800 */
[----:B------:R-:W2:Y:S04]  /*89b00*/  LDL.64 R6, [R1+0x198] ;  /* 0x0001980001067983 */ /* 0x000ea80000100a00 */
[----:B------:R0:W-:Y:S04]  /*89b10*/  STL.64 [R1+0x3380], R22 ;  /* 0x0033801601007387 */ /* 0x0001e80000100a00 */
[----:B------:R-:W-:Y:S04]  /*89b20*/  STL.64 [R1+0x3378], R20 ;  /* 0x0033781401007387 */ /* 0x000fe80000100a00 */
[----:B0-----:R-:W4:Y:S04]  /*89b30*/  LDL.64 R22, [R1+0x148] ;  /* 0x0001480001167983 */ /* 0x001f280000100a00 */
[----:B----4-:R0:W-:Y:S04]  /*89b40*/  STL.64 [R1+0x3398], R22 ;  /* 0x0033981601007387 */ /* 0x0101e80000100a00 */
[----:B0-----:R-:W4:Y:S01]  /*89b50*/  LDL.64 R22, [R1+0x158] ;  /* 0x0001580001167983 */ /* 0x001f220000100a00 */
[----:B---3--:R-:W-:Y:S03]  /*89b60*/  HMMA.16816.F32.BF16 R8, R16, R26, R8 ;  /* 0x0000001a1008723c */ /* 0x008fe60000041808 */
[----:B----4-:R0:W-:Y:S04]  /*89b70*/  STL.64 [R1+0x33a0], R22 ;  /* 0x0033a01601007387 */ /* 0x0101e80000100a00 */
[----:B0-----:R-:W3:Y:S01]  /*89b80*/  LDL.64 R22, [R1+0x168] ;  /* 0x0001680001167983 */ /* 0x001ee20000100a00 */
[----:B------:R-:W-:-:S02]  /*89b90*/  IMAD.MOV.U32 R29, RZ, RZ, R26 ;  /* 0x000000ffff1d7224 */ /* 0x000fc400078e001a */
[----:B------:R-:W-:Y:S01]  /*89ba0*/  IMAD.MOV.U32 R28, RZ, RZ, R27 ;  /* 0x000000ffff1c7224 */ /* 0x000fe200078e001b */
[----:B---3--:R0:W-:Y:S04]  /*89bb0*/  STL.64 [R1+0x33b8], R22 ;  /* 0x0033b81601007387 */ /* 0x0081e80000100a00 */
[----:B------:R-:W3:Y:S04]  /*89bc0*/  LDL.LU R20, [R1+0x6e0] ;  /* 0x0006e00001147983 */ /* 0x000ee80000300800 */
[----:B------:R-:W3:Y:S04]  /*89bd0*/  LDL.LU R21, [R1+0x6e4] ;  /* 0x0006e40001157983 */ /* 0x000ee80000300800 */
[----:B0-----:R-:W3:Y:S04]  /*89be0*/  LDL.LU R22, [R1+0x6e8] ;  /* 0x0006e80001167983 */ /* 0x001ee80000300800 */
[----:B------:R-:W3:Y:S04]  /*89bf0*/  LDL.LU R23, [R1+0x6ec] ;  /* 0x0006ec0001177983 */ /* 0x000ee80000300800 */
[----:B------:R-:W-:Y:S04]  /*89c00*/  STL.64 [R1+0xca0], R8 ;  /* 0x000ca00801007387 */ /* 0x000fe80000100a00 */
[----:B------:R0:W-:Y:S04]  /*89c10*/  STL.64 [R1+0xca8], R10 ;  /* 0x000ca80a01007387 */ /* 0x0001e80000100a00 */
[----:B0-----:R-:W4:Y:S04]  /*89c20*/  LDL.LU.64 R10, [R1+0x33f0] ;  /* 0x0033f000010a7983 */ /* 0x001f280000300a00 */
[----:B------:R-:W4:Y:S04]  /*89c30*/  LDL.LU.64 R8, [R1+0x33e8] ;  /* 0x0033e80001087983 */ /* 0x000f280000300a00 */
[----:B------:R-:W3:Y:S04]  /*89c40*/  LDL.LU R24, [R1+0x6a0] ;  /* 0x0006a00001187983 */ /* 0x000ee80000300800 */
[----:B------:R-:W3:Y:S04]  /*89c50*/  LDL.LU R25, [R1+0x6a4] ;  /* 0x0006a40001197983 */ /* 0x000ee80000300800 */
[----:B------:R-:W3:Y:S04]  /*89c60*/  LDL.LU R26, [R1+0x6a8] ;  /* 0x0006a800011a7983 */ /* 0x000ee80000300800 */
[----:B------:R-:W3:Y:S01]  /*89c70*/  LDL.LU R27, [R1+0x6ac] ;  /* 0x0006ac00011b7983 */ /* 0x000ee20000300800 */
[----:B--2---:R-:W-:Y:S03]  /*89c80*/  HMMA.16816.F32.BF16 R12, R16, R6, R12 ;  /* 0x00000006100c723c */ /* 0x004fe6000004180c */
[----:B---3--:R-:W-:Y:S04]  /*89c90*/  STL.64 [R1+0x3390], R26 ;  /* 0x0033901a01007387 */ /* 0x008fe80000100a00 */
[----:B------:R0:W-:Y:S04]  /*89ca0*/  STL.64 [R1+0x3388], R24 ;  /* 0x0033881801007387 */ /* 0x0001e80000100a00 */
[----:B0-----:R-:W2:Y:S04]  /*89cb0*/  LDL.LU R24, [R1+0x6b0] ;  /* 0x0006b00001187983 */ /* 0x001ea80000300800 */
[----:B------:R-:W2:Y:S04]  /*89cc0*/  LDL.LU R25, [R1+0x6b4] ;  /* 0x0006b40001197983 */ /* 0x000ea80000300800 */
[----:B------:R-:W3:Y:S04]  /*89cd0*/  LDL.LU R26, [R1+0x6b8] ;  /* 0x0006b800011a7983 */ /* 0x000ee80000300800 */
[----:B------:R-:W3:Y:S01]  /*89ce0*/  LDL.LU R27, [R1+0x6bc] ;  /* 0x0006bc00011b7983 */ /* 0x000ee20000300800 */
[----:B------:R-:W-:-:S03]  /*89cf0*/  IMAD.MOV.U32 R0, RZ, RZ, R7 ;  /* 0x000000ffff007224 */ /* 0x000fc600078e0007 */
[----:B---3--:R-:W-:Y:S04]  /*89d00*/  STL.64 [R1+0x33b0], R26 ;  /* 0x0033b01a01007387 */ /* 0x008fe80000100a00 */
[----:B--2---:R0:W-:Y:S04]  /*89d10*/  STL.64 [R1+0x33a8], R24 ;  /* 0x0033a81801007387 */ /* 0x0041e80000100a00 */
[----:B0-----:R-:W2:Y:S04]  /*89d20*/  LDL.LU R24, [R1+0x6d0] ;  /* 0x0006d00001187983 */ /* 0x001ea80000300800 */
[----:B------:R-:W2:Y:S04]  /*89d30*/  LDL.LU R25, [R1+0x6d4] ;  /* 0x0006d40001197983 */ /* 0x000ea80000300800 */
[----:B------:R-:W2:Y:S04]  /*89d40*/  LDL.LU R26, [R1+0x6d8] ;  /* 0x0006d800011a7983 */ /* 0x000ea80000300800 */
[----:B------:R-:W2:Y:S04]  /*89d50*/  LDL.LU R27, [R1+0x6dc] ;  /* 0x0006dc00011b7983 */ /* 0x000ea80000300800 */
[----:B------:R0:W-:Y:S04]  /*89d60*/  STL.64 [R1+0xc90], R12 ;  /* 0x000c900c01007387 */ /* 0x0001e80000100a00 */
[----:B------:R1:W-:Y:S01]  /*89d70*/  STL.64 [R1+0xc98], R14 ;  /* 0x000c980e01007387 */ /* 0x0003e20000100a00 */
[----:B0-----:R-:W-:-:S03]  /*89d80*/  IMAD.MOV.U32 R12, RZ, RZ, R6 ;  /* 0x000000ffff0c7224 */ /* 0x001fc600078e0006 */
[----:B-1----:R-:W3:Y:S04]  /*89d90*/  LDL.LU.64 R14, [R1+0x33e0] ;  /* 0x0033e000010e7983 */ /* 0x002ee80000300a00 */
[----:B------:R-:W2:Y:S04]  /*89da0*/  LDL.LU R13, [R1+0x33d8] ;  /* 0x0033d800010d7983 */ /* 0x000ea80000300800 */
[----:B------:R-:W4:Y:S04]  /*89db0*/  LDL.LU.64 R6, [R1+0x33d0] ;  /* 0x0033d00001067983 */ /* 0x000f280000300a00 */
[----:B------:R-:W2:Y:S01]  /*89dc0*/  LDL.LU R5, [R1+0x33c8] ;  /* 0x0033c80001057983 */ /* 0x000ea20000300800 */
[C---:B----4-:R-:W-:Y:S03]  /*89dd0*/  HMMA.16816.F32.BF16 R8, R16.reuse, R6, R8 ;  /* 0x000000061008723c */ /* 0x050fe60000041808 */
[----:B---3--:R-:W-:Y:S04]  /*89de0*/  STL.64 [R1+0x3370], R14 ;  /* 0x0033700e01007387 */ /* 0x008fe80000100a00 */
[----:B------:R-:W-:Y:S11]  /*89df0*/  STL [R1+0x3368], R12 ;  /* 0x0033680c01007387 */ /* 0x000ff60000100800 */
[----:B------:R-:W-:Y:S05]  /*89e00*/  @!UPT UIADD3 URZ, URZ, URZ, URZ ;  /* 0x0000003f3f3ff290 */ /* 0x000fea000fffe03f */
        /* <DEDUP_REMOVED lines=8> */
[----:B0-----:R-:W2:Y:S04]  /*89e90*/  LDL.LU.64 R22, [R1+0x33b8] ;  /* 0x0033b80001167983 */ /* 0x001ea80000300a00 */
[----:B------:R0:W-:Y:S04]  /*89ea0*/  STL.64 [R1+0x3288], R10 ;  /* 0x0032880a01007387 */ /* 0x0001e80000100a00 */
[----:B------:R-:W3:Y:S04]  /*89eb0*/  LDL.LU R8, [R1+0x6c0] ;  /* 0x0006c00001087983 */ /* 0x000ee80000300800 */
[----:B------:R-:W3:Y:S04]  /*89ec0*/  LDL.LU R9, [R1+0x6c4] ;  /* 0x0006c40001097983 */ /* 0x000ee80000300800 */
[----:B0-----:R-:W3:Y:S04]  /*89ed0*/  LDL.LU R10, [R1+0x6c8] ;  /* 0x0006c800010a7983 */ /* 0x001ee80000300800 */
        /* <DEDUP_REMOVED lines=10> */
[----:B------:R-:W-:Y:S04]  /*89f80*/  STL.64 [R1+0x32f8], R6 ;  /* 0x0032f80601007387 */ /* 0x000fe80000100a00 */
[----:B------:R-:W-:Y:S01]  /*89f90*/  STL [R1+0x32f0], R4 ;  /* 0x0032f00401007387 */ /* 0x000fe20000100800 */
[C---:B---3--:R-:W-:Y:S11]  /*89fa0*/  HMMA.16816.F32.BF16 R8, R16.reuse, R22, R8 ;  /* 0x000000161008723c */ /* 0x048ff60000041808 */
[----:B------:R-:W-:Y:S11]  /*89fb0*/  @!UPT UIADD3 URZ, URZ, URZ, URZ ;  /* 0x0000003f3f3ff290 */ /* 0x000ff6000fffe03f */
[----:B------:R-:W-:Y:S01]  /*89fc0*/  @!UPT UIADD3 URZ, URZ, URZ, URZ ;  /* 0x0000003f3f3ff290 */ /* 0x000fe2000fffe03f */
[----:B------:R0:W-:Y:S04]  /*89fd0*/  STL.64 [R1+0xba0], R8 ;  /* 0x000ba00801007387 */ /* 0x0001e80000100a00 */
[----:B------:R1:W-:Y:S01]  /*89fe0*/  STL.64 [R1+0xba8], R10 ;  /* 0x000ba80a01007387 */ /* 0x0003e20000100a00 */
[----:B0-----:R-:W-:Y:S02]  /*89ff0*/  IMAD.MOV.U32 R9, RZ, RZ, R22 ;  /* 0x000000ffff097224 */ /* 0x001fe400078e0016 */
[----:B------:R-:W-:Y:S02]  /*8a000*/  IMAD.MOV.U32 R8, RZ, RZ, R23 ;  /* 0x000000ffff087224 */ /* 0x000fe400078e0017 */
[----:B------:R-:W2:Y:S02]  /*8a010*/  LDL.LU.64 R22, [R1+0x3398] ;  /* 0x0033980001167983 */ /* 0x000ea40000300a00 */
[----:B--2---:R-:W-:Y:S01]  /*8a020*/  HMMA.16816.F32.BF16 R24, R16, R22, R24 ;  /* 0x000000161018723c */ /* 0x004fe20000041818 */
[----:B-1----:R-:W-:-:S02]  /*8a030*/  IMAD.MOV.U32 R11, RZ, RZ, R22 ;  /* 0x000000ffff0b7224 */ /* 0x002fc400078e0016 */
[----:B------:R-:W-:Y:S11]  /*8a040*/  IMAD.MOV.U32 R10, RZ, RZ, R23 ;  /* 0x000000ffff0a7224 */ /* 0x000ff600078e0017 */
[----:B------:R-:W-:Y:S09]  /*8a050*/  @!UPT UIADD3 URZ, URZ, URZ, URZ ;  /* 0x0000003f3f3ff290 */ /* 0x000ff2000fffe03f */
[----:B------:R-:W-:Y:S04]  /*8a060*/  STL.64 [R1+0xbd0], R24 ;  /* 0x000bd01801007387 */ /* 0x000fe80000100a00 */
[----:B------:R0:W-:Y:S04]  /*8a070*/  STL.64 [R1+0xbd8], R26 ;  /* 0x000bd81a01007387 */ /* 0x0001e80000100a00 */
[----:B0-----:R-:W2:Y:S04]  /*8a080*/  LDL.LU.64 R26, [R1+0x3390] ;  /* 0x00339000011a7983 */ /* 0x001ea80000300a00 */
[----:B------:R-:W2:Y:S04]  /*8a090*/  LDL.LU.64 R24, [R1+0x3388] ;  /* 0x0033880001187983 */ /* 0x000ea80000300a00 */
[----:B------:R-:W2:Y:S04]  /*8a0a0*/  LDL.LU.64 R22, [R1+0x3380] ;  /* 0x0033800001167983 */ /* 0x000ea80000300a00 */
[----:B------:R-:W3:Y:S04]  /*8a0b0*/  LDL.LU.64 R20, [R1+0x3378] ;  /* 0x0033780001147983 */ /* 0x000ee80000300a00 */
[----:B------:R-:W-:Y:S04]  /*8a0c0*/  STL.64 [R1+0x32a0], R10 ;  /* 0x0032a00a01007387 */ /* 0x000fe80000100a00 */
[----:B------:R0:W-:Y:S04]  /*8a0d0*/  STL.64 [R1+0x3298], R8 ;  /* 0x0032980801007387 */ /* 0x0001e80000100a00 */
[----:B0-----:R-:W4:Y:S04]  /*8a0e0*/  LDL.LU R8, [R1+0x600] ;  /* 0x0006000001087983 */ /* 0x001f280000300800 */
[----:B------:R-:W4:Y:S04]  /*8a0f0*/  LDL.LU R9, [R1+0x604] ;  /* 0x0006040001097983 */ /* 0x000f280000300800 */
[----:B------:R-:W3:Y:S04]  /*8a100*/  LDL.LU R10, [R1+0x608] ;  /* 0x00060800010a7983 */ /* 0x000ee80000300800 */
[----:B------:R-:W3:Y:S01]  /*8a110*/  LDL.LU R11, [R1+0x60c] ;  /* 0x00060c00010b7983 */ /* 0x000ee20000300800 */
[----:B--2---:R-:W-:Y:S03]  /*8a120*/  HMMA.16816.F32.BF16 R24, R16, R22, R24 ;  /* 0x000000161018723c */ /* 0x004fe60000041818 */
[----:B---3--:R0:W-:Y:S04]  /*8a130*/  STL.64 [R1+0x32b0], R10 ;  /* 0x0032b00a01007387 */ /* 0x0081e80000100a00 */
[----:B----4-:R-:W-:Y:S01]  /*8a140*/  STL.64 [R1+0x32a8], R8 ;  /* 0x0032a80801007387 */ /* 0x010fe20000100a00 */
[----:B0-----:R-:W-:-:S02]  /*8a150*/  IMAD.MOV.U32 R10, RZ, RZ, R29 ;  /* 0x000000ffff0a7224 */ /* 0x001fc400078e001d */
[----:B------:R-:W-:-:S05]  /*8a160*/  IMAD.MOV.U32 R11, RZ, RZ, R28 ;  /* 0x000000ffff0b7224 */ /* 0x000fca00078e001c */
[----:B------:R0:W-:Y:S08]  /*8a170*/  STL.64 [R1+0x32d8], R10 ;  /* 0x0032d80a01007387 */ /* 0x0001f00000100a00 */
[----:B------:R-:W-:Y:S04]  /*8a180*/  STL.64 [R1+0xbc0], R24 ;  /* 0x000bc01801007387 */ /* 0x000fe80000100a00 */
[----:B------:R-:W-:Y:S01]  /*8a190*/  STL.64 [R1+0xbc8], R26 ;  /* 0x000bc81a01007387 */ /* 0x000fe20000100a00 */
[----:B0-----:R-:W-:-:S02]  /*8a1a0*/  IMAD.MOV.U32 R10, RZ, RZ, R21 ;  /* 0x000000ffff0a7224 */ /* 0x001fc400078e0015 */
[----:B------:R-:W-:-:S05]  /*8a1b0*/  IMAD.MOV.U32 R11, RZ, RZ, R20 ;  /* 0x000000ffff0b7224 */ /* 0x000fca00078e0014 */
[----:B------:R0:W-:Y:S04]  /*8a1c0*/  STL.64 [R1+0x3300], R10 ;  /* 0x0033000a01007387 */ /* 0x0001e80000100a00 */
[----:B------:R-:W2:Y:S04]  /*8a1d0*/  LDL.LU R8, [R1+0x630] ;  /* 0x0006300001087983 */ /* 0x000ea80000300800 */
[----:B------:R-:W2:Y:S04]  /*8a1e0*/  LDL.LU R9, [R1+0x634] ;  /* 0x0006340001097983 */ /* 0x000ea80000300800 */
[----:B0-----:R-:W3:Y:S04]  /*8a1f0*/  LDL.LU R10, [R1+0x638] ;  /* 0x00063800010a7983 */ /* 0x001ee80000300800 */
[----:B------:R-:W3:Y:S04]  /*8a200*/  LDL.LU R11, [R1+0x63c] ;  /* 0x00063c00010b7983 */ /* 0x000ee80000300800 */
[----:B------:R-:W4:Y:S04]  /*8a210*/  LDL.LU R24, [R1+0x650] ;  /* 0x0006500001187983 */ /* 0x000f280000300800 */
[----:B------:R-:W4:Y:S04]  /*8a220*/  LDL.LU R25, [R1+0x654] ;  /* 0x0006540001197983 */ /* 0x000f280000300800 */
[----:B------:R-:W2:Y:S04]  /*8a230*/  LDL.LU R26, [R1+0x658] ;  /* 0x00065800011a7983 */ /* 0x000ea80000300800 */
[----:B------:R-:W2:Y:S04]  /*8a240*/  LDL.LU R27, [R1+0x65c] ;  /* 0x00065c00011b7983 */ /* 0x000ea80000300800 */
[----:B------:R-:W3:Y:S04]  /*8a250*/  LDL.64 R14, [R1+0x128] ;  /* 0x00012800010e7983 */ /* 0x000ee80000100a00 */
[----:B--2---:R0:W-:Y:S04]  /*8a260*/  STL.64 [R1+0x3328], R26 ;  /* 0x0033281a01007387 */ /* 0x0041e80000100a00 */
[----:B----4-:R-:W-:Y:S04]  /*8a270*/  STL.64 [R1+0x3320], R24 ;  /* 0x0033201801007387 */ /* 0x010fe80000100a00 */
[----:B0-----:R-:W2:Y:S04]  /*8a280*/  LDL.64 R26, [R1+0xf8] ;  /* 0x0000f800011a7983 */ /* 0x001ea80000100a00 */
[----:B--2---:R0:W-:Y:S02]  /*8a290*/  STL.64 [R1+0x3338], R26 ;  /* 0x0033381a01007387 */ /* 0x0041e40000100a00 */
[----:B0-----:R-:W-:-:S02]  /*8a2a0*/  IMAD.MOV.U32 R26, RZ, RZ, R13 ;  /* 0x000000ffff1a7224 */ /* 0x001fc400078e000d */
[----:B------:R-:W-:-:S05]  /*8a2b0*/  IMAD.MOV.U32 R27, RZ, RZ, R5 ;  /* 0x000000ffff1b7224 */ /* 0x000fca00078e0005 */
[----:B------:R0:W-:Y:S04]  /*8a2c0*/  STL.64 [R1+0x3350], R26 ;  /* 0x0033501a01007387 */ /* 0x0001e80000100a00 */
[----:B0-----:R-:W2:Y:S04]  /*8a2d0*/  LDL.64 R26, [R1+0x118] ;  /* 0x00011800011a7983 */ /* 0x001ea80000100a00 */
[----:B---3--:R0:W-:Y:S04]  /*8a2e0*/  STL.64 [R1+0x3310], R10 ;  /* 0x0033100a01007387 */ /* 0x0081e80000100a00 */
[----:B------:R1:W-:Y:S04]  /*8a2f0*/  STL.64 [R1+0x3308], R8 ;  /* 0x0033080801007387 */ /* 0x0003e80000100a00 */
[----:B0-----:R-:W3:Y:S04]  /*8a300*/  LDL.64 R10, [R1+0xd8] ;  /* 0x0000d800010a7983 */ /* 0x001ee80000100a00 */
[----:B---3--:R0:W-:Y:S04]  /*8a310*/  STL.64 [R1+0x3330], R10 ;  /* 0x0033300a01007387 */ /* 0x0081e80000100a00 */
[----:B-1----:R-:W3:Y:S04]  /*8a320*/  LDL.LU R8, [R1+0x660] ;  /* 0x0006600001087983 */ /* 0x002ee80000300800 */
[----:B------:R-:W3:Y:S04]  /*8a330*/  LDL.LU R9, [R1+0x664] ;  /* 0x0006640001097983 */ /* 0x000ee80000300800 */
[----:B0-----:R-:W4:Y:S04]  /*8a340*/  LDL.LU R10, [R1+0x668] ;  /* 0x00066800010a7983 */ /* 0x001f280000300800 */
[----:B------:R-:W4:Y:S04]  /*8a350*/  LDL.LU R11, [R1+0x66c] ;  /* 0x00066c00010b7983 */ /* 0x000f280000300800 */
[----:B----4-:R-:W-:Y:S04]  /*8a360*/  STL.64 [R1+0x3348], R10 ;  /* 0x0033480a01007387 */ /* 0x010fe80000100a00 */
[----:B---3--:R0:W-:Y:S04]  /*8a370*/  STL.64 [R1+0x3340], R8 ;  /* 0x0033400801007387 */ /* 0x0081e80000100a00 */
[----:B0-----:R-:W3:Y:S04]  /*8a380*/  LDL.LU R8, [R1+0x670] ;  /* 0x0006700001087983 */ /* 0x001ee80000300800 */
[----:B------:R-:W3:Y:S04]  /*8a390*/  LDL.LU R9, [R1+0x674] ;  /* 0x0006740001097983 */ /* 0x000ee80000300800 */
[----:B------:R-:W4:Y:S04]  /*8a3a0*/  LDL.LU R10, [R1+0x678] ;  /* 0x00067800010a7983 */ /* 0x000f280000300800 */
[----:B------:R-:W4:Y:S04]  /*8a3b0*/  LDL.LU R11, [R1+0x67c] ;  /* 0x00067c00010b7983 */ /* 0x000f280000300800 */
[----:B----4-:R-:W-:Y:S04]  /*8a3c0*/  STL.64 [R1+0x3360], R10 ;  /* 0x0033600a01007387 */ /* 0x010fe80000100a00 */
[----:B---3--:R0:W-:Y:S04]  /*8a3d0*/  STL.64 [R1+0x3358], R8 ;  /* 0x0033580801007387 */ /* 0x0081e80000100a00 */
[----:B0-----:R-:W2:Y:S04]  /*8a3e0*/  LDL.LU R8, [R1+0x680] ;  /* 0x0006800001087983 */ /* 0x001ea80000300800 */
[----:B------:R-:W2:Y:S04]  /*8a3f0*/  LDL.LU R9, [R1+0x684] ;  /* 0x0006840001097983 */ /* 0x000ea80000300800 */
[----:B------:R-:W2:Y:S04]  /*8a400*/  LDL.LU R10, [R1+0x688] ;  /* 0x00068800010a7983 */ /* 0x000ea80000300800 */
[----:B------:R-:W2:Y:S04]  /*8a410*/  LDL.LU R11, [R1+0x68c] ;  /* 0x00068c00010b7983 */ /* 0x000ea80000300800 */
[----:B------:R-:W3:Y:S04]  /*8a420*/  LDL.64 R6, [R1+0xc8] ;  /* 0x0000c80001067983 */ /* 0x000ee80000100a00 */
[----:B---3--:R0:W-:Y:S04]  /*8a430*/  STL.64 [R1+0x3318], R6 ;  /* 0x0033180601007387 */ /* 0x0081e80000100a00 */
[----:B------:R-:W3:Y:S04]  /*8a440*/  LDL.LU R4, [R1+0x640] ;  /* 0x0006400001047983 */ /* 0x000ee80000300800 */
[----:B------:R-:W3:Y:S04]  /*8a450*/  LDL.LU R5, [R1+0x644] ;  /* 0x0006440001057983 */ /* 0x000ee80000300800 */
[----:B0-----:R-:W3:Y:S04]  /*8a460*/  LDL.LU R6, [R1+0x648] ;  /* 0x0006480001067983 */ /* 0x001ee80000300800 */
[----:B------:R-:W3:Y:S04]  /*8a470*/  LDL.LU R7, [R1+0x64c] ;  /* 0x00064c0001077983 */ /* 0x000ee80000300800 */
[----:B------:R0:W-:Y:S04]  /*8a480*/  STL.64 [R1+0x3238], R22 ;  /* 0x0032381601007387 */ /* 0x0001e80000100a00 */
[----:B------:R-:W4:Y:S04]  /*8a490*/  LDL.LU R20, [R1+0x690] ;  /* 0x0006900001147983 */ /* 0x000f280000300800 */
[----:B------:R-:W4:Y:S04]  /*8a4a0*/  LDL.LU R21, [R1+0x694] ;  /* 0x0006940001157983 */ /* 0x000f280000300800 */
[----:B0-----:R-:W4:Y:S04]  /*8a4b0*/  LDL.LU R22, [R1+0x698] ;  /* 0x0006980001167983 */ /* 0x001f280000300800 */
[----:B------:R-:W4:Y:S01]  /*8a4c0*/  LDL.LU R23, [R1+0x69c] ;  /* 0x00069c0001177983 */ /* 0x000f220000300800 */
[----:B--2---:R-:W-:Y:S01]  /*8a4d0*/  HMMA.16816.F32.BF16 R8, R16, R26, R8 ;  /* 0x0000001a1008723c */ /* 0x004fe20000041808 */
[----:B------:R-:W-:-:S07]  /*8a4e0*/  IMAD.MOV.U32 R13, RZ, RZ, R15 ;  /* 0x000000ffff0d7224 */ /* 0x000fce00078e000f */
[----:B----4-:R-:W-:Y:S11]  /*8a4f0*/  HMMA.16816.F32.BF16 R20, R16, R14, R20 ;  /* 0x0000000e1014723c */ /* 0x010ff60000041814 */
[----:B------:R-:W-:Y:S11]  /*8a500*/  @!UPT UIADD3 URZ, URZ, URZ, URZ ;  /* 0x0000003f3f3ff290 */ /* 0x000ff6000fffe03f */
[----:B------:R-:W-:Y:S01]  /*8a510*/  @!UPT UIADD3 URZ, URZ, URZ, URZ ;  /* 0x0000003f3f3ff290 */ /* 0x000fe2000fffe03f */
[----:B------:R0:W-:Y:S01]  /*8a520*/  STL.64 [R1+0xaf0], R20 ;  /* 0x000af01401007387 */ /* 0x0001e20000100a00 */
[----:B------:R1:W-:Y:S02]  /*8a530*/  STL.64 [R1+0xaf8], R22 ;  /* 0x000af81601007387 */ /* 0x0003e40000100a00 */
[----:B0-----:R-:W-:Y:S02]  /*8a540*/  IMAD.MOV.U32 R20, RZ, RZ, R14 ;  /* 0x000000ffff147224 */ /* 0x001fe400078e000e */
[----:B------:R-:W2:Y:S01]  /*8a550*/  LDL.LU.64 R14, [R1+0x3370] ;  /* 0x00337000010e7983 */ /* 0x000ea20000300a00 */
[----:B------:R-:W4:Y:S02]  /*8a560*/  LDL.LU R12, [R1+0x3368] ;  /* 0x00336800010c7983 */ /* 0x000f240000300800 */
[----:B------:R-:W-:Y:S02]  /*8a570*/  STL.64 [R1+0xad0], R8 ;  /* 0x000ad00801007387 */ /* 0x000fe40000100a00 */
[----:B------:R0:W-:Y:S02]  /*8a580*/  STL.64 [R1+0xad8], R10 ;  /* 0x000ad80a01007387 */ /* 0x0001e40000100a00 */
[----:B-1----:R-:W-:-:S02]  /*8a590*/  IMAD.MOV.U32 R22, RZ, RZ, R26 ;  /* 0x000000ffff167224 */ /* 0x002fc400078e001a */
[----:B------:R-:W-:Y:S01]  /*8a5a0*/  IMAD.MOV.U32 R21, RZ, RZ, R27 ;  /* 0x000000ffff157224 */ /* 0x000fe200078e001b */
        /* <DEDUP_REMOVED lines=16> */
[----:B0-----:R-:W3:Y:S01]  /*8a6b0*/  LDL.LU.64 R10, [R1+0x3330] ;  /* 0x00333000010a7983 */ /* 0x001ee20000300a00 */
[----:B------:R-:W2:Y:S02]  /*8a6c0*/  LDL.LU.64 R26, [R1+0x3328] ;  /* 0x00332800011a7983 */ /* 0x000ea40000300a00 */
[----:B------:R-:W2:Y:S02]  /*8a6d0*/  LDL.LU.64 R24, [R1+0x3320] ;  /* 0x0033200001187983 */ /* 0x000ea40000300a00 */
[----:B------:R-:W-:Y:S01]  /*8a6e0*/  STL.64 [R1+0x32c0], R22 ;  /* 0x0032c01601007387 */ /* 0x000fe20000100a00 */
[----:B------:R0:W-:Y:S04]  /*8a6f0*/  STL.64 [R1+0x32b8], R20 ;  /* 0x0032b81401007387 */ /* 0x0001e80000100a00 */
        /* <DEDUP_REMOVED lines=12> */
[----:B------:R0:W-:Y:S01]  /*8a7c0*/  STL.64 [R1+0x9d0], R24 ;  /* 0x0009d01801007387 */ /* 0x0001e20000100a00 */
[----:B------:R1:W-:Y:S03]  /*8a7d0*/  STL.64 [R1+0x9d8], R26 ;  /* 0x0009d81a01007387 */ /* 0x0003e60000100a00 */
[----:B0-----:R-:W3:Y:S01]  /*8a7e0*/  LDL.LU.64 R24, [R1+0x70] ;  /* 0x0000700001187983 */ /* 0x001ee20000300a00 */
[----:B-1----:R-:W2:Y:S01]  /*8a7f0*/  LDL.LU.64 R26, [R1+0x78] ;  /* 0x00007800011a7983 */ /* 0x002ea20000300a00 */
[C---:B------:R-:W-:Y:S01]  /*8a800*/  HMMA.16816.F32.BF16 R4, R16.reuse, R10, R4 ;  /* 0x0000000a1004723c */ /* 0x040fe20000041804 */
[----:B------:R-:W-:Y:S01]  /*8a810*/  IMAD.MOV.U32 R29, RZ, RZ, R11 ;  /* 0x000000ffff1d7224 */ /* 0x000fe200078e000b */
[----:B--2---:R0:W-:Y:S01]  /*8a820*/  STL.64 [R1+0x31a0], R26 ;  /* 0x0031a01a01007387 */ /* 0x0041e20000100a00 */
[----:B---3--:R-:W-:Y:S11]  /*8a830*/  STL.64 [R1+0x3198], R24 ;  /* 0x0031981801007387 */ /* 0x008ff60000100a00 */
[----:B------:R-:W-:Y:S09]  /*8a840*/  @!UPT UIADD3 URZ, URZ, URZ, URZ ;  /* 0x0000003f3f3ff290 */ /* 0x000ff2000fffe03f */
[----:B------:R-:W-:Y:S02]  /*8a850*/  STL.64 [R1+0x9b0], R4 ;  /* 0x0009b00401007387 */ /* 0x000fe40000100a00 */
[----:B------:R1:W-:Y:S02]  /*8a860*/  STL.64 [R1+0x9b8], R6 ;  /* 0x0009b80601007387 */ /* 0x0003e40000100a00 */
[----:B0-----:R-:W-:Y:S02]  /*8a870*/  IMAD.MOV.U32 R27, RZ, RZ, R0 ;  /* 0x000000ffff1b7224 */ /* 0x001fe400078e0000 */
[----:B------:R-:W-:Y:S01]  /*8a880*/  IMAD.MOV.U32 R0, RZ, RZ, R10 ;  /* 0x000000ffff007224 */ /* 0x000fe200078e000a */
[----:B-1----:R-:W2:Y:S01]  /*8a890*/  LDL.LU.64 R6, [R1+0x3318] ;  /* 0x0033180001067983 */ /* 0x002ea20000300a00 */
[----:B------:R-:W2:Y:S02]  /*8a8a0*/  LDL.LU.64 R10, [R1+0x3310] ;  /* 0x00331000010a7983 */ /* 0x000ea40000300a00 */
[----:B------:R-:W2:Y:S02]  /*8a8b0*/  LDL.LU.64 R8, [R1+0x3308] ;  /* 0x0033080001087983 */ /* 0x000ea40000300a00 */
[C---:B--2---:R-:W-:Y:S11]  /*8a8c0*/  HMMA.16816.F32.BF16 R8, R16.reuse, R6, R8 ;  /* 0x000000061008723c */ /* 0x044ff60000041808 */
[----:B------:R-:W-:Y:S11]  /*8a8d0*/  @!UPT UIADD3 URZ, URZ, URZ, URZ ;  /* 0x0000003f3f3ff290 */ /* 0x000ff6000fffe03f */
[----:B------:R-:W-:Y:S01]  /*8a8e0*/  @!UPT UIADD3 URZ, URZ, URZ, URZ ;  /* 0x0000003f3f3ff290 */ /* 0x000fe2000fffe03f */
[----:B------:R-:W-:Y:S01]  /*8a8f0*/  STL.64 [R1+0x9a0], R8 ;  /* 0x0009a00801007387 */ /* 0x000fe20000100a00 */
[----:B------:R0:W-:Y:S03]  /*8a900*/  STL.64 [R1+0x9a8], R10 ;  /* 0x0009a80a01007387 */ /* 0x0001e60000100a00 */
[----:B0-----:R-:W2:Y:S01]  /*8a910*/  LDL.LU.64 R10, [R1+0x3300] ;  /* 0x00330000010a7983 */ /* 0x001ea20000300a00 */
[----:B----4-:R-:W-:Y:S02]  /*8a920*/  IMAD.MOV.U32 R26, RZ, RZ, R12 ;  /* 0x000000ffff1a7224 */ /* 0x010fe400078e000c */
[----:B------:R-:W-:Y:S02]  /*8a930*/  IMAD.MOV.U32 R12, RZ, RZ, R6 ;  /* 0x000000ffff0c7224 */ /* 0x000fe400078e0006 */
[----:B------:R-:W-:Y:S02]  /*8a940*/  IMAD.MOV.U32 R5, RZ, RZ, R7 ;  /* 0x000000ffff057224 */ /* 0x000fe400078e0007 */
[----:B------:R-:W3:Y:S01]  /*8a950*/  LDL.LU.64 R6, [R1+0x32f8] ;  /* 0x0032f80001067983 */ /* 0x000ee20000300a00 */
[----:B------:R-:W4:Y:S02]  /*8a960*/  LDL.LU R4, [R1+0x32f0] ;  /* 0x0032f00001047983 */ /* 0x000f240000300800 */
[----:B------:R-:W-:Y:S02]  /*8a970*/  STL.64 [R1+0x31d0], R14 ;  /* 0x0031d00e01007387 */ /* 0x000fe40000100a00 */
[----:B------:R-:W-:Y:S01]  /*8a980*/  STL [R1+0x31c8], R12 ;  /* 0x0031c80c01007387 */ /* 0x000fe20000100800 */
[----:B--2---:R-:W-:Y:S01]  /*8a990*/  HMMA.16816.F32.BF16 R16, R16, R10, R20 ;  /* 0x0000000a1010723c */ /* 0x004fe20000041814 */
[----:B------:R-:W2:Y:S01]  /*8a9a0*/  LDL.LU.64 R22, [R1+0x32e8] ;  /* 0x0032e80001167983 */ /* 0x000ea20000300a00 */
[----:B------:R-:W2:Y:S02]  /*8a9b0*/  LDL.LU.64 R20, [R1+0x32e0] ;  /* 0x0032e00001147983 */ /* 0x000ea40000300a00 */
[----:B------:R-:W2:Y:S11]  /*8a9c0*/  LDL.LU.64 R10, [R1+0x32d8] ;  /* 0x0032d800010a7983 */ /* 0x000eb60000300a00 */
[----:B------:R-:W-:Y:S08]  /*8a9d0*/  @!UPT UIADD3 URZ, URZ, URZ, URZ ;  /* 0x0000003f3f3ff290 */ /* 0x000ff0000fffe03f */
[----:B------:R-:W-:Y:S01]  /*8a9e0*/  STL.64 [R1+0x980], R16 ;  /* 0x0009801001007387 */ /* 0x000fe20000100a00 */
[----:B------:R0:W-:Y:S03]  /*8a9f0*/  STL.64 [R1+0x988], R18 ;  /* 0x0009881201007387 */ /* 0x0001e60000100a00 */
[----:B0-----:R-:W2:Y:S01]  /*8aa00*/  LDL.LU.64 R18, [R1+0x32d0] ;  /* 0x0032d00001127983 */ /* 0x001ea20000300a00 */
        /* <DEDUP_REMOVED lines=8> */
[----:B------:R-:W2:Y:S02]  /*8aa90*/  LDL.LU.64 R8, [R1+0x32a8] ;  /* 0x0032a80001087983 */ /* 0x000ea40000300a00 */
[----:B--2---:R-:W-:Y:S01]  /*8aaa0*/  HMMA.16816.F32.BF16 R24, R16, R26, R8 ;  /* 0x0000001a1018723c */ /* 0x004fe20000041808 */
[----:B------:R-:W2:Y:S01]  /*8aab0*/  LDL.LU.64 R10, [R1+0x32a0] ;  /* 0x0032a000010a7983 */ /* 0x000ea20000300a00 */
[----:B------:R-:W2:Y:S11]  /*8aac0*/  LDL.LU.64 R8, [R1+0x3298] ;  /* 0x0032980001087983 */ /* 0x000eb60000300a00 */
[----:B------:R-:W-:Y:S10]  /*8aad0*/  @!UPT UIADD3 URZ, URZ, URZ, URZ ;  /* 0x0000003f3f3ff290 */ /* 0x000ff4000fffe03f */
[----:B------:R0:W-:Y:S01]  /*8aae0*/  STL.64 [R1+0xcd0], R24 ;  /* 0x000cd01801007387 */ /* 0x0001e20000100a00 */
[----:B------:R1:W-:Y:S03]  /*8aaf0*/  STL.64 [R1+0xcd8], R26 ;  /* 0x000cd81a01007387 */ /* 0x0003e60000100a00 */
[----:B0-----:R-:W2:Y:S01]  /*8ab00*/  LDL.LU R24, [R1+0x530] ;  /* 0x0005300001187983 */ /* 0x001ea20000300800 */
[----:B------:R-:W2:Y:S02]  /*8ab10*/  LDL.LU R25, [R1+0x534] ;  /* 0x0005340001197983 */ /* 0x000ea40000300800 */
[----:B-1----:R-:W2:Y:S02]  /*8ab20*/  LDL.LU R26, [R1+0x538] ;  /* 0x00053800011a7983 */ /* 0x002ea40000300800 */
[----:B------:R-:W2:Y:S02]  /*8ab30*/  LDL.LU R27, [R1+0x53c] ;  /* 0x00053c00011b7983 */ /* 0x000ea40000300800 */
[----:B------:R-:W-:-:S02]  /*8ab40*/  IMAD.MOV.U32 R14, RZ, RZ, R28 ;  /* 0x000000ffff0e7224 */ /* 0x000fc400078e001c */
[----:B------:R-:W-:Y:S01]  /*8ab50*/  IMAD.MOV.U32 R15, RZ, RZ, R23 ;  /* 0x000000ffff0f7224 */ /* 0x000fe200078e0017 */
[----:B--2---:R0:W-:Y:S01]  /*8ab60*/  STL.64 [R1+0x31b0], R26 ;  /* 0x0031b01a01007387 */ /* 0x0041e20000100a00 */
[----:B------:R1:W-:Y:S02]  /*8ab70*/  STL.64 [R1+0x31a8], R24 ;  /* 0x0031a81801007387 */ /* 0x0003e40000100a00 */
[----:B0-----:R-:W-:Y:S02]  /*8ab80*/  IMAD.MOV.U32 R26, RZ, RZ, R0 ;  /* 0x000000ffff1a7224 */ /* 0x001fe400078e0000 */
[----:B------:R-:W-:Y:S01]  /*8ab90*/  IMAD.MOV.U32 R27, RZ, RZ, R29 ;  /* 0x000000ffff1b7224 */ /* 0x000fe200078e001d */
[----:B------:R-:W2:Y:S01]  /*8aba0*/  LDL.LU R0, [R1+0x3290] ;  /* 0x0032900001007983 */ /* 0x000ea20000300800 */
[----:B------:R-:W-:Y:S03]  /*8abb0*/  STL.64 [R1+0x31e8], R14 ;  /* 0x0031e80e01007387 */ /* 0x000fe60000100a00 */
[----:B------:R0:W-:Y:S01]  /*8abc0*/  STL.64 [R1+0x31c0], R26 ;  /* 0x0031c01a01007387 */ /* 0x0001e20000100a00 */
[----:B-1----:R-:W2:Y:S02]  /*8abd0*/  LDL.LU R24, [R1+0x550] ;  /* 0x0005500001187983 */ /* 0x002ea40000300800 */
[----:B------:R-:W2:Y:S01]  /*8abe0*/  LDL.LU R25, [R1+0x554] ;  /* 0x0005540001197983 */ /* 0x000ea20000300800 */
[----:B0-----:R-:W2:Y:S01]  /*8abf0*/  LDL.LU R26, [R1+0x558] ;  /* 0x00055800011a7983 */ /* 0x001ea20000300800 */
[----:B------:R-:W2:Y:S02]  /*8ac00*/  LDL.LU R27, [R1+0x55c] ;  /* 0x00055c00011b7983 */ /* 0x000ea40000300800 */
[----:B------:R-:W2:Y:S02]  /*8ac10*/  LDL.LU.64 R14, [R1+0x108] ;  /* 0x00010800010e7983 */ /* 0x000ea40000300a00 */
[----:B--2---:R-:W-:Y:S01]  /*8ac20*/  STL.64 [R1+0x3200], R14 ;  /* 0x0032000e01007387 */ /* 0x004fe20000100a00 */
[----:B------:R-:W-:Y:S02]  /*8ac30*/  STL.64 [R1+0x31e0], R26 ;  /* 0x0031e01a01007387 */ /* 0x000fe40000100a00 */
[----:B------:R0:W-:Y:S02]  /*8ac40*/  STL.64 [R1+0x31d8], R24 ;  /* 0x0031d81801007387 */ /* 0x0001e40000100a00 */
[----:B0-----:R-:W2:Y:S01]  /*8ac50*/  LDL.LU R24, [R1+0x560] ;  /* 0x0005600001187983 */ /* 0x001ea20000300800 */
[----:B------:R-:W2:Y:S02]  /*8ac60*/  LDL.LU R25, [R1+0x564] ;  /* 0x0005640001197983 */ /* 0x000ea40000300800 */
[----:B------:R-:W2:Y:S02]  /*8ac70*/  LDL.LU R26, [R1+0x568] ;  /* 0x00056800011a7983 */ /* 0x000ea40000300800 */
[----:B------:R-:W2:Y:S02]  /*8ac80*/  LDL.LU R27, [R1+0x56c] ;  /* 0x00056c00011b7983 */ /* 0x000ea40000300800 */
[----:B------:R-:W-:-:S02]  /*8ac90*/  IMAD.MOV.U32 R14, RZ, RZ, R22 ;  /* 0x000000ffff0e7224 */ /* 0x000fc400078e0016 */
[----:B------:R-:W-:Y:S02]  /*8aca0*/  IMAD.MOV.U32 R15, RZ, RZ, R21 ;  /* 0x000000ffff0f7224 */ /* 0x000fe400078e0015 */
[----:B------:R-:W-:Y:S02]  /*8acb0*/  IMAD.MOV.U32 R22, RZ, RZ, R11 ;  /* 0x000000ffff167224 */ /* 0x000fe400078e000b */
[----:B------:R-:W-:Y:S01]  /*8acc0*/  IMAD.MOV.U32 R23, RZ, RZ, R10 ;  /* 0x000000ffff177224 */ /* 0x000fe200078e000a */
[----:B------:R0:W-:Y:S02]  /*8acd0*/  STL.64 [R1+0x3218], R14 ;  /* 0x0032180e01007387 */ /* 0x0001e40000100a00 */
[----:B0-----:R-:W-:Y:S02]  /*8ace0*/  IMAD.MOV.U32 R14, RZ, RZ, R20 ;  /* 0x000000ffff0e7224 */ /* 0x001fe400078e0014 */
        /* <DEDUP_REMOVED lines=8> */
[----:B------:R0:W-:Y:S02]  /*8ad70*/  STL.64 [R1+0x3230], R14 ;  /* 0x0032300e01007387 */ /* 0x0001e40000100a00 */
[----:B------:R-:W2:Y:S02]  /*8ad80*/  LDL.LU R12, [R1+0x5a0] ;  /* 0x0005a000010c7983 */ /* 0x000ea40000300800 */
[----:B------:R-:W2:Y:S01]  /*8ad90*/  LDL.LU R13, [R1+0x5a4] ;  /* 0x0005a400010d7983 */ /* 0x000ea20000300800 */
[----:B0-----:R-:W2:Y:S01]  /*8ada0*/  LDL.LU R14, [R1+0x5a8] ;  /* 0x0005a800010e7983 */ /* 0x001ea20000300800 */
[----:B------:R-:W2:Y:S02]  /*8adb0*/  LDL.LU R15, [R1+0x5ac] ;  /* 0x0005ac00010f7983 */ /* 0x000ea40000300800 */
[----:B------:R-:W-:-:S02]  /*8adc0*/  IMAD.MOV.U32 R22, RZ, RZ, R9 ;  /* 0x000000ffff167224 */ /* 0x000fc400078e0009 */
        /* <DEDUP_REMOVED lines=8> */
[----:B----4-:R-:W-:-:S02]  /*8ae50*/  IMAD.MOV.U32 R22, RZ, RZ, R4 ;  /* 0x000000ffff167224 */ /* 0x010fc400078e0004 */
[----:B------:R-:W-:Y:S01]  /*8ae60*/  IMAD.MOV.U32 R23, RZ, RZ, R2 ;  /* 0x000000ffff177224 */ /* 0x000fe200078e0002 */
[----:B------:R-:W3:Y:S01]  /*8ae70*/  LDL.LU R8, [R1+0x5f0] ;  /* 0x0005f00001087983 */ /* 0x000ee20000300800 */
[----:B------:R-:W3:Y:S02]  /*8ae80*/  LDL.LU R9, [R1+0x5f4] ;  /* 0x0005f40001097983 */ /* 0x000ee40000300800 */
[----:B------:R-:W3:Y:S02]  /*8ae90*/  LDL.LU R10, [R1+0x5f8] ;  /* 0x0005f800010a7983 */ /* 0x000ee40000300800 */
[----:B------:R-:W3:Y:S01]  /*8aea0*/  LDL.LU R11, [R1+0x5fc] ;  /* 0x0005fc00010b7983 */ /* 0x000ee20000300800 */
[----:B------:R0:W-:Y:S01]  /*8aeb0*/  STL.64 [R1+0x3280], R22 ;  /* 0x0032801601007387 */ /* 0x0001e20000100a00 */
[----:B------:R-:W4:Y:S02]  /*8aec0*/  LDL.LU R20, [R1+0x5e0] ;  /* 0x0005e00001147983 */ /* 0x000f240000300800 */
[----:B------:R-:W4:Y:S01]  /*8aed0*/  LDL.LU R21, [R1+0x5e4] ;  /* 0x0005e40001157983 */ /* 0x000f220000300800 */
[----:B0-----:R-:W4:Y:S01]  /*8aee0*/  LDL.LU R22, [R1+0x5e8] ;  /* 0x0005e80001167983 */ /* 0x001f220000300800 */
[----:B------:R-:W4:Y:S03]  /*8aef0*/  LDL.LU R23, [R1+0x5ec] ;  /* 0x0005ec0001177983 */ /* 0x000f260000300800 */
        /* <DEDUP_REMOVED lines=23> */
[----:B------:R-:W2:Y:S02]  /*8b070*/  LDL.LU R26, [R1+0x598] ;  /* 0x00059800011a7983 */ /* 0x000ea40000300800 */
[----:B------:R-:W2:Y:S01]  /*8b080*/  LDL.LU R27, [R1+0x59c] ;  /* 0x00059c00011b7983 */ /* 0x000ea20000300800 */
[----:B------:R-:W-:Y:S01]  /*8b090*/  STL.64 [R1+0xcc0], R8 ;  /* 0x000cc00801007387 */ /* 0x000fe20000100a00 */
[----:B------:R0:W-:Y:S03]  /*8b0a0*/  STL.64 [R1+0xcc8], R10 ;  /* 0x000cc80a01007387 */ /* 0x0001e60000100a00 */
[----:B0-----:R-:W4:Y:S01]  /*8b0b0*/  LDL.LU.64 R10, [R1+0x3288] ;  /* 0x00328800010a7983 */ /* 0x001f220000300a00 */
[----:B------:R-:W-:Y:S01]  /*8b0c0*/  STL.64 [R1+0x3178], R6 ;  /* 0x0031780601007387 */ /* 0x000fe20000100a00 */
[C---:B----4-:R-:W-:Y:S02]  /*8b0d0*/  HMMA.16816.F32.BF16 R8, R16.reuse, R10, R20 ;  /* 0x0000000a1008723c */ /* 0x050fe40000041814 */
[----:B------:R-:W3:Y:S11]  /*8b0e0*/  LDL.LU.64 R22, [R1+0x3280] ;  /* 0x0032800001167983 */ /* 0x000ef60000300a00 */
[----:B------:R-:W-:Y:S10]  /*8b0f0*/  @!UPT UIADD3 URZ, URZ, URZ, URZ ;  /* 0x0000003f3f3ff290 */ /* 0x000ff4000fffe03f */
[----:B------:R0:W-:Y:S01]  /*8b100*/  STL.64 [R1+0xcb0], R8 ;  /* 0x000cb00801007387 */ /* 0x0001e20000100a00 */
[----:B------:R1:W-:Y:S03]  /*8b110*/  STL.64 [R1+0xcb8], R10 ;  /* 0x000cb80a01007387 */ /* 0x0003e60000100a00 */
[----:B0-----:R-:W4:Y:S01]  /*8b120*/  LDL.LU R8, [R1+0x30] ;  /* 0x0000300001087983 */ /* 0x001f220000300800 */
[----:B------:R-:W4:Y:S02]  /*8b130*/  LDL.LU R9, [R1+0x34] ;  /* 0x0000340001097983 */ /* 0x000f240000300800 */
[----:B-1----:R-:W2:Y:S02]  /*8b140*/  LDL.LU R10, [R1+0x38] ;  /* 0x00003800010a7983 */ /* 0x002ea40000300800 */
[----:B------:R-:W2:Y:S02]  /*8b150*/  LDL.LU R11, [R1+0x3c] ;  /* 0x00003c00010b7983 */ /* 0x000ea40000300800 */
[----:B--2---:R0:W-:Y:S01]  /*8b160*/  STL.64 [R1+0x3070], R10 ;  /* 0x0030700a01007387 */ /* 0x0041e20000100a00 */
[----:B----4-:R1:W-:Y:S03]  /*8b170*/  STL.64 [R1+0x3068], R8 ;  /* 0x0030680801007387 */ /* 0x0103e60000100a00 */
[----:B0-----:R-:W2:Y:S01]  /*8b180*/  LDL.64 R10, [R1+0xb8] ;  /* 0x0000b800010a7983 */ /* 0x001ea20000100a00 */
[C---:B---3--:R-:W-:Y:S03]  /*8b190*/  HMMA.16816.F32.BF16 R20, R16.reuse, R22, R12 ;  /* 0x000000161014723c */ /* 0x048fe6000004180c */
[----:B--2---:R0:W-:Y:S01]  /*8b1a0*/  STL.64 [R1+0x31b8], R10 ;  /* 0x0031b80a01007387 */ /* 0x0041e20000100a00 */
[----:B-1----:R-:W2:Y:S02]  /*8b1b0*/  LDL.LU R8, [R1+0x540] ;  /* 0x0005400001087983 */ /* 0x002ea40000300800 */
        /* <DEDUP_REMOVED lines=22> */
[C---:B---3--:R-:W-:Y:S11]  /*8b320*/  HMMA.16816.F32.BF16 R12, R16.reuse, R22, R12 ;  /* 0x00000016100c723c */ /* 0x048ff6000004180c */
[----:B------:R-:W-:Y:S11]  /*8b330*/  @!UPT UIADD3 URZ, URZ, URZ, URZ ;  /* 0x0000003f3f3ff290 */ /* 0x000ff6000fffe03f */
[----:B------:R-:W-:Y:S01]  /*8b340*/  @!UPT UIADD3 URZ, URZ, URZ, URZ ;  /* 0x0000003f3f3ff290 */ /* 0x000fe2000fffe03f */
[----:B------:R-:W-:Y:S01]  /*8b350*/  STL.64 [R1+0xc50], R12 ;  /* 0x000c500c01007387 */ /* 0x000fe20000100a00 */
[----:B------:R0:W-:Y:S03]  /*8b360*/  STL.64 [R1+0xc58], R14 ;  /* 0x000c580e01007387 */ /* 0x0001e60000100a00 */
[----:B0-----:R-:W3:Y:S01]  /*8b370*/  LDL.LU.64 R14, [R1+0x3230] ;  /* 0x00323000010e7983 */ /* 0x001ee20000300a00 */
[----:B------:R0:W-:Y:S02]  /*8b380*/  STL.64 [R1+0x3140], R22 ;  /* 0x0031401601007387 */ /* 0x0001e40000100a00 */
[----:B------:R-:W4:Y:S02]  /*8b390*/  LDL.LU R20, [R1+0x520] ;  /* 0x0005200001147983 */ /* 0x000f240000300800 */
[----:B------:R-:W4:Y:S01]  /*8b3a0*/  LDL.LU R21, [R1+0x524] ;  /* 0x0005240001157983 */ /* 0x000f220000300800 */
        /* <DEDUP_REMOVED lines=16> */
[C---:B---3--:R-:W-:Y:S01]  /*8b4b0*/  HMMA.16816.F32.BF16 R24, R16.reuse, R14, R24 ;  /* 0x0000000e1018723c */ /* 0x048fe20000041818 */
[----:B------:R-:W-:Y:S02]  /*8b4c0*/  IMAD.MOV.U32 R4, RZ, RZ, R14 ;  /* 0x000000ffff047224 */ /* 0x000fe400078e000e */
        /* <DEDUP_REMOVED lines=19> */
[----:B------:R0:W-:Y:S03]  /*8b600*/  STL.64 [R1+0xaa8], R26 ;  /* 0x000aa81a01007387 */ /* 0x0001e60000100a00 */
[----:B0-----:R-:W2:Y:S01]  /*8b610*/  LDL.LU.64 R26, [R1+0x31c0] ;  /* 0x0031c000011a7983 */ /* 0x001ea20000300a00 */
[----:B------:R-:W-:Y:S01]  /*8b620*/  STL.64 [R1+0x30d0], R14 ;  /* 0x0030d00e01007387 */ /* 0x000fe20000100a00 */
[----:B--2---:R-:W-:Y:S02]  /*8b630*/  HMMA.16816.F32.BF16 R24, R16, R26, R8 ;  /* 0x0000001a1018723c */ /* 0x004fe40000041808 */
[----:B------:R-:W4:Y:S11]  /*8b640*/  LDL.LU.64 R10, [R1+0x31b8] ;  /* 0x0031b800010a7983 */ /* 0x000f360000300a00 */
[----:B------:R-:W-:Y:S10]  /*8b650*/  @!UPT UIADD3 URZ, URZ, URZ, URZ ;  /* 0x0000003f3f3ff290 */ /* 0x000ff4000fffe03f */
[----:B------:R-:W-:Y:S01]  /*8b660*/  STL.64 [R1+0xa90], R24 ;  /* 0x000a901801007387 */ /* 0x000fe20000100a00 */
[----:B------:R0:W-:Y:S03]  /*8b670*/  STL.64 [R1+0xa98], R26 ;  /* 0x000a981a01007387 */ /* 0x0001e60000100a00 */
[----:B0-----:R-:W2:Y:S01]  /*8b680*/  LDL.LU.64 R26, [R1+0x31b0] ;  /* 0x0031b000011a7983 */ /* 0x001ea20000300a00 */
[----:B------:R-:W2:Y:S02]  /*8b690*/  LDL.LU.64 R24, [R1+0x31a8] ;  /* 0x0031a80001187983 */ /* 0x000ea40000300a00 */
[----:B------:R-:W-:Y:S02]  /*8b6a0*/  IMAD.MOV.U32 R14, RZ, RZ, R12 ;  /* 0x000000ffff0e7224 */ /* 0x000fe400078e000c */
[----:B------:R-:W-:-:S07]  /*8b6b0*/  IMAD.MOV.U32 R15, RZ, RZ, R5 ;  /* 0x000000ffff0f7224 */ /* 0x000fce00078e0005 */
[C---:B--2---:R-:W-:Y:S01]  /*8b6c0*/  HMMA.16816.F32.BF16 R12, R16.reuse, R14, R24 ;  /* 0x0000000e100c723c */ /* 0x044fe20000041818 */
[----:B------:R-:W2:Y:S01]  /*8b6d0*/  LDL.LU.64 R26, [R1+0x31a0] ;  /* 0x0031a000011a7983 */ /* 0x000ea20000300a00 */
[----:B------:R-:W2:Y:S11]  /*8b6e0*/  LDL.LU.64 R24, [R1+0x3198] ;  /* 0x0031980001187983 */ /* 0x000eb60000300a00 */
[----:B------:R-:W-:Y:S10]  /*8b6f0*/  @!UPT UIADD3 URZ, URZ, URZ, URZ ;  /* 0x0000003f3f3ff290 */ /* 0x000ff4000fffe03f */
[----:B------:R-:W-:Y:S01]  /*8b700*/  STL.64 [R1+0xa80], R12 ;  /* 0x000a800c01007387 */ /* 0x000fe20000100a00 */
[----:B------:R4:W-:Y:S02]  /*8b710*/  STL.64 [R1+0xa88], R14 ;  /* 0x000a880e01007387 */ /* 0x0009e40000100a00 */
[----:B----4-:R-:W-:Y:S01]  /*8b720*/  HMMA.16816.F32.BF16 R12, R16, R10, R20 ;  /* 0x0000000a100c723c */ /* 0x010fe20000041814 */
[----:B------:R-:W-:Y:S06]  /*8b730*/  STL.64 [R1+0x3090], R10 ;  /* 0x0030900a01007387 */ /* 0x000fec0000100a00 */
[----:B------:R-:W-:-:S02]  /*8b740*/  IMAD.MOV.U32 R18, RZ, RZ, R4 ;  /* 0x000000ffff127224 */ /* 0x000fc400078e0004 */
[----:B------:R-:W-:Y:S11]  /*8b750*/  IMAD.MOV.U32 R19, RZ, RZ, R2 ;  /* 0x000000ffff137224 */ /* 0x000ff600078e0002 */
[----:B------:R-:W-:Y:S03]  /*8b760*/  @!UPT UIADD3 URZ, URZ, URZ, URZ ;  /* 0x0000003f3f3ff290 */ /* 0x000fe6000fffe03f */
[----:B------:R-:W-:Y:S01]  /*8b770*/  STL.64 [R1+0xa70], R12 ;  /* 0x000a700c01007387 */ /* 0x000fe20000100a00 */
[----:B------:R-:W-:Y:S02]  /*8b780*/  STL.64 [R1+0xa78], R14 ;  /* 0x000a780e01007387 */ /* 0x000fe40000100a00 */
[----:B------:R0:W-:Y:S02]  /*8b790*/  STL.64 [R1+0x3108], R18 ;  /* 0x0031081201007387 */ /* 0x0001e40000100a00 */
[----:B------:R-:W3:Y:S01]  /*8b7a0*/  LDL.LU R16, [R1+0x490] ;  /* 0x0004900001107983 */ /* 0x000ee20000300800 */
[----:B------:R-:W3:Y:S04]  /*8b7b0*/  LDL.LU R17, [R1+0x494] ;  /* 0x0004940001117983 */ /* 0x000ee80000300800 */
[----:B0-----:R-:W4:Y:S01]  /*8b7c0*/  LDL.LU R18, [R1+0x498] ;  /* 0x0004980001127983 */ /* 0x001f220000300800 */
[----:B------:R-:W4:Y:S03]  /*8b7d0*/  LDL.LU R19, [R1+0x49c] ;  /* 0x00049c0001137983 */ /* 0x000f260000300800 */
[----:B----4-:R-:W-:Y:S01]  /*8b7e0*/  STL.64 [R1+0x3118], R18 ;  /* 0x0031181201007387 */ /* 0x010fe20000100a00 */
[----:B---3--:R0:W-:Y:S03]  /*8b7f0*/  STL.64 [R1+0x3110], R16 ;  /* 0x0031101001007387 */ /* 0x0081e60000100a00 */
[----:B0-----:R-:W3:Y:S01]  /*8b800*/  LDL.LU R16, [R1+0x4a0] ;  /* 0x0004a00001107983 */ /* 0x001ee20000300800 */
[----:B------:R-:W3:Y:S02]  /*8b810*/  LDL.LU R17, [R1+0x4a4] ;  /* 0x0004a40001117983 */ /* 0x000ee40000300800 */
[----:B------:R-:W4:Y:S02]  /*8b820*/  LDL.LU R18, [R1+0x4a8] ;  /* 0x0004a80001127983 */ /* 0x000f240000300800 */
[----:B------:R-:W4:Y:S01]  /*8b830*/  LDL.LU R19, [R1+0x4ac] ;  /* 0x0004ac0001137983 */ /* 0x000f220000300800 */
[----:B------:R-:W2:Y:S04]  /*8b840*/  LDL.64 R6, [R1+0x198] ;  /* 0x0001980001067983 */ /* 0x000ea80000100a00 */
[----:B--2---:R0:W-:Y:S01]  /*8b850*/  STL.64 [R1+0x3190], R6 ;  /* 0x0031900601007387 */ /* 0x0041e20000100a00 */
        /* <DEDUP_REMOVED lines=8> */
[----:B0-----:R-:W2:Y:S01]  /*8b8e0*/  LDL.64 R6, [R1+0x1a8] ;  /* 0x0001a80001067983 */ /* 0x001ea20000100a00 */
        /* <DEDUP_REMOVED lines=16> */
[----:B------:R0:W-:Y:S01]  /*8b9f0*/  STL.64 [R1+0x3150], R22 ;  /* 0x0031501601007387 */ /* 0x0001e20000100a00 */
[----:B------:R-:W-:Y:S03]  /*8ba00*/  STL.64 [R1+0x3148], R20 ;  /* 0x0031481401007387 */ /* 0x000fe60000100a00 */
[----:B0-----:R-:W2:Y:S04]  /*8ba10*/  LDL.64 R22, [R1+0x168] ;  /* 0x0001680001167983 */ /* 0x001ea80000100a00 */
[----:B--2---:R0:W-:Y:S04]  /*8ba20*/  STL.64 [R1+0x3160], R22 ;  /* 0x0031601601007387 */ /* 0x0041e80000100a00 */
[----:B0-----:R-:W2:Y:S01]  /*8ba30*/  LDL.64 R22, [R1+0x178] ;  /* 0x0001780001167983 */ /* 0x001ea20000100a00 */
[----:B----4-:R0:W-:Y:S02]  /*8ba40*/  STL.64 [R1+0x3128], R18 ;  /* 0x0031281201007387 */ /* 0x0101e40000100a00 */
[----:B---3--:R-:W-:Y:S01]  /*8ba50*/  STL.64 [R1+0x3120], R16 ;  /* 0x0031201001007387 */ /* 0x008fe20000100a00 */
[----:B0-----:R-:W3:Y:S01]  /*8ba60*/  LDL.64 R18, [R1+0x148] ;  /* 0x0001480001127983 */ /* 0x001ee20000100a00 */
[----:B------:R-:W-:Y:S03]  /*8ba70*/  HMMA.16816.F32.BF16 R8, R24, R6, R8 ;  /* 0x000000061808723c */ /* 0x000fe60000041808 */
[----:B---3--:R0:W-:Y:S04]  /*8ba80*/  STL.64 [R1+0x3138], R18 ;  /* 0x0031381201007387 */ /* 0x0081e80000100a00 */
[----:B0-----:R-:W3:Y:S04]  /*8ba90*/  LDL.64 R18, [R1+0x158] ;  /* 0x0001580001127983 */ /* 0x001ee80000100a00 */
[----:B---3--:R0:W-:Y:S01]  /*8baa0*/  STL.64 [R1+0x3158], R18 ;  /* 0x0031581201007387 */ /* 0x0081e20000100a00 */
[----:B------:R-:W3:Y:S02]  /*8bab0*/  LDL.LU R16, [R1+0x4d0] ;  /* 0x0004d00001107983 */ /* 0x000ee40000300800 */
[----:B------:R-:W3:Y:S01]  /*8bac0*/  LDL.LU R17, [R1+0x4d4] ;  /* 0x0004d40001117983 */ /* 0x000ee20000300800 */
[----:B0-----:R-:W3:Y:S01]  /*8bad0*/  LDL.LU R18, [R1+0x4d8] ;  /* 0x0004d80001127983 */ /* 0x001ee20000300800 */
[----:B------:R-:W3:Y:S07]  /*8bae0*/  LDL.LU R19, [R1+0x4dc] ;  /* 0x0004dc0001137983 */ /* 0x000eee0000300800 */
[----:B------:R0:W-:Y:S02]  /*8baf0*/  STL.64 [R1+0x530], R8 ;  /* 0x0005300801007387 */ /* 0x0001e40000100a00 */
[----:B------:R1:W-:Y:S02]  /*8bb00*/  STL.64 [R1+0x538], R10 ;  /* 0x0005380a01007387 */ /* 0x0003e40000100a00 */
[----:B0-----:R-:W-:-:S02]  /*8bb10*/  IMAD.MOV.U32 R9, RZ, RZ, R6 ;  /* 0x000000ffff097224 */ /* 0x001fc400078e0006 */
[----:B------:R-:W-:Y:S02]  /*8bb20*/  IMAD.MOV.U32 R8, RZ, RZ, R7 ;  /* 0x000000ffff087224 */ /* 0x000fe400078e0007 */
[----:B------:R-:W4:Y:S02]  /*8bb30*/  LDL.LU.64 R6, [R1+0x3190] ;  /* 0x0031900001067983 */ /* 0x000f240000300a00 */
[C---:B----4-:R-:W-:Y:S01]  /*8bb40*/  HMMA.16816.F32.BF16 R12, R24.reuse, R6, R12 ;  /* 0x00000006180c723c */ /* 0x050fe2000004180c */
[----:B-1----:R-:W-:Y:S02]  /*8bb50*/  IMAD.MOV.U32 R11, RZ, RZ, R6 ;  /* 0x000000ffff0b7224 */ /* 0x002fe400078e0006 */
[----:B------:R-:W-:Y:S11]  /*8bb60*/  IMAD.MOV.U32 R10, RZ, RZ, R7 ;  /* 0x000000ffff0a7224 */ /* 0x000ff600078e0007 */
[----:B------:R-:W-:Y:S09]  /*8bb70*/  @!UPT UIADD3 URZ, URZ, URZ, URZ ;  /* 0x0000003f3f3ff290 */ /* 0x000ff2000fffe03f */
[----:B------:R-:W-:Y:S01]  /*8bb80*/  STL.64 [R1+0x520], R12 ;  /* 0x0005200c01007387 */ /* 0x000fe20000100a00 */
[----:B------:R0:W-:Y:S03]  /*8bb90*/  STL.64 [R1+0x528], R14 ;  /* 0x0005280e01007387 */ /* 0x0001e60000100a00 */
[----:B0-----:R-:W4:Y:S01]  /*8bba0*/  LDL.LU.64 R14, [R1+0x3188] ;  /* 0x00318800010e7983 */ /* 0x001f220000300a00 */
[----:B------:R-:W4:Y:S02]  /*8bbb0*/  LDL.LU.64 R12, [R1+0x3180] ;  /* 0x00318000010c7983 */ /* 0x000f240000300a00 */
[----:B------:R-:W4:Y:S02]  /*8bbc0*/  LDL.LU.64 R6, [R1+0x3178] ;  /* 0x0031780001067983 */ /* 0x000f240000300a00 */
[----:B------:R0:W-:Y:S01]  /*8bbd0*/  STL.64 [R1+0x30f0], R10 ;  /* 0x0030f00a01007387 */ /* 0x0001e20000100a00 */
[----:B------:R1:W-:Y:S04]  /*8bbe0*/  STL.64 [R1+0x30e8], R8 ;  /* 0x0030e80801007387 */ /* 0x0003e80000100a00 */
[----:B0-----:R-:W2:Y:S01]  /*8bbf0*/  LDL.64 R10, [R1+0x118] ;  /* 0x00011800010a7983 */ /* 0x001ea20000100a00 */
[C---:B----4-:R-:W-:Y:S03]  /*8bc00*/  HMMA.16816.F32.BF16 R12, R24.reuse, R6, R12 ;  /* 0x00000006180c723c */ /* 0x050fe6000004180c */
[----:B--2---:R0:W-:Y:S01]  /*8bc10*/  STL.64 [R1+0x3130], R10 ;  /* 0x0031300a01007387 */ /* 0x0041e20000100a00 */
[----:B-1----:R-:W2:Y:S02]  /*8bc20*/  LDL.LU R8, [R1+0x4b0] ;  /* 0x0004b00001087983 */ /* 0x002ea40000300800 */
[----:B------:R-:W2:Y:S01]  /*8bc30*/  LDL.LU R9, [R1+0x4b4] ;  /* 0x0004b40001097983 */ /* 0x000ea20000300800 */
[----:B0-----:R-:W2:Y:S01]  /*8bc40*/  LDL.LU R10, [R1+0x4b8] ;  /* 0x0004b800010a7983 */ /* 0x001ea20000300800 */
[----:B------:R-:W2:Y:S11]  /*8bc50*/  LDL.LU R11, [R1+0x4bc] ;  /* 0x0004bc00010b7983 */ /* 0x000eb60000300800 */
[----:B------:R-:W-:Y:S04]  /*8bc60*/  @!UPT UIADD3 URZ, URZ, URZ, URZ ;  /* 0x0000003f3f3ff290 */ /* 0x000fe8000fffe03f */
[----:B------:R-:W-:Y:S02]  /*8bc70*/  STL.64 [R1+0x510], R12 ;  /* 0x0005100c01007387 */ /* 0x000fe40000100a00 */
[----:B------:R0:W-:Y:S02]  /*8bc80*/  STL.64 [R1+0x518], R14 ;  /* 0x0005180e01007387 */ /* 0x0001e40000100a00 */
[----:B0-----:R-:W4:Y:S01]  /*8bc90*/  LDL.LU.64 R14, [R1+0x3170] ;  /* 0x00317000010e7983 */ /* 0x001f220000300a00 */
[----:B------:R-:W4:Y:S02]  /*8bca0*/  LDL.LU.64 R12, [R1+0x3168] ;  /* 0x00316800010c7983 */ /* 0x000f240000300a00 */
[----:B------:R0:W-:Y:S02]  /*8bcb0*/  STL.64 [R1+0x3098], R6 ;  /* 0x0030980601007387 */ /* 0x0001e40000100a00 */
[----:B------:R-:W2:Y:S01]  /*8bcc0*/  LDL.LU R4, [R1+0x480] ;  /* 0x0004800001047983 */ /* 0x000ea20000300800 */
[----:B------:R-:W2:Y:S04]  /*8bcd0*/  LDL.LU R5, [R1+0x484] ;  /* 0x0004840001057983 */ /* 0x000ea80000300800 */
[----:B0-----:R-:W2:Y:S01]  /*8bce0*/  LDL.LU R6, [R1+0x488] ;  /* 0x0004880001067983 */ /* 0x001ea20000300800 */
[----:B------:R-:W2:Y:S01]  /*8bcf0*/  LDL.LU R7, [R1+0x48c] ;  /* 0x00048c0001077983 */ /* 0x000ea20000300800 */
[C---:B----4-:R-:W-:Y:S02]  /*8bd00*/  HMMA.16816.F32.BF16 R12, R24.reuse, R22, R12 ;  /* 0x00000016180c723c */ /* 0x050fe4000004180c */
[----:B--2---:R0:W-:Y:S01]  /*8bd10*/  STL.64 [R1+0x3100], R6 ;  /* 0x0031000601007387 */ /* 0x0041e20000100a00 */
[----:B------:R-:W-:Y:S03]  /*8bd20*/  STL.64 [R1+0x30f8], R4 ;  /* 0x0030f80401007387 */ /* 0x000fe60000100a00 */
[----:B0-----:R-:W2:Y:S11]  /*8bd30*/  LDL.64 R6, [R1+0x128] ;  /* 0x0001280001067983 */ /* 0x001eb60000100a00 */
[----:B------:R-:W-:Y:S06]  /*8bd40*/  @!UPT UIADD3 URZ, URZ, URZ, URZ ;  /* 0x0000003f3f3ff290 */ /* 0x000fec000fffe03f */
[----:B------:R0:W-:Y:S02]  /*8bd50*/  STL.64 [R1+0x500], R12 ;  /* 0x0005000c01007387 */ /* 0x0001e40000100a00 */
[----:B------:R1:W-:Y:S02]  /*8bd60*/  STL.64 [R1+0x508], R14 ;  /* 0x0005080e01007387 */ /* 0x0003e40000100a00 */
[----:B0-----:R-:W-:Y:S02]  /*8bd70*/  IMAD.MOV.U32 R13, RZ, RZ, R22 ;  /* 0x000000ffff0d7224 */ /* 0x001fe400078e0016 */
[----:B------:R-:W-:Y:S02]  /*8bd80*/  IMAD.MOV.U32 R12, RZ, RZ, R23 ;  /* 0x000000ffff0c7224 */ /* 0x000fe400078e0017 */
[----:B------:R-:W3:Y:S02]  /*8bd90*/  LDL.LU.64 R22, [R1+0x3160] ;  /* 0x0031600001167983 */ /* 0x000ee40000300a00 */
[----:B---3--:R-:W-:Y:S01]  /*8bda0*/  HMMA.16816.F32.BF16 R16, R24, R22, R16 ;  /* 0x000000161810723c */ /* 0x008fe20000041810 */
[----:B-1----:R-:W-:-:S02]  /*8bdb0*/  IMAD.MOV.U32 R15, RZ, RZ, R22 ;  /* 0x000000ffff0f7224 */ /* 0x002fc400078e0016 */
        /* <DEDUP_REMOVED lines=25> */
[----:B------:R-:W3:Y:S02]  /*8bf50*/  LDL.LU.64 R16, [R1+0x3120] ;  /* 0x0031200001107983 */ /* 0x000ee40000300a00 */
[C---:B---3--:R-:W-:Y:S11]  /*8bf60*/  HMMA.16816.F32.BF16 R16, R24.reuse, R22, R16 ;  /* 0x000000161810723c */ /* 0x048ff60000041810 */
[----:B------:R-:W-:Y:S11]  /*8bf70*/  @!UPT UIADD3 URZ, URZ, URZ, URZ ;  /* 0x0000003f3f3ff290 */ /* 0x000ff6000fffe03f */
[----:B------:R-:W-:Y:S01]  /*8bf80*/  @!UPT UIADD3 URZ, URZ, URZ, URZ ;  /* 0x0000003f3f3ff290 */ /* 0x000fe2000fffe03f */
[----:B------:R-:W-:Y:S01]  /*8bf90*/  STL.64 [R1+0x4d0], R16 ;  /* 0x0004d01001007387 */ /* 0x000fe20000100a00 */
[----:B------:R0:W-:Y:S03]  /*8bfa0*/  STL.64 [R1+0x4d8], R18 ;  /* 0x0004d81201007387 */ /* 0x0001e60000100a00 */
[----:B0-----:R-:W3:Y:S01]  /*8bfb0*/  LDL.LU.64 R18, [R1+0x3118] ;  /* 0x0031180001127983 */ /* 0x001ee20000300a00 */
[----:B------:R-:W3:Y:S02]  /*8bfc0*/  LDL.LU.64 R16, [R1+0x3110] ;  /* 0x0031100001107983 */ /* 0x000ee40000300a00 */
[----:B------:R-:W-:Y:S02]  /*8bfd0*/  STL.64 [R1+0x2fc8], R22 ;  /* 0x002fc81601007387 */ /* 0x000fe40000100a00 */
[----:B--2---:R-:W-:Y:S01]  /*8bfe0*/  IMAD.MOV.U32 R2, RZ, RZ, R7 ;  /* 0x000000ffff027224 */ /* 0x004fe200078e0007 */
[----:B---3--:R-:W-:Y:S11]  /*8bff0*/  HMMA.16816.F32.BF16 R16, R24, R6, R16 ;  /* 0x000000061810723c */ /* 0x008ff60000041810 */
[----:B------:R-:W-:Y:S11]  /*8c000*/  @!UPT UIADD3 URZ, URZ, URZ, URZ ;  /* 0x0000003f3f3ff290 */ /* 0x000ff6000fffe03f */
[----:B------:R-:W-:Y:S01]  /*8c010*/  @!UPT UIADD3 URZ, URZ, URZ, URZ ;  /* 0x0000003f3f3ff290 */ /* 0x000fe2000fffe03f */
[----:B------:R0:W-:Y:S01]  /*8c020*/  STL.64 [R1+0x490], R16 ;  /* 0x0004901001007387 */ /* 0x0001e20000100a00 */
[----:B------:R1:W-:Y:S02]  /*8c030*/  STL.64 [R1+0x498], R18 ;  /* 0x0004981201007387 */ /* 0x0003e40000100a00 */
[----:B0-----:R-:W-:Y:S01]  /*8c040*/  IMAD.MOV.U32 R16, RZ, RZ, R6 ;  /* 0x000000ffff107224 */ /* 0x001fe200078e0006 */
[----:B-1----:R-:W2:Y:S01]  /*8c050*/  LDL.LU.64 R18, [R1+0x3108] ;  /* 0x0031080001127983 */ /* 0x002ea20000300a00 */
[----:B------:R-:W3:Y:S02]  /*8c060*/  LDL.LU.64 R6, [R1+0x3100] ;  /* 0x0031000001067983 */ /* 0x000ee40000300a00 */
[----:B------:R-:W3:Y:S02]  /*8c070*/  LDL.LU.64 R4, [R1+0x30f8] ;  /* 0x0030f80001047983 */ /* 0x000ee40000300a00 */
[----:B------:R-:W-:Y:S02]  /*8c080*/  IMAD.MOV.U32 R22, RZ, RZ, R9 ;  /* 0x000000ffff167224 */ /* 0x000fe400078e0009 */
[----:B------:R-:W-:-:S05]  /*8c090*/  IMAD.MOV.U32 R23, RZ, RZ, R8 ;  /* 0x000000ffff177224 */ /* 0x000fca00078e0008 */
[----:B------:R0:W-:Y:S01]  /*8c0a0*/  STL.64 [R1+0x2fe0], R22 ;  /* 0x002fe01601007387 */ /* 0x0001e20000100a00 */
[----:B----4-:R-:W-:Y:S02]  /*8c0b0*/  IMAD.MOV.U32 R17, RZ, RZ, R11 ;  /* 0x000000ffff117224 */ /* 0x010fe400078e000b */
[----:B0-----:R-:W-:Y:S02]  /*8c0c0*/  IMAD.MOV.U32 R22, RZ, RZ, R21 ;  /* 0x000000ffff167224 */ /* 0x001fe400078e0015 */
[----:B------:R-:W-:Y:S01]  /*8c0d0*/  IMAD.MOV.U32 R23, RZ, RZ, R20 ;  /* 0x000000ffff177224 */ /* 0x000fe200078e0014 */
[----:B---3--:R-:W-:Y:S11]  /*8c0e0*/  HMMA.16816.F32.BF16 R4, R24, R10, R4 ;  /* 0x0000000a1804723c */ /* 0x008ff60000041804 */
[----:B------:R-:W-:Y:S11]  /*8c0f0*/  @!UPT UIADD3 URZ, URZ, URZ, URZ ;  /* 0x0000003f3f3ff290 */ /* 0x000ff6000fffe03f */
[----:B------:R-:W-:Y:S01]  /*8c100*/  @!UPT UIADD3 URZ, URZ, URZ, URZ ;  /* 0x0000003f3f3ff290 */ /* 0x000fe2000fffe03f */
[----:B------:R-:W-:Y:S01]  /*8c110*/  STL.64 [R1+0x480], R4 ;  /* 0x0004800401007387 */ /* 0x000fe20000100a00 */
[----:B------:R0:W-:Y:S02]  /*8c120*/  STL.64 [R1+0x488], R6 ;  /* 0x0004880601007387 */ /* 0x0001e40000100a00 */
[----:B0-----:R-:W-:Y:S02]  /*8c130*/  IMAD.MOV.U32 R7, RZ, RZ, R24 ;  /* 0x000000ffff077224 */ /* 0x001fe400078e0018 */
[----:B------:R-:W-:Y:S02]  /*8c140*/  IMAD.MOV.U32 R24, RZ, RZ, R10 ;  /* 0x000000ffff187224 */ /* 0x000fe400078e000a */
[----:B------:R-:W3:Y:S01]  /*8c150*/  LDL.LU.64 R10, [R1+0x30f0] ;  /* 0x0030f000010a7983 */ /* 0x000ee20000300a00 */
[----:B------:R-:W4:Y:S02]  /*8c160*/  LDL.LU.64 R8, [R1+0x30e8] ;  /* 0x0030e80001087983 */ /* 0x000f240000300a00 */
[----:B------:R-:W-:Y:S02]  /*8c170*/  STL.64 [R1+0x2ff8], R22 ;  /* 0x002ff81601007387 */ /* 0x000fe40000100a00 */
[----:B------:R0:W-:Y:S02]  /*8c180*/  STL [R1+0x2fc0], R24 ;  /* 0x002fc01801007387 */ /* 0x0001e40000100800 */
[----:B------:R-:W-:-:S02]  /*8c190*/  IMAD.MOV.U32 R6, RZ, RZ, R25 ;  /* 0x000000ffff067224 */ /* 0x000fc400078e0019 */
[----:B------:R-:W-:Y:S02]  /*8c1a0*/  IMAD.MOV.U32 R5, RZ, RZ, R26 ;  /* 0x000000ffff057224 */ /* 0x000fe400078e001a */
[----:B------:R-:W-:Y:S01]  /*8c1b0*/  IMAD.MOV.U32 R4, RZ, RZ, R27 ;  /* 0x000000ffff047224 */ /* 0x000fe200078e001b */
[----:B0-----:R-:W2:Y:S01]  /*8c1c0*/  LDL.LU R24, [R1+0x3a0] ;  /* 0x0003a00001187983 */ /* 0x001ea20000300800 */
[----:B------:R-:W2:Y:S02]  /*8c1d0*/  LDL.LU R25, [R1+0x3a4] ;  /* 0x0003a40001197983 */ /* 0x000ea40000300800 */
[----:B------:R-:W2:Y:S02]  /*8c1e0*/  LDL.LU R26, [R1+0x3a8] ;  /* 0x0003a800011a7983 */ /* 0x000ea40000300800 */
        /* <DEDUP_REMOVED lines=23> */
[----:B--2---:R3:W-:Y:S01]  /*8c360*/  STL.64 [R1+0x3038], R22 ;  /* 0x0030381601007387 */ /* 0x0047e20000100a00 */
[----:B------:R-:W-:Y:S02]  /*8c370*/  STL.64 [R1+0x3030], R20 ;  /* 0x0030301401007387 */ /* 0x000fe40000100a00 */
[----:B---3--:R-:W-:-:S02]  /*8c380*/  IMAD.MOV.U32 R22, RZ, RZ, R11 ;  /* 0x000000ffff167224 */ /* 0x008fc400078e000b */
[----:B------:R-:W-:-:S05]  /*8c390*/  IMAD.MOV.U32 R23, RZ, RZ, R10 ;  /* 0x000000ffff177224 */ /* 0x000fca00078e000a */
[----:B------:R4:W-:Y:S02]  /*8c3a0*/  STL.64 [R1+0x3050], R22 ;  /* 0x0030501601007387 */ /* 0x0009e40000100a00 */
[----:B----4-:R-:W-:Y:S02]  /*8c3b0*/  IMAD.MOV.U32 R22, RZ, RZ, R9 ;  /* 0x000000ffff167224 */ /* 0x010fe400078e0009 */
[----:B------:R-:W-:-:S05]  /*8c3c0*/  IMAD.MOV.U32 R23, RZ, RZ, R8 ;  /* 0x000000ffff177224 */ /* 0x000fca00078e0008 */
[----:B------:R-:W-:Y:S01]  /*8c3d0*/  STL.64 [R1+0x3078], R22 ;  /* 0x0030781601007387 */ /* 0x000fe20000100a00 */
[----:B------:R-:W-:Y:S02]  /*8c3e0*/  STL.64 [R1+0x3008], R26 ;  /* 0x0030081a01007387 */ /* 0x000fe40000100a00 */
[----:B------:R0:W-:Y:S02]  /*8c3f0*/  STL.64 [R1+0x3000], R24 ;  /* 0x0030001801007387 */ /* 0x0001e40000100a00 */
[----:B------:R-:W-:Y:S02]  /*8c400*/  IMAD.MOV.U32 R21, RZ, RZ, R6 ;  /* 0x000000ffff157224 */ /* 0x000fe400078e0006 */
[----:B------:R-:W-:Y:S01]  /*8c410*/  IMAD.MOV.U32 R20, RZ, RZ, R7 ;  /* 0x000000ffff147224 */ /* 0x000fe200078e0007 */
[----:B0-----:R-:W2:Y:S01]  /*8c420*/  LDL.LU R24, [R1+0x3d0] ;  /* 0x0003d00001187983 */ /* 0x001ea20000300800 */
[----:B------:R-:W2:Y:S02]  /*8c430*/  LDL.LU R25, [R1+0x3d4] ;  /* 0x0003d40001197983 */ /* 0x000ea40000300800 */
[----:B------:R-:W3:Y:S02]  /*8c440*/  LDL.LU R26, [R1+0x3d8] ;  /* 0x0003d800011a7983 */ /* 0x000ee40000300800 */
[----:B------:R-:W-:Y:S01]  /*8c450*/  IMAD.MOV.U32 R23, RZ, RZ, R4 ;  /* 0x000000ffff177224 */ /* 0x000fe200078e0004 */
[----:B------:R-:W3:Y:S01]  /*8c460*/  LDL.LU R27, [R1+0x3dc] ;  /* 0x0003dc00011b7983 */ /* 0x000ee20000300800 */
[----:B------:R-:W-:-:S02]  /*8c470*/  IMAD.MOV.U32 R22, RZ, RZ, R5 ;  /* 0x000000ffff167224 */ /* 0x000fc400078e0005 */
[----:B------:R-:W4:Y:S02]  /*8c480*/  LDL.LU R4, [R1+0x430] ;  /* 0x0004300001047983 */ /* 0x000f240000300800 */
[----:B------:R-:W4:Y:S01]  /*8c490*/  LDL.LU R5, [R1+0x434] ;  /* 0x0004340001057983 */ /* 0x000f220000300800 */
[----:B------:R-:W2:Y:S01]  /*8c4a0*/  LDL.LU R6, [R1+0x438] ;  /* 0x0004380001067983 */ /* 0x000ea20000300800 */
[----:B------:R-:W2:Y:S03]  /*8c4b0*/  LDL.LU R7, [R1+0x43c] ;  /* 0x00043c0001077983 */ /* 0x000ea60000300800 */
[----:B--2---:R0:W-:Y:S01]  /*8c4c0*/  STL.64 [R1+0x30a8], R6 ;  /* 0x0030a80601007387 */ /* 0x0041e20000100a00 */
[----:B----4-:R1:W-:Y:S03]  /*8c4d0*/  STL.64 [R1+0x30a0], R4 ;  /* 0x0030a00401007387 */ /* 0x0103e60000100a00 */
[----:B0-----:R-:W2:Y:S04]  /*8c4e0*/  LDL.64 R6, [R1+0xd8] ;  /* 0x0000d80001067983 */ /* 0x001ea80000100a00 */
[----:B--2---:R0:W-:Y:S01]  /*8c4f0*/  STL.64 [R1+0x30b8], R6 ;  /* 0x0030b80601007387 */ /* 0x0041e20000100a00 */
[----:B-1----:R-:W2:Y:S02]  /*8c500*/  LDL.LU R4, [R1+0x450] ;  /* 0x0004500001047983 */ /* 0x002ea40000300800 */
[----:B------:R-:W2:Y:S01]  /*8c510*/  LDL.LU R5, [R1+0x454] ;  /* 0x0004540001057983 */ /* 0x000ea20000300800 */
[----:B0-----:R-:W4:Y:S01]  /*8c520*/  LDL.LU R6, [R1+0x458] ;  /* 0x0004580001067983 */ /* 0x001f220000300800 */
[----:B------:R-:W4:Y:S02]  /*8c530*/  LDL.LU R7, [R1+0x45c] ;  /* 0x00045c0001077983 */ /* 0x000f240000300800 */
[----:B------:R-:W2:Y:S02]  /*8c540*/  LDL.LU R12, [R1+0x460] ;  /* 0x00046000010c7983 */ /* 0x000ea40000300800 */
[----:B------:R-:W2:Y:S01]  /*8c550*/  LDL.LU R13, [R1+0x464] ;  /* 0x00046400010d7983 */ /* 0x000ea20000300800 */
[----:B------:R-:W2:Y:S01]  /*8c560*/  LDL.LU R14, [R1+0x468] ;  /* 0x00046800010e7983 */ /* 0x000ea20000300800 */
[----:B------:R-:W2:Y:S03]  /*8c570*/  LDL.LU R15, [R1+0x46c] ;  /* 0x00046c00010f7983 */ /* 0x000ea60000300800 */
[----:B--2---:R-:W-:Y:S01]  /*8c580*/  STL.64 [R1+0x30e0], R14 ;  /* 0x0030e00e01007387 */ /* 0x004fe20000100a00 */
[----:B------:R0:W-:Y:S03]  /*8c590*/  STL.64 [R1+0x30d8], R12 ;  /* 0x0030d80c01007387 */ /* 0x0001e60000100a00 */
[----:B0-----:R-:W2:Y:S01]  /*8c5a0*/  LDL.LU R12, [R1+0x470] ;  /* 0x00047000010c7983 */ /* 0x001ea20000300800 */
[----:B------:R-:W2:Y:S02]  /*8c5b0*/  LDL.LU R13, [R1+0x474] ;  /* 0x00047400010d7983 */ /* 0x000ea40000300800 */
[----:B------:R-:W2:Y:S02]  /*8c5c0*/  LDL.LU R14, [R1+0x478] ;  /* 0x00047800010e7983 */ /* 0x000ea40000300800 */
[----:B------:R-:W2:Y:S01]  /*8c5d0*/  LDL.LU R15, [R1+0x47c] ;  /* 0x00047c00010f7983 */ /* 0x000ea20000300800 */
[----:B----4-:R0:W-:Y:S01]  /*8c5e0*/  STL.64 [R1+0x30c8], R6 ;  /* 0x0030c80601007387 */ /* 0x0101e20000100a00 */
[----:B------:R-:W-:Y:S02]  /*8c5f0*/  STL.64 [R1+0x30c0], R4 ;  /* 0x0030c00401007387 */ /* 0x000fe40000100a00 */
[----:B------:R-:W4:Y:S01]  /*8c600*/  LDL.64 R10, [R1+0xc8] ;  /* 0x0000c800010a7983 */ /* 0x000f220000100a00 */
[----:B0-----:R-:W2:Y:S04]  /*8c610*/  LDL.64 R6, [R1+0xf8] ;  /* 0x0000f80001067983 */ /* 0x001ea80000100a00 */
[----:B----4-:R0:W-:Y:S01]  /*8c620*/  STL.64 [R1+0x30b0], R10 ;  /* 0x0030b00a01007387 */ /* 0x0101e20000100a00 */
[----:B------:R-:W4:Y:S02]  /*8c630*/  LDL.LU R8, [R1+0x440] ;  /* 0x0004400001087983 */ /* 0x000f240000300800 */
[----:B------:R-:W4:Y:S01]  /*8c640*/  LDL.LU R9, [R1+0x444] ;  /* 0x0004440001097983 */ /* 0x000f220000300800 */
[----:B0-----:R-:W4:Y:S01]  /*8c650*/  LDL.LU R10, [R1+0x448] ;  /* 0x00044800010a7983 */ /* 0x001f220000300800 */
[----:B------:R-:W4:Y:S02]  /*8c660*/  LDL.LU R11, [R1+0x44c] ;  /* 0x00044c00010b7983 */ /* 0x000f240000300800 */
        /* <DEDUP_REMOVED lines=28> */
[----:B------:R-:W3:Y:S02]  /*8c830*/  LDL.LU.64 R12, [R1+0x30d8] ;  /* 0x0030d800010c7983 */ /* 0x000ee40000300a00 */
[----:B------:R-:W-:Y:S01]  /*8c840*/  STL.64 [R1+0x2f90], R18 ;  /* 0x002f901201007387 */ /* 0x000fe20000100a00 */
        /* <DEDUP_REMOVED lines=15> */
[----:B0-----:R-:W4:Y:S01]  /*8c940*/  LDL.LU.64 R6, [R1+0x30b8] ;  /* 0x0030b80001067983 */ /* 0x001f220000300a00 */
[----:B------:R0:W-:Y:S01]  /*8c950*/  STL.64 [R1+0x2f70], R14 ;  /* 0x002f700e01007387 */ /* 0x0001e20000100a00 */
[C---:B----4-:R-:W-:Y:S01]  /*8c960*/  HMMA.16816.F32.BF16 R8, R20.reuse, R6, R8 ;  /* 0x000000061408723c */ /* 0x050fe20000041808 */
[----:B0-----:R-:W-:Y:S02]  /*8c970*/  IMAD.MOV.U32 R15, RZ, RZ, R6 ;  /* 0x000000ffff0f7224 */ /* 0x001fe400078e0006 */
        /* <DEDUP_REMOVED lines=15> */
[----:B------:R-:W2:Y:S02]  /*8ca70*/  LDL.LU.64 R10, [R1+0x3090] ;  /* 0x00309000010a7983 */ /* 0x000ea40000300a00 */
[----:B--2---:R-:W-:Y:S01]  /*8ca80*/  HMMA.16816.F32.BF16 R20, R20, R10, R24 ;  /* 0x0000000a1414723c */ /* 0x004fe20000041818 */
[----:B------:R-:W2:Y:S01]  /*8ca90*/  LDL.LU.64 R26, [R1+0x3088] ;  /* 0x00308800011a7983 */ /* 0x000ea20000300a00 */
[----:B------:R-:W2:Y:S02]  /*8caa0*/  LDL.LU.64 R24, [R1+0x3080] ;  /* 0x0030800001187983 */ /* 0x000ea40000300a00 */
[----:B------:R-:W-:-:S02]  /*8cab0*/  IMAD.MOV.U32 R19, RZ, RZ, R10 ;  /* 0x000000ffff137224 */ /* 0x000fc400078e000a */
[----:B------:R-:W-:Y:S11]  /*8cac0*/  IMAD.MOV.U32 R18, RZ, RZ, R11 ;  /* 0x000000ffff127224 */ /* 0x000ff600078e000b */
[----:B------:R-:W-:Y:S06]  /*8cad0*/  @!UPT UIADD3 URZ, URZ, URZ, URZ ;  /* 0x0000003f3f3ff290 */ /* 0x000fec000fffe03f */
        /* <DEDUP_REMOVED lines=56> */
[----:B------:R-:W2:Y:S11]  /*8ce60*/  LDL.LU R24, [R1+0x2fc0] ;  /* 0x002fc00001187983 */ /* 0x000eb60000300800 */
[----:B------:R-:W-:Y:S10]  /*8ce70*/  @!UPT UIADD3 URZ, URZ, URZ, URZ ;  /* 0x0000003f3f3ff290 */ /* 0x000ff4000fffe03f */
[----:B------:R0:W-:Y:S01]  /*8ce80*/  STL.64 [R1+0x560], R20 ;  /* 0x0005601401007387 */ /* 0x0001e20000100a00 */
[----:B------:R1:W-:Y:S03]  /*8ce90*/  STL.64 [R1+0x568], R22 ;  /* 0x0005681601007387 */ /* 0x0003e60000100a00 */
[----:B0-----:R-:W3:Y:S01]  /*8cea0*/  LDL.LU R20, [R1+0x310] ;  /* 0x0003100001147983 */ /* 0x001ee20000300800 */
[----:B------:R-:W3:Y:S02]  /*8ceb0*/  LDL.LU R21, [R1+0x314] ;  /* 0x0003140001157983 */ /* 0x000ee40000300800 */
[----:B-1----:R-:W4:Y:S02]  /*8cec0*/  LDL.LU R22, [R1+0x318] ;  /* 0x0003180001167983 */ /* 0x002f240000300800 */
[----:B------:R-:W4:Y:S02]  /*8ced0*/  LDL.LU R23, [R1+0x31c] ;  /* 0x00031c0001177983 */ /* 0x000f240000300800 */
[----:B----4-:R0:W-:Y:S01]  /*8cee0*/  STL.64 [R1+0x2f28], R22 ;  /* 0x002f281601007387 */ /* 0x0101e20000100a00 */
[----:B---3--:R-:W-:Y:S02]  /*8cef0*/  STL.64 [R1+0x2f20], R20 ;  /* 0x002f201401007387 */ /* 0x008fe40000100a00 */
[----:B0-----:R-:W-:-:S02]  /*8cf00*/  IMAD.MOV.U32 R22, RZ, RZ, R19 ;  /* 0x000000ffff167224 */ /* 0x001fc400078e0013 */
[----:B------:R-:W-:-:S05]  /*8cf10*/  IMAD.MOV.U32 R23, RZ, RZ, R18 ;  /* 0x000000ffff177224 */ /* 0x000fca00078e0012 */
[----:B------:R0:W-:Y:S02]  /*8cf20*/  STL.64 [R1+0x2f38], R22 ;  /* 0x002f381601007387 */ /* 0x0001e40000100a00 */
[----:B0-----:R-:W-:Y:S02]  /*8cf30*/  IMAD.MOV.U32 R22, RZ, RZ, R5 ;  /* 0x000000ffff167224 */ /* 0x001fe400078e0005 */
[----:B------:R-:W-:-:S05]  /*8cf40*/  IMAD.MOV.U32 R23, RZ, RZ, R4 ;  /* 0x000000ffff177224 */ /* 0x000fca00078e0004 */
[----:B------:R-:W-:Y:S01]  /*8cf50*/  STL.64 [R1+0x2f50], R22 ;  /* 0x002f501601007387 */ /* 0x000fe20000100a00 */
[----:B------:R-:W3:Y:S03]  /*8cf60*/  LDL.LU.64 R6, [R1+0x198] ;  /* 0x0001980001067983 */ /* 0x000ee60000300a00 */
[----:B---3--:R0:W-:Y:S04]  /*8cf70*/  STL.64 [R1+0x2f00], R6 ;  /* 0x002f000601007387 */ /* 0x0081e80000100a00 */
[----:B0-----:R-:W3:Y:S01]  /*8cf80*/  LDL.LU.64 R6, [R1+0x1a8] ;  /* 0x0001a80001067983 */ /* 0x001ee20000300a00 */
[----:B------:R-:W-:Y:S02]  /*8cf90*/  IMAD.MOV.U32 R22, RZ, RZ, R15 ;  /* 0x000000ffff167224 */ /* 0x000fe400078e000f */
[----:B------:R-:W-:Y:S01]  /*8cfa0*/  IMAD.MOV.U32 R23, RZ, RZ, R14 ;  /* 0x000000ffff177224 */ /* 0x000fe200078e000e */
[----:B---3--:R0:W-:Y:S01]  /*8cfb0*/  STL.64 [R1+0x2f30], R6 ;  /* 0x002f300601007387 */ /* 0x0081e20000100a00 */
[----:B------:R-:W2:Y:S02]  /*8cfc0*/  LDL.LU R4, [R1+0x320] ;  /* 0x0003200001047983 */ /* 0x000ea40000300800 */
[----:B------:R-:W2:Y:S01]  /*8cfd0*/  LDL.LU R5, [R1+0x324] ;  /* 0x0003240001057983 */ /* 0x000ea20000300800 */
[----:B0-----:R-:W4:Y:S01]  /*8cfe0*/  LDL.LU R6, [R1+0x328] ;  /* 0x0003280001067983 */ /* 0x001f220000300800 */
[----:B------:R-:W4:Y:S02]  /*8cff0*/  LDL.LU R7, [R1+0x32c] ;  /* 0x00032c0001077983 */ /* 0x000f240000300800 */
[----:B------:R0:W-:Y:S02]  /*8d000*/  STL.64 [R1+0x2f68], R22 ;  /* 0x002f681601007387 */ /* 0x0001e40000100a00 */
[----:B------:R-:W2:Y:S01]  /*8d010*/  LDL.LU R20, [R1+0x350] ;  /* 0x0003500001147983 */ /* 0x000ea20000300800 */
[----:B------:R-:W2:Y:S04]  /*8d020*/  LDL.LU R21, [R1+0x354] ;  /* 0x0003540001157983 */ /* 0x000ea80000300800 */
[----:B0-----:R-:W2:Y:S01]  /*8d030*/  LDL.LU R22, [R1+0x358] ;  /* 0x0003580001167983 */ /* 0x001ea20000300800 */
[----:B------:R-:W2:Y:S02]  /*8d040*/  LDL.LU R23, [R1+0x35c] ;  /* 0x00035c0001177983 */ /* 0x000ea40000300800 */
[----:B------:R-:W-:-:S02]  /*8d050*/  IMAD.MOV.U32 R14, RZ, RZ, R13 ;  /* 0x000000ffff0e7224 */ /* 0x000fc400078e000d */
[----:B------:R-:W-:Y:S01]  /*8d060*/  IMAD.MOV.U32 R15, RZ, RZ, R12 ;  /* 0x000000ffff0f7224 */ /* 0x000fe200078e000c */
[----:B--2---:R-:W-:Y:S01]  /*8d070*/  STL.64 [R1+0x2f80], R22 ;  /* 0x002f801601007387 */ /* 0x004fe20000100a00 */
[----:B------:R0:W-:Y:S03]  /*8d080*/  STL.64 [R1+0x2f78], R20 ;  /* 0x002f781401007387 */ /* 0x0001e60000100a00 */
[----:B------:R1:W-:Y:S01]  /*8d090*/  STL.64 [R1+0x2f88], R14 ;  /* 0x002f880e01007387 */ /* 0x0003e20000100a00 */
[----:B0-----:R-:W2:Y:S01]  /*8d0a0*/  LDL.LU R20, [R1+0x360] ;  /* 0x0003600001147983 */ /* 0x001ea20000300800 */
[----:B------:R-:W2:Y:S02]  /*8d0b0*/  LDL.LU R21, [R1+0x364] ;  /* 0x0003640001157983 */ /* 0x000ea40000300800 */
[----:B------:R-:W2:Y:S02]  /*8d0c0*/  LDL.LU R22, [R1+0x368] ;  /* 0x0003680001167983 */ /* 0x000ea40000300800 */
[----:B------:R-:W2:Y:S02]  /*8d0d0*/  LDL.LU R23, [R1+0x36c] ;  /* 0x00036c0001177983 */ /* 0x000ea40000300800 */
[----:B--2---:R-:W-:Y:S01]  /*8d0e0*/  STL.64 [R1+0x2fa0], R22 ;  /* 0x002fa01601007387 */ /* 0x004fe20000100a00 */
[----:B------:R0:W-:Y:S02]  /*8d0f0*/  STL.64 [R1+0x2f98], R20 ;  /* 0x002f981401007387 */ /* 0x0001e40000100a00 */
[----:B------:R-:W2:Y:S02]  /*8d100*/  LDL.LU R12, [R1+0x370] ;  /* 0x00037000010c7983 */ /* 0x000ea40000300800 */
[----:B------:R-:W2:Y:S01]  /*8d110*/  LDL.LU R13, [R1+0x374] ;  /* 0x00037400010d7983 */ /* 0x000ea20000300800 */
[----:B-1----:R-:W2:Y:S01]  /*8d120*/  LDL.LU R14, [R1+0x378] ;  /* 0x00037800010e7983 */ /* 0x002ea20000300800 */
[----:B------:R-:W2:Y:S02]  /*8d130*/  LDL.LU R15, [R1+0x37c] ;  /* 0x00037c00010f7983 */ /* 0x000ea40000300800 */
[----:B------:R-:W-:-:S02]  /*8d140*/  IMAD.MOV.U32 R18, RZ, RZ, R24 ;  /* 0x000000ffff127224 */ /* 0x000fc400078e0018 */
[----:B------:R-:W-:Y:S01]  /*8d150*/  IMAD.MOV.U32 R19, RZ, RZ, R17 ;  /* 0x000000ffff137224 */ /* 0x000fe200078e0011 */
[----:B--2---:R1:W-:Y:S01]  /*8d160*/  STL.64 [R1+0x2fb0], R14 ;  /* 0x002fb00e01007387 */ /* 0x0043e20000100a00 */
[----:B------:R-:W-:Y:S03]  /*8d170*/  STL.64 [R1+0x2fa8], R12 ;  /* 0x002fa80c01007387 */ /* 0x000fe60000100a00 */
[----:B------:R2:W-:Y:S02]  /*8d180*/  STL.64 [R1+0x2fb8], R18 ;  /* 0x002fb81201007387 */ /* 0x0005e40000100a00 */
[----:B0-----:R-:W3:Y:S01]  /*8d190*/  LDL.LU R20, [R1+0x380] ;  /* 0x0003800001147983 */ /* 0x001ee20000300800 */
[----:B------:R-:W3:Y:S01]  /*8d1a0*/  LDL.LU R21, [R1+0x384] ;  /* 0x0003840001157983 */ /* 0x000ee20000300800 */
[----:B------:R-:W3:Y:S02]  /*8d1b0*/  LDL.LU R22, [R1+0x388] ;  /* 0x0003880001167983 */ /* 0x000ee40000300800 */
[----:B------:R-:W3:Y:S02]  /*8d1c0*/  LDL.LU R23, [R1+0x38c] ;  /* 0x00038c0001177983 */ /* 0x000ee40000300800 */
[----:B-1----:R-:W-:-:S02]  /*8d1d0*/  IMAD.MOV.U32 R14, RZ, RZ, R16 ;  /* 0x000000ffff0e7224 */ /* 0x002fc400078e0010 */
[----:B------:R-:W3:Y:S01]  /*8d1e0*/  LDL.LU R16, [R1+0x390] ;  /* 0x0003900001107983 */ /* 0x000ee20000300800 */
[----:B------:R-:W3:Y:S02]  /*8d1f0*/  LDL.LU R17, [R1+0x394] ;  /* 0x0003940001117983 */ /* 0x000ee40000300800 */
[----:B--2---:R-:W3:Y:S02]  /*8d200*/  LDL.LU R18, [R1+0x398] ;  /* 0x0003980001127983 */ /* 0x004ee40000300800 */
[----:B------:R-:W3:Y:S01]  /*8d210*/  LDL.LU R19, [R1+0x39c] ;  /* 0x00039c0001137983 */ /* 0x000ee20000300800 */
[----:B----4-:R-:W-:Y:S01]  /*8d220*/  STL.64 [R1+0x2f48], R6 ;  /* 0x002f480601007387 */ /* 0x010fe20000100a00 */
        /* <DEDUP_REMOVED lines=11> */
[----:B------:R-:W4:Y:S01]  /*8d2e0*/  LDL.LU R24, [R1+0x2d0] ;  /* 0x0002d00001187983 */ /* 0x000f220000300800 */
[----:B------:R-:W4:Y:S02]  /*8d2f0*/  LDL.LU R25, [R1+0x2d4] ;  /* 0x0002d40001197983 */ /* 0x000f240000300800 */
[----:B------:R-:W2:Y:S02]  /*8d300*/  LDL.LU R26, [R1+0x2d8] ;  /* 0x0002d800011a7983 */ /* 0x000ea40000300800 */
[----:B------:R-:W2:Y:S02]  /*8d310*/  LDL.LU R27, [R1+0x2dc] ;  /* 0x0002dc00011b7983 */ /* 0x000ea40000300800 */
[----:B--2---:R0:W-:Y:S01]  /*8d320*/  STL.64 [R1+0x2ed8], R26 ;  /* 0x002ed81a01007387 */ /* 0x0041e20000100a00 */
[----:B----4-:R1:W-:Y:S03]  /*8d330*/  STL.64 [R1+0x2ed0], R24 ;  /* 0x002ed01801007387 */ /* 0x0103e60000100a00 */
[----:B0-----:R-:W2:Y:S04]  /*8d340*/  LDL.LU.64 R26, [R1+0x178] ;  /* 0x00017800011a7983 */ /* 0x001ea80000300a00 */
[----:B--2---:R0:W-:Y:S01]  /*8d350*/  STL.64 [R1+0x2ee0], R26 ;  /* 0x002ee01a01007387 */ /* 0x0041e20000100a00 */
[----:B-1----:R-:W2:Y:S02]  /*8d360*/  LDL.LU R24, [R1+0x2f0] ;  /* 0x0002f00001187983 */ /* 0x002ea40000300800 */
[----:B------:R-:W2:Y:S01]  /*8d370*/  LDL.LU R25, [R1+0x2f4] ;  /* 0x0002f40001197983 */ /* 0x000ea20000300800 */
[----:B0-----:R-:W4:Y:S01]  /*8d380*/  LDL.LU R26, [R1+0x2f8] ;  /* 0x0002f800011a7983 */ /* 0x001f220000300800 */
[----:B------:R-:W4:Y:S02]  /*8d390*/  LDL.LU R27, [R1+0x2fc] ;  /* 0x0002fc00011b7983 */ /* 0x000f240000300800 */
[----:B------:R-:W-:-:S07]  /*8d3a0*/  IMAD.MOV.U32 R15, RZ, RZ, R2 ;  /* 0x000000ffff0f7224 */ /* 0x000fce00078e0002 */
[C---:B---3--:R-:W-:Y:S01]  /*8d3b0*/  HMMA.16816.F32.BF16 R12, R8.reuse, R14, R16 ;  /* 0x0000000e080c723c */ /* 0x048fe20000041810 */
[----:B----4-:R-:W-:Y:S01]  /*8d3c0*/  STL.64 [R1+0x2ef8], R26 ;  /* 0x002ef81a01007387 */ /* 0x010fe20000100a00 */
[----:B--2---:R0:W-:Y:S03]  /*8d3d0*/  STL.64 [R1+0x2ef0], R24 ;  /* 0x002ef01801007387 */ /* 0x0041e60000100a00 */
[----:B0-----:R-:W2:Y:S01]  /*8d3e0*/  LDL.LU R24, [R1+0x300] ;  /* 0x0003000001187983 */ /* 0x001ea20000300800 */
[----:B------:R-:W2:Y:S02]  /*8d3f0*/  LDL.LU R25, [R1+0x304] ;  /* 0x0003040001197983 */ /* 0x000ea40000300800 */
[----:B------:R-:W2:Y:S02]  /*8d400*/  LDL.LU R26, [R1+0x308] ;  /* 0x00030800011a7983 */ /* 0x000ea40000300800 */
[----:B------:R-:W2:Y:S01]  /*8d410*/  LDL.LU R27, [R1+0x30c] ;  /* 0x00030c00011b7983 */ /* 0x000ea20000300800 */
[----:B------:R-:W3:Y:S11]  /*8d420*/  LDL.LU.64 R18, [R1+0x2fb8] ;  /* 0x002fb80001127983 */ /* 0x000ef60000300a00 */
[----:B------:R-:W-:Y:S01]  /*8d430*/  @!UPT UIADD3 URZ, URZ, URZ, URZ ;  /* 0x0000003f3f3ff290 */ /* 0x000fe2000fffe03f */
[----:B------:R-:W-:Y:S02]  /*8d440*/  STL.64 [R1+0x4b0], R12 ;  /* 0x0004b00c01007387 */ /* 0x000fe40000100a00 */
[----:B------:R0:W-:Y:S02]  /*8d450*/  STL.64 [R1+0x4b8], R14 ;  /* 0x0004b80e01007387 */ /* 0x0001e40000100a00 */
[----:B0-----:R-:W4:Y:S01]  /*8d460*/  LDL.LU.64 R14, [R1+0x2fb0] ;  /* 0x002fb000010e7983 */ /* 0x001f220000300a00 */
[----:B------:R-:W4:Y:S01]  /*8d470*/  LDL.LU.64 R12, [R1+0x2fa8] ;  /* 0x002fa800010c7983 */ /* 0x000f220000300a00 */
[C---:B---3--:R-:W-:Y:S02]  /*8d480*/  HMMA.16816.F32.BF16 R16, R8.reuse, R18, R20 ;  /* 0x000000120810723c */ /* 0x048fe40000041814 */
[----:B------:R-:W3:Y:S01]  /*8d490*/  LDL.LU.64 R22, [R1+0x2fa0] ;  /* 0x002fa00001167983 */ /* 0x000ee20000300a00 */
[----:B------:R-:W3:Y:S11]  /*8d4a0*/  LDL.LU.64 R20, [R1+0x2f98] ;  /* 0x002f980001147983 */ /* 0x000ef60000300a00 */
[----:B------:R-:W-:Y:S09]  /*8d4b0*/  @!UPT UIADD3 URZ, URZ, URZ, URZ ;  /* 0x0000003f3f3ff290 */ /* 0x000ff2000fffe03f */
        /* <DEDUP_REMOVED lines=22> */
[----:B------:R0:W-:Y:S03]  /*8d620*/  STL.64 [R1+0x2e90], R14 ;  /* 0x002e900e01007387 */ /* 0x0001e60000100a00 */
[----:B0-----:R-:W4:Y:S01]  /*8d630*/  LDL.LU.64 R14, [R1+0x158] ;  /* 0x00015800010e7983 */ /* 0x001f220000300a00 */
        /* <DEDUP_REMOVED lines=16> */
[----:B------:R-:W3:Y:S02]  /*8d740*/  LDL.LU.64 R22, [R1+0x2f28] ;  /* 0x002f280001167983 */ /* 0x000ee40000300a00 */
[----:B------:R-:W3:Y:S11]  /*8d750*/  LDL.LU.64 R20, [R1+0x2f20] ;  /* 0x002f200001147983 */ /* 0x000ef60000300a00 */
[----:B------:R-:W-:Y:S07]  /*8d760*/  @!UPT UIADD3 URZ, URZ, URZ, URZ ;  /* 0x0000003f3f3ff290 */ /* 0x000fee000fffe03f */
[----:B------:R-:W-:Y:S01]  /*8d770*/  STL.64 [R1+0x3c0], R8 ;  /* 0x0003c00801007387 */ /* 0x000fe20000100a00 */
[----:B------:R0:W-:Y:S03]  /*8d780*/  STL.64 [R1+0x3c8], R10 ;  /* 0x0003c80a01007387 */ /* 0x0001e60000100a00 */
[----:B0-----:R-:W3:Y:S01]  /*8d790*/  LDL.LU.64 R10, [R1+0x2f18] ;  /* 0x002f1800010a7983 */ /* 0x001ee20000300a00 */
[----:B------:R-:W3:Y:S02]  /*8d7a0*/  LDL.LU.64 R8, [R1+0x2f10] ;  /* 0x002f100001087983 */ /* 0x000ee40000300a00 */
[C---:B---3--:R-:W-:Y:S11]  /*8d7b0*/  HMMA.16816.F32.BF16 R20, R8.reuse, R6, R20 ;  /* 0x000000060814723c */ /* 0x048ff60000041814 */
[----:B------:R-:W-:Y:S11]  /*8d7c0*/  @!UPT UIADD3 URZ, URZ, URZ, URZ ;  /* 0x0000003f3f3ff290 */ /* 0x000ff6000fffe03f */
[----:B------:R-:W-:Y:S01]  /*8d7d0*/  @!UPT UIADD3 URZ, URZ, URZ, URZ ;  /* 0x0000003f3f3ff290 */ /* 0x000fe2000fffe03f */
[----:B------:R0:W-:Y:S01]  /*8d7e0*/  STL.64 [R1+0x960], R20 ;  /* 0x0009601401007387 */ /* 0x0001e20000100a00 */
[----:B------:R1:W-:Y:S02]  /*8d7f0*/  STL.64 [R1+0x968], R22 ;  /* 0x0009681601007387 */ /* 0x0003e40000100a00 */
[----:B0-----:R-:W-:Y:S01]  /*8d800*/  IMAD.MOV.U32 R21, RZ, RZ, R6 ;  /* 0x000000ffff157224 */ /* 0x001fe200078e0006 */
[----:B-1----:R-:W3:Y:S01]  /*8d810*/  LDL.LU R22, [R1+0x2f08] ;  /* 0x002f080001167983 */ /* 0x002ee20000300800 */
[----:B------:R-:W-:Y:S02]  /*8d820*/  IMAD.MOV.U32 R20, RZ, RZ, R7 ;  /* 0x000000ffff147224 */ /* 0x000fe400078e0007 */
[----:B------:R-:W2:Y:S02]  /*8d830*/  LDL.LU.64 R6, [R1+0x2f00] ;  /* 0x002f000001067983 */ /* 0x000ea40000300a00 */
[----:B--2---:R-:W-:Y:S01]  /*8d840*/  HMMA.16816.F32.BF16 R24, R8, R6, R24 ;  /* 0x000000060818723c */ /* 0x004fe20000041818 */
[----:B---3--:R-:W-:Y:S01]  /*8d850*/  STL [R1+0x2de0], R22 ;  /* 0x002de01601007387 */ /* 0x008fe20000100800 */
[----:B------:R0:W-:Y:S02]  /*8d860*/  STL.64 [R1+0x2dd8], R20 ;  /* 0x002dd81401007387 */ /* 0x0001e40000100a00 */
[----:B------:R-:W-:-:S02]  /*8d870*/  IMAD.MOV.U32 R29, RZ, RZ, R6 ;  /* 0x000000ffff1d7224 */ /* 0x000fc400078e0006 */
[----:B------:R-:W-:Y:S01]  /*8d880*/  IMAD.MOV.U32 R28, RZ, RZ, R7 ;  /* 0x000000ffff1c7224 */ /* 0x000fe200078e0007 */
[----:B0-----:R-:W4:Y:S01]  /*8d890*/  LDL.LU R20, [R1+0x2c0] ;  /* 0x0002c00001147983 */ /* 0x001f220000300800 */
[----:B------:R-:W4:Y:S02]  /*8d8a0*/  LDL.LU R21, [R1+0x2c4] ;  /* 0x0002c40001157983 */ /* 0x000f240000300800 */
[----:B------:R-:W4:Y:S02]  /*8d8b0*/  LDL.LU R22, [R1+0x2c8] ;  /* 0x0002c80001167983 */ /* 0x000f240000300800 */
[----:B------:R-:W4:Y:S11]  /*8d8c0*/  LDL.LU R23, [R1+0x2cc] ;  /* 0x0002cc0001177983 */ /* 0x000f360000300800 */
[----:B------:R-:W-:Y:S01]  /*8d8d0*/  STL.64 [R1+0x950], R24 ;  /* 0x0009501801007387 */ /* 0x000fe20000100a00 */
[----:B------:R0:W-:Y:S03]  /*8d8e0*/  STL.64 [R1+0x958], R26 ;  /* 0x0009581a01007387 */ /* 0x0001e60000100a00 */
[----:B0-----:R-:W2:Y:S01]  /*8d8f0*/  LDL.LU.64 R26, [R1+0x2ef8] ;  /* 0x002ef800011a7983 */ /* 0x001ea20000300a00 */
[----:B------:R-:W2:Y:S02]  /*8d900*/  LDL.LU.64 R24, [R1+0x2ef0] ;  /* 0x002ef00001187983 */ /* 0x000ea40000300a00 */
[----:B------:R-:W2:Y:S02]  /*8d910*/  LDL.LU.64 R6, [R1+0x2ee8] ;  /* 0x002ee80001067983 */ /* 0x000ea40000300a00 */
[----:B------:R-:W-:Y:S01]  /*8d920*/  STL [R1+0x2dfc], R29 ;  /* 0x002dfc1d01007387 */ /* 0x000fe20000100800 */
[C---:B--2---:R-:W-:Y:S11]  /*8d930*/  HMMA.16816.F32.BF16 R24, R8.reuse, R6, R24 ;  /* 0x000000060818723c */ /* 0x044ff60000041818 */
[----:B------:R-:W-:Y:S11]  /*8d940*/  @!UPT UIADD3 URZ, URZ, URZ, URZ ;  /* 0x0000003f3f3ff290 */ /* 0x000ff6000fffe03f */
[----:B------:R-:W-:Y:S01]  /*8d950*/  @!UPT UIADD3 URZ, URZ, URZ, URZ ;  /* 0x0000003f3f3ff290 */ /* 0x000fe2000fffe03f */
[----:B------:R-:W-:Y:S01]  /*8d960*/  STL.64 [R1+0x800], R24 ;  /* 0x0008001801007387 */ /* 0x000fe20000100a00 */
[----:B------:R0:W-:Y:S03]  /*8d970*/  STL.64 [R1+0x808], R26 ;  /* 0x0008081a01007387 */ /* 0x0001e60000100a00 */
[----:B0-----:R-:W2:Y:S01]  /*8d980*/  LDL.LU.64 R26, [R1+0x2ee0] ;  /* 0x002ee000011a7983 */ /* 0x001ea20000300a00 */
[----:B------:R0:W-:Y:S02]  /*8d990*/  STL.64 [R1+0x2d60], R6 ;  /* 0x002d600601007387 */ /* 0x0001e40000100a00 */
[----:B------:R-:W2:Y:S02]  /*8d9a0*/  LDL.LU R4, [R1+0x2e0] ;  /* 0x0002e00001047983 */ /* 0x000ea40000300800 */
[----:B------:R-:W2:Y:S01]  /*8d9b0*/  LDL.LU R5, [R1+0x2e4] ;  /* 0x0002e40001057983 */ /* 0x000ea20000300800 */
[----:B0-----:R-:W2:Y:S01]  /*8d9c0*/  LDL.LU R6, [R1+0x2e8] ;  /* 0x0002e80001067983 */ /* 0x001ea20000300800 */
[----:B------:R-:W2:Y:S02]  /*8d9d0*/  LDL.LU R7, [R1+0x2ec] ;  /* 0x0002ec0001077983 */ /* 0x000ea40000300800 */
[C---:B--2---:R-:W-:Y:S11]  /*8d9e0*/  HMMA.16816.F32.BF16 R4, R8.reuse, R26, R4 ;  /* 0x0000001a0804723c */ /* 0x044ff60000041804 */
[----:B------:R-:W-:Y:S11]  /*8d9f0*/  @!UPT UIADD3 URZ, URZ, URZ, URZ ;  /* 0x0000003f3f3ff290 */ /* 0x000ff6000fffe03f */
[----:B------:R-:W-:Y:S01]  /*8da00*/  @!UPT UIADD3 URZ, URZ, URZ, URZ ;  /* 0x0000003f3f3ff290 */ /* 0x000fe2000fffe03f */
[----:B------:R-:W-:Y:S01]  /*8da10*/  STL.64 [R1+0x7f0], R4 ;  /* 0x0007f00401007387 */ /* 0x000fe20000100a00 */
[----:B------:R0:W-:Y:S02]  /*8da20*/  STL.64 [R1+0x7f8], R6 ;  /* 0x0007f80601007387 */ /* 0x0001e40000100a00 */
[----:B0-----:R-:W-:Y:S02]  /*8da30*/  IMAD.MOV.U32 R7, RZ, RZ, R26 ;  /* 0x000000ffff077224 */ /* 0x001fe400078e001a */
[----:B------:R-:W-:Y:S02]  /*8da40*/  IMAD.MOV.U32 R6, RZ, RZ, R27 ;  /* 0x000000ffff067224 */ /* 0x000fe400078e001b */
[----:B------:R-:W2:Y:S01]  /*8da50*/  LDL.LU.64 R26, [R1+0x2ed8] ;  /* 0x002ed800011a7983 */ /* 0x000ea20000300a00 */
[----:B------:R-:W2:Y:S02]  /*8da60*/  LDL.LU.64 R24, [R1+0x2ed0] ;  /* 0x002ed00001187983 */ /* 0x000ea40000300a00 */
[----:B------:R0:W-:Y:S02]  /*8da70*/  STL.64 [R1+0x2e40], R6 ;  /* 0x002e400601007387 */ /* 0x0001e40000100a00 */
[----:B0-----:R-:W2:Y:S02]  /*8da80*/  LDL.LU.64 R6, [R1+0x168] ;  /* 0x0001680001067983 */ /* 0x001ea40000300a00 */
[----:B--2---:R-:W-:Y:S01]  /*8da90*/  HMMA.16816.F32.BF16 R24, R8, R6, R24 ;  /* 0x000000060818723c */ /* 0x004fe20000041818 */
[----:B------:R-:W-:-:S02]  /*8daa0*/  IMAD.MOV.U32 R17, RZ, RZ, R6 ;  /* 0x000000ffff117224 */ /* 0x000fc400078e0006 */
[----:B------:R-:W-:-:S05]  /*8dab0*/  IMAD.MOV.U32 R16, RZ, RZ, R7 ;  /* 0x000000ffff107224 */ /* 0x000fca00078e0007 */
[----:B----4-:R-:W-:Y:S07]  /*8dac0*/  HMMA.16816.F32.BF16 R4, R8, R14, R20 ;  /* 0x0000000e0804723c */ /* 0x010fee0000041814 */
[----:B------:R-:W-:Y:S02]  /*8dad0*/  IMAD.MOV.U32 R22, RZ, RZ, R0 ;  /* 0x000000ffff167224 */ /* 0x000fe400078e0000 */
[----:B------:R-:W-:-:S06]  /*8dae0*/  IMAD.MOV.U32 R23, RZ, RZ, R3 ;  /* 0x000000ffff177224 */ /* 0x000fcc00078e0003 */
[----:B------:R-:W-:Y:S01]  /*8daf0*/  STL.64 [R1+0x7a0], R24 ;  /* 0x0007a01801007387 */ /* 0x000fe20000100a00 */
[----:B------:R0:W-:Y:S03]  /*8db00*/  STL.64 [R1+0x7a8], R26 ;  /* 0x0007a81a01007387 */ /* 0x0001e60000100a00 */
[----:B0-----:R-:W2:Y:S01]  /*8db10*/  LDL.LU.64 R26, [R1+0x2ec8] ;  /* 0x002ec800011a7983 */ /* 0x001ea20000300a00 */
[----:B------:R-:W-:Y:S02]  /*8db20*/  STL.64 [R1+0x2e60], R18 ;  /* 0x002e601201007387 */ /* 0x000fe40000100a00 */
[----:B------:R-:W-:Y:S02]  /*8db30*/  STL.64 [R1+0x2e58], R16 ;  /* 0x002e581001007387 */ /* 0x000fe40000100a00 */
[----:B------:R0:W-:Y:S01]  /*8db40*/  STL.64 [R1+0x770], R4 ;  /* 0x0007700401007387 */ /* 0x0001e20000100a00 */
[----:B------:R1:W-:Y:S01]  /*8db50*/  STL.64 [R1+0x778], R6 ;  /* 0x0007780601007387 */ /* 0x0003e20000100a00 */
[----:B------:R-:W3:Y:S02]  /*8db60*/  LDL.LU R20, [R1+0x220] ;  /* 0x0002200001147983 */ /* 0x000ee40000300800 */
[----:B------:R-:W3:Y:S02]  /*8db70*/  LDL.LU R21, [R1+0x224] ;  /* 0x0002240001157983 */ /* 0x000ee40000300800 */
[----:B------:R-:W4:Y:S01]  /*8db80*/  LDL.LU R0, [R1+0x2ec0] ;  /* 0x002ec00001007983 */ /* 0x000f220000300800 */
[----:B------:R-:W2:Y:S01]  /*8db90*/  LDL.LU R3, [R1+0x2ebc] ;  /* 0x002ebc0001037983 */ /* 0x000ea20000300800 */
[----:B------:R-:W-:-:S02]  /*8dba0*/  IMAD.MOV.U32 R25, RZ, RZ, R14 ;  /* 0x000000ffff197224 */ /* 0x000fc400078e000e */
[----:B------:R-:W-:Y:S01]  /*8dbb0*/  IMAD.MOV.U32 R24, RZ, RZ, R15 ;  /* 0x000000ffff187224 */ /* 0x000fe200078e000f */
[----:B0-----:R-:W2:Y:S01]  /*8dbc0*/  LDL.LU R4, [R1+0x260] ;  /* 0x0002600001047983 */ /* 0x001ea20000300800 */
[----:B------:R-:W2:Y:S02]  /*8dbd0*/  LDL.LU R5, [R1+0x264] ;  /* 0x0002640001057983 */ /* 0x000ea40000300800 */
[----:B-1----:R-:W2:Y:S02]  /*8dbe0*/  LDL.LU R6, [R1+0x268] ;  /* 0x0002680001067983 */ /* 0x002ea40000300800 */
[----:B------:R-:W2:Y:S01]  /*8dbf0*/  LDL.LU R7, [R1+0x26c] ;  /* 0x00026c0001077983 */ /* 0x000ea20000300800 */
[----:B------:R-:W2:Y:S04]  /*8dc00*/  LDL.LU.64 R14, [R1+0x138] ;  /* 0x00013800010e7983 */ /* 0x000ea80000300a00 */
[----:B--2---:R0:W-:Y:S04]  /*8dc10*/  STL.64 [R1+0x2ea0], R14 ;  /* 0x002ea00e01007387 */ /* 0x0041e80000100a00 */
[----:B0-----:R-:W2:Y:S01]  /*8dc20*/  LDL.LU.64 R14, [R1+0x148] ;  /* 0x00014800010e7983 */ /* 0x001ea20000300a00 */
[----:B------:R-:W-:Y:S02]  /*8dc30*/  STL.64 [R1+0x2e50], R6 ;  /* 0x002e500601007387 */ /* 0x000fe40000100a00 */
[----:B------:R0:W-:Y:S02]  /*8dc40*/  STL.64 [R1+0x2e48], R4 ;  /* 0x002e480401007387 */ /* 0x0001e40000100a00 */
[----:B0-----:R-:W2:Y:S01]  /*8dc50*/  LDL.LU R4, [R1+0x270] ;  /* 0x0002700001047983 */ /* 0x001ea20000300800 */
[----:B------:R-:W2:Y:S02]  /*8dc60*/  LDL.LU R5, [R1+0x274] ;  /* 0x0002740001057983 */ /* 0x000ea40000300800 */
[----:B------:R-:W2:Y:S02]  /*8dc70*/  LDL.LU R6, [R1+0x278] ;  /* 0x0002780001067983 */ /* 0x000ea40000300800 */
[----:B------:R-:W-:-:S02]  /*8dc80*/  IMAD.MOV.U32 R7, RZ, RZ, R3 ;  /* 0x000000ffff077224 */ /* 0x000fc400078e0003 */
[----:B------:R-:W3:Y:S04]  /*8dc90*/  LDL.LU R3, [R1+0x2eb8] ;  /* 0x002eb80001037983 */ /* 0x000ee80000300800 */
[----:B--2---:R-:W-:Y:S01]  /*8dca0*/  STL.64 [R1+0x2e70], R6 ;  /* 0x002e700601007387 */ /* 0x004fe20000100a00 */
[----:B------:R0:W-:Y:S03]  /*8dcb0*/  STL.64 [R1+0x2e68], R4 ;  /* 0x002e680401007387 */ /* 0x0001e60000100a00 */
[----:B0-----:R-:W2:Y:S01]  /*8dcc0*/  LDL.LU R4, [R1+0x280] ;  /* 0x0002800001047983 */ /* 0x001ea20000300800 */
[----:B------:R-:W2:Y:S02]  /*8dcd0*/  LDL.LU R5, [R1+0x284] ;  /* 0x0002840001057983 */ /* 0x000ea40000300800 */
[----:B------:R-:W2:Y:S02]  /*8dce0*/  LDL.LU R6, [R1+0x288] ;  /* 0x0002880001067983 */ /* 0x000ea40000300800 */
[----:B------:R-:W2:Y:S02]  /*8dcf0*/  LDL.LU R7, [R1+0x28c] ;  /* 0x00028c0001077983 */ /* 0x000ea40000300800 */
[----:B--2---:R0:W-:Y:S01]  /*8dd00*/  STL.64 [R1+0x2e80], R6 ;  /* 0x002e800601007387 */ /* 0x0041e20000100a00 */
[----:B------:R1:W-:Y:S03]  /*8dd10*/  STL.64 [R1+0x2e78], R4 ;  /* 0x002e780401007387 */ /* 0x0003e60000100a00 */
[----:B0-----:R-:W2:Y:S04]  /*8dd20*/  LDL.LU.64 R6, [R1+0x128] ;  /* 0x0001280001067983 */ /* 0x001ea80000300a00 */
        /* <DEDUP_REMOVED lines=11> */
[----:B------:R-:W3:Y:S01]  /*8dde0*/  LDL.LU.64 R18, [R1+0x118] ;  /* 0x0001180001127983 */ /* 0x000ee20000300a00 */
[----:B--2---:R-:W-:Y:S03]  /*8ddf0*/  HMMA.16816.F32.BF16 R4, R8, R14, R4 ;  /* 0x0000000e0804723c */ /* 0x004fe60000041804 */
[----:B---3--:R0:W-:Y:S01]  /*8de00*/  STL.64 [R1+0x2e88], R18 ;  /* 0x002e881201007387 */ /* 0x0081e20000100a00 */
[----:B------:R-:W2:Y:S02]  /*8de10*/  LDL.LU R16, [R1+0x290] ;  /* 0x0002900001107983 */ /* 0x000ea40000300800 */
[----:B------:R-:W2:Y:S01]  /*8de20*/  LDL.LU R17, [R1+0x294] ;  /* 0x0002940001117983 */ /* 0x000ea20000300800 */
[----:B0-----:R-:W2:Y:S01]  /*8de30*/  LDL.LU R18, [R1+0x298] ;  /* 0x0002980001127983 */ /* 0x001ea20000300800 */
[----:B------:R0:W-:Y:S02]  /*8de40*/  STL.64 [R1+0x2df0], R22 ;  /* 0x002df01601007387 */ /* 0x0001e40000100a00 */
[----:B------:R-:W-:Y:S02]  /*8de50*/  STL.64 [R1+0x2de8], R20 ;  /* 0x002de81401007387 */ /* 0x000fe40000100a00 */
[----:B------:R-:W-:-:S02]  /*8de60*/  IMAD.MOV.U32 R19, RZ, RZ, R3 ;  /* 0x000000ffff137224 */ /* 0x000fc400078e0003 */
[----:B------:R-:W-:Y:S01]  /*8de70*/  IMAD.MOV.U32 R3, RZ, RZ, R15 ;  /* 0x000000ffff037224 */ /* 0x000fe200078e000f */
[----:B0-----:R-:W3:Y:S01]  /*8de80*/  LDL.LU.64 R22, [R1+0xc8] ;  /* 0x0000c80001167983 */ /* 0x001ee20000300a00 */
[----:B------:R0:W-:Y:S02]  /*8de90*/  STL.64 [R1+0x2dd0], R26 ;  /* 0x002dd01a01007387 */ /* 0x0001e40000100a00 */
[----:B------:R1:W-:Y:S01]  /*8dea0*/  STL.64 [R1+0x2dc8], R24 ;  /* 0x002dc81801007387 */ /* 0x0003e20000100a00 */
[----:B0-----:R-:W2:Y:S04]  /*8deb0*/  LDL.LU.64 R26, [R1+0xb8] ;  /* 0x0000b800011a7983 */ /* 0x001ea80000300a00 */
[----:B------:R-:W-:Y:S02]  /*8dec0*/  STL.64 [R1+0x790], R4 ;  /* 0x0007900401007387 */ /* 0x000fe40000100a00 */
[----:B------:R0:W-:Y:S02]  /*8ded0*/  STL.64 [R1+0x798], R6 ;  /* 0x0007980601007387 */ /* 0x0001e40000100a00 */
[----:B-1----:R-:W-:Y:S01]  /*8dee0*/  IMAD.MOV.U32 R24, RZ, RZ, R14 ;  /* 0x000000ffff187224 */ /* 0x002fe200078e000e */
        /* <DEDUP_REMOVED lines=10> */
[----:B------:R-:W3:Y:S01]  /*8df90*/  LDL.LU.64 R14, [R1+0x2e90] ;  /* 0x002e9000010e7983 */ /* 0x000ee20000300a00 */
[----:B--2---:R-:W-:Y:S02]  /*8dfa0*/  HMMA.16816.F32.BF16 R16, R8, R6, R16 ;  /* 0x000000060810723c */ /* 0x004fe40000041810 */
[----:B---3--:R0:W-:Y:S01]  /*8dfb0*/  STL.64 [R1+0x2e38], R14 ;  /* 0x002e380e01007387 */ /* 0x0081e20000100a00 */
[----:B------:R-:W-:Y:S02]  /*8dfc0*/  STL [R1+0x2e30], R13 ;  /* 0x002e300d01007387 */ /* 0x000fe40000100800 */
[----:B------:R-:W-:-:S02]  /*8dfd0*/  IMAD.MOV.U32 R25, RZ, RZ, R6 ;  /* 0x000000ffff197224 */ /* 0x000fc400078e0006 */
[----:B------:R-:W-:Y:S01]  /*8dfe0*/  IMAD.MOV.U32 R21, RZ, RZ, R7 ;  /* 0x000000ffff157224 */ /* 0x000fe200078e0007 */
[----:B0-----:R-:W2:Y:S11]  /*8dff0*/  LDL.LU.64 R14, [R1+0xf8] ;  /* 0x0000f800010e7983 */ /* 0x001eb60000300a00 */
[----:B------:R-:W-:Y:S04]  /*8e000*/  @!UPT UIADD3 URZ, URZ, URZ, URZ ;  /* 0x0000003f3f3ff290 */ /* 0x000fe8000fffe03f */
[----:B------:R-:W-:Y:S01]  /*8e010*/  STL.64 [R1+0x760], R16 ;  /* 0x0007601001007387 */ /* 0x000fe20000100a00 */
[----:B------:R0:W-:Y:S03]  /*8e020*/  STL.64 [R1+0x768], R18 ;  /* 0x0007681201007387 */ /* 0x0001e60000100a00 */
[----:B0-----:R-:W3:Y:S01]  /*8e030*/  LDL.LU.64 R18, [R1+0x2e88] ;  /* 0x002e880001127983 */ /* 0x001ee20000300a00 */
[----:B------:R-:W3:Y:S02]  /*8e040*/  LDL.LU.64 R6, [R1+0x2e80] ;  /* 0x002e800001067983 */ /* 0x000ee40000300a00 */
[----:B------:R-:W3:Y:S02]  /*8e050*/  LDL.LU.64 R4, [R1+0x2e78] ;  /* 0x002e780001047983 */ /* 0x000ee40000300a00 */
[----:B------:R-:W-:Y:S01]  /*8e060*/  STL.64 [R1+0x2e18], R22 ;  /* 0x002e181601007387 */ /* 0x000fe20000100a00 */
[----:B------:R0:W-:Y:S04]  /*8e070*/  STL.64 [R1+0x2e10], R20 ;  /* 0x002e101401007387 */ /* 0x0001e80000100a00 */
[----:B0-----:R-:W2:Y:S01]  /*8e080*/  LDL.LU R20, [R1+0x240] ;  /* 0x0002400001147983 */ /* 0x001ea20000300800 */
[----:B------:R-:W2:Y:S02]  /*8e090*/  LDL.LU R21, [R1+0x244] ;  /* 0x0002440001157983 */ /* 0x000ea40000300800 */
[----:B------:R-:W2:Y:S02]  /*8e0a0*/  LDL.LU R22, [R1+0x248] ;  /* 0x0002480001167983 */ /* 0x000ea40000300800 */
[----:B------:R-:W2:Y:S01]  /*8e0b0*/  LDL.LU R23, [R1+0x24c] ;  /* 0x00024c0001177983 */ /* 0x000ea20000300800 */
[----:B---3--:R-:W-:Y:S01]  /*8e0c0*/  HMMA.16816.F32.BF16 R4, R8, R18, R4 ;  /* 0x000000120804723c */ /* 0x008fe20000041804 */
[----:B------:R-:W-:-:S02]  /*8e0d0*/  IMAD.MOV.U32 R29, RZ, RZ, R18 ;  /* 0x000000ffff1d7224 */ /* 0x000fc400078e0012 */
[----:B------:R-:W-:Y:S01]  /*8e0e0*/  IMAD.MOV.U32 R2, RZ, RZ, R19 ;  /* 0x000000ffff027224 */ /* 0x000fe200078e0013 */
[----:B--2---:R-:W-:Y:S01]  /*8e0f0*/  STL.64 [R1+0x2e28], R22 ;  /* 0x002e281601007387 */ /* 0x004fe20000100a00 */
[----:B------:R0:W-:Y:S03]  /*8e100*/  STL.64 [R1+0x2e20], R20 ;  /* 0x002e201401007387 */ /* 0x0001e60000100a00 */
[----:B0-----:R-:W2:Y:S01]  /*8e110*/  LDL.LU R20, [R1+0x250] ;  /* 0x0002500001147983 */ /* 0x001ea20000300800 */
[----:B------:R-:W2:Y:S02]  /*8e120*/  LDL.LU R21, [R1+0x254] ;  /* 0x0002540001157983 */ /* 0x000ea40000300800 */
[----:B------:R-:W2:Y:S02]  /*8e130*/  LDL.LU R22, [R1+0x258] ;  /* 0x0002580001167983 */ /* 0x000ea40000300800 */
[----:B------:R0:W-:Y:S01]  /*8e140*/  STL.64 [R1+0x2e08], R26 ;  /* 0x002e081a01007387 */ /* 0x0001e20000100a00 */
[----:B------:R-:W-:Y:S04]  /*8e150*/  STL.64 [R1+0x2e00], R24 ;  /* 0x002e001801007387 */ /* 0x000fe80000100a00 */
[----:B0-----:R-:W3:Y:S05]  /*8e160*/  LDL.LU.64 R26, [R1+0xd8] ;  /* 0x0000d800011a7983 */ /* 0x001eea0000300a00 */
[----:B------:R-:W-:Y:S02]  /*8e170*/  STL.64 [R1+0x750], R4 ;  /* 0x0007500401007387 */ /* 0x000fe40000100a00 */
[----:B------:R0:W-:Y:S02]  /*8e180*/  STL.64 [R1+0x758], R6 ;  /* 0x0007580601007387 */ /* 0x0001e40000100a00 */
        /* <DEDUP_REMOVED lines=10> */
[----:B------:R-:W2:Y:S02]  /*8e230*/  LDL.LU.64 R4, [R1+0x2e48] ;  /* 0x002e480001047983 */ /* 0x000ea40000300a00 */
[----:B------:R-:W-:Y:S01]  /*8e240*/  STL.64 [R1+0x2cd0], R18 ;  /* 0x002cd01201007387 */ /* 0x000fe20000100a00 */
        /* <DEDUP_REMOVED lines=8> */
[----:B------:R-:W2:Y:S02]  /*8e2d0*/  LDL.LU.64 R14, [R1+0x2e38] ;  /* 0x002e3800010e7983 */ /* 0x000ea40000300a00 */
[----:B----4-:R-:W-:Y:S01]  /*8e2e0*/  IMAD.MOV.U32 R23, RZ, RZ, R0 ;  /* 0x000000ffff177224 */ /* 0x010fe200078e0000 */
[----:B------:R-:W4:Y:S06]  /*8e2f0*/  LDL.LU R13, [R1+0x2e30] ;  /* 0x002e3000010d7983 */ /* 0x000f2c0000300800 */
[C---:B--2---:R-:W-:Y:S11]  /*8e300*/  HMMA.16816.F32.BF16 R20, R8.reuse, R14, R20 ;  /* 0x0000000e0814723c */ /* 0x044ff60000041814 */
[----:B------:R-:W-:Y:S11]  /*8e310*/  @!UPT UIADD3 URZ, URZ, URZ, URZ ;  /* 0x0000003f3f3ff290 */ /* 0x000ff6000fffe03f */
[----:B------:R-:W-:Y:S01]  /*8e320*/  @!UPT UIADD3 URZ, URZ, URZ, URZ ;  /* 0x0000003f3f3ff290 */ /* 0x000fe2000fffe03f */
[----:B------:R-:W-:Y:S01]  /*8e330*/  STL.64 [R1+0x720], R20 ;  /* 0x0007201401007387 */ /* 0x000fe20000100a00 */
[----:B------:R0:W-:Y:S03]  /*8e340*/  STL.64 [R1+0x728], R22 ;  /* 0x0007281601007387 */ /* 0x0001e60000100a00 */
[----:B0-----:R-:W2:Y:S01]  /*8e350*/  LDL.LU.64 R22, [R1+0x2e28] ;  /* 0x002e280001167983 */ /* 0x001ea20000300a00 */
[----:B------:R-:W2:Y:S02]  /*8e360*/  LDL.LU.64 R20, [R1+0x2e20] ;  /* 0x002e200001147983 */ /* 0x000ea40000300a00 */
[----:B---3--:R-:W-:Y:S02]  /*8e370*/  IMAD.MOV.U32 R12, RZ, RZ, R26 ;  /* 0x000000ffff0c7224 */ /* 0x008fe400078e001a */
        /* <DEDUP_REMOVED lines=8> */
[----:B------:R-:W2:Y:S02]  /*8e400*/  LDL.LU.64 R26, [R1+0x2e08] ;  /* 0x002e0800011a7983 */ /* 0x000ea40000300a00 */
[----:B------:R-:W2:Y:S02]  /*8e410*/  LDL.LU.64 R24, [R1+0x2e00] ;  /* 0x002e000001187983 */ /* 0x000ea40000300a00 */
[----:B------:R-:W-:-:S02]  /*8e420*/  IMAD.MOV.U32 R18, RZ, RZ, R29 ;  /* 0x000000ffff127224 */ /* 0x000fc400078e001d */
[----:B------:R-:W-:Y:S01]  /*8e430*/  IMAD.MOV.U32 R19, RZ, RZ, R2 ;  /* 0x000000ffff137224 */ /* 0x000fe200078e0002 */
[----:B------:R-:W4:Y:S01]  /*8e440*/  LDL.LU R29, [R1+0x2dfc] ;  /* 0x002dfc00011d7983 */ /* 0x000f220000300800 */
[----:B------:R-:W4:Y:S03]  /*8e450*/  LDL.LU R2, [R1+0x2df8] ;  /* 0x002df80001027983 */ /* 0x000f260000300800 */
[----:B------:R3:W-:Y:S02]  /*8e460*/  STL.64 [R1+0x2cd8], R18 ;  /* 0x002cd81201007387 */ /* 0x0007e40000100a00 */
[----:B---3--:R-:W-:Y:S02]  /*8e470*/  IMAD.MOV.U32 R19, RZ, RZ, R21 ;  /* 0x000000ffff137224 */ /* 0x008fe400078e0015 */
[----:B--2---:R-:W-:-:S05]  /*8e480*/  IMAD.MOV.U32 R18, RZ, RZ, R25 ;  /* 0x000000ffff127224 */ /* 0x004fca00078e0019 */
[----:B------:R0:W-:Y:S02]  /*8e490*/  STL.64 [R1+0x2ce0], R18 ;  /* 0x002ce01201007387 */ /* 0x0001e40000100a00 */
[----:B0-----:R-:W-:Y:S02]  /*8e4a0*/  IMAD.MOV.U32 R18, RZ, RZ, R20 ;  /* 0x000000ffff127224 */ /* 0x001fe400078e0014 */
[----:B----4-:R-:W-:-:S05]  /*8e4b0*/  IMAD.MOV.U32 R19, RZ, RZ, R13 ;  /* 0x000000ffff137224 */ /* 0x010fca00078e000d */
[----:B------:R-:W-:Y:S01]  /*8e4c0*/  STL.64 [R1+0x2cf8], R18 ;  /* 0x002cf81201007387 */ /* 0x000fe20000100a00 */
[----:B------:R-:W-:Y:S02]  /*8e4d0*/  STL.64 [R1+0x2cb8], R14 ;  /* 0x002cb80e01007387 */ /* 0x000fe40000100a00 */
[----:B------:R0:W-:Y:S02]  /*8e4e0*/  STL [R1+0x2cb0], R12 ;  /* 0x002cb00c01007387 */ /* 0x0001e40000100800 */
        /* <DEDUP_REMOVED lines=10> */
[----:B------:R-:W-:Y:S02]  /*8e590*/  IMAD.MOV.U32 R12, RZ, RZ, R23 ;  /* 0x000000ffff0c7224 */ /* 0x000fe400078e0017 */
[----:B------:R-:W2:Y:S01]  /*8e5a0*/  LDL.LU.64 R22, [R1+0x2df0] ;  /* 0x002df00001167983 */ /* 0x000ea20000300a00 */
[----:B------:R-:W2:Y:S02]  /*8e5b0*/  LDL.LU.64 R20, [R1+0x2de8] ;  /* 0x002de80001147983 */ /* 0x000ea40000300a00 */
[----:B------:R-:W-:-:S02]  /*8e5c0*/  IMAD.MOV.U32 R18, RZ, RZ, R24 ;  /* 0x000000ffff127224 */ /* 0x000fc400078e0018 */
[----:B------:R-:W-:Y:S02]  /*8e5d0*/  IMAD.MOV.U32 R19, RZ, RZ, R3 ;  /* 0x000000ffff137224 */ /* 0x000fe400078e0003 */
[----:B------:R-:W-:-:S03]  /*8e5e0*/  IMAD.MOV.U32 R3, RZ, RZ, R27 ;  /* 0x000000ffff037224 */ /* 0x000fc600078e001b */
[----:B------:R0:W-:Y:S01]  /*8e5f0*/  STL.64 [R1+0x2d10], R18 ;  /* 0x002d101201007387 */ /* 0x0001e20000100a00 */
[----:B--2---:R-:W-:Y:S03]  /*8e600*/  HMMA.16816.F32.BF16 R8, R8, R26, R20 ;  /* 0x0000001a0808723c */ /* 0x004fe60000041814 */
[----:B------:R-:W2:Y:S01]  /*8e610*/  LDL.LU R22, [R1+0x2de0] ;  /* 0x002de00001167983 */ /* 0x000ea20000300800 */
[----:B------:R-:W3:Y:S03]  /*8e620*/  LDL.LU.64 R20, [R1+0x2dd8] ;  /* 0x002dd80001147983 */ /* 0x000ee60000300a00 */
[----:B------:R-:W-:Y:S11]  /*8e630*/  IMAD.MOV.U32 R23, RZ, RZ, R26 ;  /* 0x000000ffff177224 */ /* 0x000ff600078e001a */
[----:B------:R-:W-:Y:S05]  /*8e640*/  @!UPT UIADD3 URZ, URZ, URZ, URZ ;  /* 0x0000003f3f3ff290 */ /* 0x000fea000fffe03f */
[----:B------:R1:W-:Y:S01]  /*8e650*/  STL.64 [R1+0x6f0], R8 ;  /* 0x0006f00801007387 */ /* 0x0003e20000100a00 */
[----:B------:R4:W-:Y:S02]  /*8e660*/  STL.64 [R1+0x6f8], R10 ;  /* 0x0006f80a01007387 */ /* 0x0009e40000100a00 */
[----:B------:R-:W2:Y:S02]  /*8e670*/  LDL.LU.64 R26, [R1+0x2dd0] ;  /* 0x002dd000011a7983 */ /* 0x000ea40000300a00 */
[----:B------:R-:W0:Y:S02]  /*8e680*/  LDL.LU.64 R24, [R1+0x2dc8] ;  /* 0x002dc80001187983 */ /* 0x000e240000300a00 */
[----:B0-----:R-:W-:Y:S02]  /*8e690*/  IMAD.MOV.U32 R18, RZ, RZ, R25 ;  /* 0x000000ffff127224 */ /* 0x001fe400078e0019 */
[----:B------:R-:W-:Y:S01]  /*8e6a0*/  IMAD.MOV.U32 R19, RZ, RZ, R24 ;  /* 0x000000ffff137224 */ /* 0x000fe200078e0018 */
[----:B------:R-:W2:Y:S01]  /*8e6b0*/  LDL.LU R25, [R1+0x2dc4] ;  /* 0x002dc40001197983 */ /* 0x000ea20000300800 */
[----:B------:R-:W2:Y:S03]  /*8e6c0*/  LDL.LU R24, [R1+0x2dc0] ;  /* 0x002dc00001187983 */ /* 0x000ea60000300800 */
[----:B------:R0:W-:Y:S01]  /*8e6d0*/  STL.64 [R1+0x2d28], R18 ;  /* 0x002d281201007387 */ /* 0x0001e20000100a00 */
[----:B-1----:R-:W2:Y:S02]  /*8e6e0*/  LDL.LU R8, [R1+0x80] ;  /* 0x0000800001087983 */ /* 0x002ea40000300800 */
[----:B------:R-:W2:Y:S02]  /*8e6f0*/  LDL.LU R9, [R1+0x84] ;  /* 0x0000840001097983 */ /* 0x000ea40000300800 */
[----:B----4-:R-:W4:Y:S01]  /*8e700*/  LDL.LU R10, [R1+0x88] ;  /* 0x00008800010a7983 */ /* 0x010f220000300800 */
[----:B------:R-:W4:Y:S01]  /*8e710*/  LDL.LU R11, [R1+0x8c] ;  /* 0x00008c00010b7983 */ /* 0x000f220000300800 */
[----:B0-----:R-:W-:-:S02]  /*8e720*/  IMAD.MOV.U32 R18, RZ, RZ, R17 ;  /* 0x000000ffff127224 */ /* 0x001fc400078e0011 */
[----:B------:R-:W-:-:S05]  /*8e730*/  IMAD.MOV.U32 R19, RZ, RZ, R16 ;  /* 0x000000ffff137224 */ /* 0x000fca00078e0010 */
[----:B------:R0:W-:Y:S02]  /*8e740*/  STL.64 [R1+0x2d40], R18 ;  /* 0x002d401201007387 */ /* 0x0001e40000100a00 */
[----:B0-----:R-:W-:Y:S02]  /*8e750*/  IMAD.MOV.U32 R18, RZ, RZ, R7 ;  /* 0x000000ffff127224 */ /* 0x001fe400078e0007 */
[----:B------:R-:W-:Y:S01]  /*8e760*/  IMAD.MOV.U32 R19, RZ, RZ, R6 ;  /* 0x000000ffff137224 */ /* 0x000fe200078e0006 */
[----:B----4-:R-:W-:Y:S01]  /*8e770*/  STL.64 [R1+0x2cf0], R10 ;  /* 0x002cf00a01007387 */ /* 0x010fe20000100a00 */
[----:B--2---:R0:W-:Y:S02]  /*8e780*/  STL.64 [R1+0x2ce8], R8 ;  /* 0x002ce80801007387 */ /* 0x0041e40000100a00 */
[----:B0-----:R-:W-:Y:S02]  /*8e790*/  IMAD.MOV.U32 R8, RZ, RZ, R24 ;  /* 0x000000ffff087224 */ /* 0x001fe400078e0018 */
[----:B------:R-:W-:Y:S01]  /*8e7a0*/  IMAD.MOV.U32 R9, RZ, RZ, R25 ;  /* 0x000000ffff097224 */ /* 0x000fe200078e0019 */
[----:B------:R-:W2:Y:S01]  /*8e7b0*/  LDL.LU R24, [R1+0x2dbc] ;  /* 0x002dbc0001187983 */ /* 0x000ea20000300800 */
[----:B------:R-:W4:Y:S02]  /*8e7c0*/  LDL.LU R25, [R1+0x2db8] ;  /* 0x002db80001197983 */ /* 0x000f240000300800 */
[----:B------:R-:W-:-:S02]  /*8e7d0*/  IMAD.MOV.U32 R10, RZ, RZ, R26 ;  /* 0x000000ffff0a7224 */ /* 0x000fc400078e001a */
[----:B------:R-:W-:Y:S01]  /*8e7e0*/  IMAD.MOV.U32 R11, RZ, RZ, R27 ;  /* 0x000000ffff0b7224 */ /* 0x000fe200078e001b */
[----:B------:R-:W2:Y:S01]  /*8e7f0*/  LDL.LU R26, [R1+0x2db4] ;  /* 0x002db400011a7983 */ /* 0x000ea20000300800 */
[----:B------:R-:W2:Y:S02]  /*8e800*/  LDL.LU R27, [R1+0x2db0] ;  /* 0x002db000011b7983 */ /* 0x000ea40000300800 */
        /* <DEDUP_REMOVED lines=9> */
[----:B------:R-:W-:Y:S01]  /*8e8a0*/  STL.64 [R1+0x2d78], R6 ;  /* 0x002d780601007387 */ /* 0x000fe20000100a00 */
        /* <DEDUP_REMOVED lines=16> */
[----:B--2---:R4:W-:Y:S01]  /*8e9b0*/  STL.64 [R1+0x2d20], R10 ;  /* 0x002d200a01007387 */ /* 0x0049e20000100a00 */
[----:B------:R0:W-:Y:S02]  /*8e9c0*/  STL.64 [R1+0x2d18], R8 ;  /* 0x002d180801007387 */ /* 0x0001e40000100a00 */
[----:B----4-:R-:W-:-:S02]  /*8e9d0*/  IMAD.MOV.U32 R10, RZ, RZ, R25 ;  /* 0x000000ffff0a7224 */ /* 0x010fc400078e0019 */
[----:B0-----:R-:W-:Y:S02]  /*8e9e0*/  IMAD.MOV.U32 R8, RZ, RZ, R27 ;  /* 0x000000ffff087224 */ /* 0x001fe400078e001b */
[----:B------:R-:W-:Y:S01]  /*8e9f0*/  IMAD.MOV.U32 R11, RZ, RZ, R24 ;  /* 0x000000ffff0b7224 */ /* 0x000fe200078e0018 */
[----:B------:R-:W2:Y:S01]  /*8ea00*/  LDL.LU R27, [R1+0x2dac] ;  /* 0x002dac00011b7983 */ /* 0x000ea20000300800 */
[----:B------:R-:W-:Y:S02]  /*8ea10*/  IMAD.MOV.U32 R9, RZ, RZ, R26 ;  /* 0x000000ffff097224 */ /* 0x000fe400078e001a */
[----:B------:R-:W4:Y:S02]  /*8ea20*/  LDL.LU R26, [R1+0x2da8] ;  /* 0x002da800011a7983 */ /* 0x000f240000300800 */
[----:B------:R-:W2:Y:S01]  /*8ea30*/  LDL.LU R25, [R1+0x2da4] ;  /* 0x002da40001197983 */ /* 0x000ea20000300800 */
[----:B------:R-:W2:Y:S01]  /*8ea40*/  LDL.LU R24, [R1+0x2da0] ;  /* 0x002da00001187983 */ /* 0x000ea20000300800 */
[----:B------:R-:W-:Y:S02]  /*8ea50*/  STL.64 [R1+0x2d38], R10 ;  /* 0x002d380a01007387 */ /* 0x000fe40000100a00 */
[----:B------:R0:W-:Y:S02]  /*8ea60*/  STL.64 [R1+0x2d30], R8 ;  /* 0x002d300801007387 */ /* 0x0001e40000100a00 */
[----:B0-----:R-:W2:Y:S01]  /*8ea70*/  LDL.LU R8, [R1+0x1d0] ;  /* 0x0001d00001087983 */ /* 0x001ea20000300800 */
[----:B------:R-:W2:Y:S02]  /*8ea80*/  LDL.LU R9, [R1+0x1d4] ;  /* 0x0001d40001097983 */ /* 0x000ea40000300800 */
[----:B------:R-:W2:Y:S02]  /*8ea90*/  LDL.LU R10, [R1+0x1d8] ;  /* 0x0001d800010a7983 */ /* 0x000ea40000300800 */
[----:B------:R-:W2:Y:S02]  /*8eaa0*/  LDL.LU R11, [R1+0x1dc] ;  /* 0x0001dc00010b7983 */ /* 0x000ea40000300800 */
[----:B---3--:R-:W-:Y:S01]  /*8eab0*/  IMAD.MOV.U32 R6, RZ, RZ, R21 ;  /* 0x000000ffff067224 */ /* 0x008fe200078e0015 */
[----:B--2---:R-:W-:Y:S01]  /*8eac0*/  STL.64 [R1+0x2d50], R10 ;  /* 0x002d500a01007387 */ /* 0x004fe20000100a00 */
[----:B------:R0:W-:Y:S02]  /*8ead0*/  STL.64 [R1+0x2d48], R8 ;  /* 0x002d480801007387 */ /* 0x0001e40000100a00 */
[----:B0-----:R-:W-:-:S02]  /*8eae0*/  IMAD.MOV.U32 R8, RZ, RZ, R24 ;  /* 0x000000ffff087224 */ /* 0x001fc400078e0018 */
[----:B------:R-:W-:Y:S01]  /*8eaf0*/  IMAD.MOV.U32 R9, RZ, RZ, R25 ;  /* 0x000000ffff097224 */ /* 0x000fe200078e0019 */
[----:B------:R-:W2:Y:S01]  /*8eb00*/  LDL.LU R24, [R1+0x2d9c] ;  /* 0x002d9c0001187983 */ /* 0x000ea20000300800 */
[----:B------:R-:W2:Y:S02]  /*8eb10*/  LDL.LU R25, [R1+0x2d98] ;  /* 0x002d980001197983 */ /* 0x000ea40000300800 */
[----:B----4-:R-:W-:Y:S02]  /*8eb20*/  IMAD.MOV.U32 R10, RZ, RZ, R26 ;  /* 0x000000ffff0a7224 */ /* 0x010fe400078e001a */
[----:B------:R-:W-:Y:S01]  /*8eb30*/  IMAD.MOV.U32 R11, RZ, RZ, R27 ;  /* 0x000000ffff0b7224 */ /* 0x000fe200078e001b */
[----:B------:R-:W2:Y:S01]  /*8eb40*/  LDL.LU R26, [R1+0x2d94] ;  /* 0x002d9400011a7983 */ /* 0x000ea20000300800 */
[----:B------:R-:W2:Y:S02]  /*8eb50*/  LDL.LU R27, [R1+0x2d90] ;  /* 0x002d9000011b7983 */ /* 0x000ea40000300800 */
[----:B------:R-:W-:-:S02]  /*8eb60*/  IMAD.MOV.U32 R7, RZ, RZ, R20 ;  /* 0x000000ffff077224 */ /* 0x000fc400078e0014 */
[----:B------:R-:W-:Y:S02]  /*8eb70*/  IMAD.MOV.U32 R14, RZ, RZ, R5 ;  /* 0x000000ffff0e7224 */ /* 0x000fe400078e0005 */
[----:B------:R-:W-:Y:S01]  /*8eb80*/  IMAD.MOV.U32 R15, RZ, RZ, R4 ;  /* 0x000000ffff0f7224 */ /* 0x000fe200078e0004 */
[----:B------:R0:W-:Y:S01]  /*8eb90*/  STL.64 [R1+0x2cc8], R22 ;  /* 0x002cc81601007387 */ /* 0x0001e20000100a00 */
[----:B------:R-:W3:Y:S02]  /*8eba0*/  LDL.LU R20, [R1+0x40] ;  /* 0x0000400001147983 */ /* 0x000ee40000300800 */
[----:B------:R-:W3:Y:S01]  /*8ebb0*/  LDL.LU R21, [R1+0x44] ;  /* 0x0000440001157983 */ /* 0x000ee20000300800 */
[----:B0-----:R-:W3:Y:S01]  /*8ebc0*/  LDL.LU R22, [R1+0x48] ;  /* 0x0000480001167983 */ /* 0x001ee20000300800 */
[----:B------:R-:W3:Y:S01]  /*8ebd0*/  LDL.LU R23, [R1+0x4c] ;  /* 0x00004c0001177983 */ /* 0x000ee20000300800 */
        /* <DEDUP_REMOVED lines=17> */
[----:B------:R0:W-:Y:S01]  /*8ecf0*/  STL.64 [R1+0x990], R4 ;  /* 0x0009900401007387 */ /* 0x0001e20000100a00 */
[----:B------:R1:W-:Y:S03]  /*8ed00*/  STL.64 [R1+0x998], R6 ;  /* 0x0009980601007387 */ /* 0x0003e60000100a00 */
[----:B0-----:R-:W4:Y:S01]  /*8ed10*/  LDL.LU R4, [R1] ;  /* 0x0000000001047983 */ /* 0x001f220000300800 */
[----:B------:R-:W4:Y:S02]  /*8ed20*/  LDL.LU R5, [R1+0x4] ;  /* 0x0000040001057983 */ /* 0x000f240000300800 */
[----:B-1----:R-:W4:Y:S02]  /*8ed30*/  LDL.LU R6, [R1+0x8] ;  /* 0x0000080001067983 */ /* 0x002f240000300800 */
[----:B------:R-:W4:Y:S01]  /*8ed40*/  LDL.LU R7, [R1+0xc] ;  /* 0x00000c0001077983 */ /* 0x000f220000300800 */
        /* <DEDUP_REMOVED lines=35> */
[C---:B--2---:R-:W-:Y:S11]  /*8ef80*/  HMMA.16816.F32.BF16 R16, R24.reuse, R18, R8 ;  /* 0x000000121810723c */ /* 0x044ff60000041808 */
[----:B------:R-:W-:Y:S11]  /*8ef90*/  @!UPT UIADD3 URZ, URZ, URZ, URZ ;  /* 0x0000003f3f3ff290 */ /* 0x000ff6000fffe03f */
[----:B------:R-:W-:Y:S02]  /*8efa0*/  @!UPT UIADD3 URZ, URZ, URZ, URZ ;  /* 0x0000003f3f3ff290 */ /* 0x000fe4000fffe03f */
[----:B------:R-:W-:Y:S02]  /*8efb0*/  IMAD.MOV.U32 R8, RZ, RZ, R16 ;  /* 0x000000ffff087224 */ /* 0x000fe400078e0010 */
[----:B------:R-:W-:Y:S01]  /*8efc0*/  IMAD.MOV.U32 R9, RZ, RZ, R17 ;  /* 0x000000ffff097224 */ /* 0x000fe200078e0011 */
[----:B------:R-:W-:Y:S01]  /*8efd0*/  STL.64 [R1+0x850], R16 ;  /* 0x0008501001007387 */ /* 0x000fe20000100a00 */
[----:B------:R0:W-:Y:S03]  /*8efe0*/  STL.64 [R1+0x858], R18 ;  /* 0x0008581201007387 */ /* 0x0001e60000100a00 */
[----:B0-----:R-:W2:Y:S01]  /*8eff0*/  LDL.LU.64 R18, [R1+0x2cd8] ;  /* 0x002cd80001127983 */ /* 0x001ea20000300a00 */
[----:B------:R0:W-:Y:S02]  /*8f000*/  STL [R1+0x2a18], R8 ;  /* 0x002a180801007387 */ /* 0x0001e40000100800 */
[----:B------:R1:W-:Y:S01]  /*8f010*/  STL [R1+0x2a14], R9 ;  /* 0x002a140901007387 */ /* 0x0003e20000100800 */
[----:B0-----:R-:W2:Y:S01]  /*8f020*/  LDL.LU R8, [R1+0x60] ;  /* 0x0000600001087983 */ /* 0x001ea20000300800 */
[----:B-1----:R-:W2:Y:S02]  /*8f030*/  LDL.LU R9, [R1+0x64] ;  /* 0x0000640001097983 */ /* 0x002ea40000300800 */
[----:B------:R-:W2:Y:S02]  /*8f040*/  LDL.LU R10, [R1+0x68] ;  /* 0x00006800010a7983 */ /* 0x000ea40000300800 */
[----:B------:R-:W2:Y:S02]  /*8f050*/  LDL.LU R11, [R1+0x6c] ;  /* 0x00006c00010b7983 */ /* 0x000ea40000300800 */
        /* <DEDUP_REMOVED lines=8> */
[----:B------:R-:W-:Y:S02]  /*8f0e0*/  STL [R1+0x2a20], R10 ;  /* 0x002a200a01007387 */ /* 0x000fe40000100800 */
[----:B------:R-:W-:Y:S01]  /*8f0f0*/  STL [R1+0x2a1c], R11 ;  /* 0x002a1c0b01007387 */ /* 0x000fe20000100800 */
[----:B---3--:R-:W-:Y:S11]  /*8f100*/  HMMA.16816.F32.BF16 R20, R24, R18, R20 ;  /* 0x000000121814723c */ /* 0x008ff60000041814 */
[----:B------:R-:W-:Y:S11]  /*8f110*/  @!UPT UIADD3 URZ, URZ, URZ, URZ ;  /* 0x0000003f3f3ff290 */ /* 0x000ff6000fffe03f */
[----:B------:R-:W-:Y:S01]  /*8f120*/  @!UPT UIADD3 URZ, URZ, URZ, URZ ;  /* 0x0000003f3f3ff290 */ /* 0x000fe2000fffe03f */
[----:B------:R-:W-:Y:S01]  /*8f130*/  STL.64 [R1+0x870], R20 ;  /* 0x0008701401007387 */ /* 0x000fe20000100a00 */
[----:B------:R-:W-:Y:S02]  /*8f140*/  IMAD.MOV.U32 R16, RZ, RZ, R20 ;  /* 0x000000ffff107224 */ /* 0x000fe400078e0014 */
[----:B------:R-:W-:Y:S02]  /*8f150*/  IMAD.MOV.U32 R17, RZ, RZ, R21 ;  /* 0x000000ffff117224 */ /* 0x000fe400078e0015 */
[----:B------:R0:W-:Y:S02]  /*8f160*/  STL.64 [R1+0x878], R22 ;  /* 0x0008781601007387 */ /* 0x0001e40000100a00 */
[----:B0-----:R-:W2:Y:S01]  /*8f170*/  LDL.LU.64 R22, [R1+0x2cc8] ;  /* 0x002cc80001167983 */ /* 0x001ea20000300a00 */
[----:B------:R-:W3:Y:S02]  /*8f180*/  LDL.LU.64 R20, [R1+0xdd0] ;  /* 0x000dd00001147983 */ /* 0x000ee40000300a00 */
[----:B------:R0:W-:Y:S02]  /*8f190*/  STL [R1+0x2a28], R16 ;  /* 0x002a281001007387 */ /* 0x0001e40000100800 */
[----:B------:R1:W-:Y:S01]  /*8f1a0*/  STL [R1+0x2a24], R17 ;  /* 0x002a241101007387 */ /* 0x0003e20000100800 */
[----:B0-----:R-:W2:Y:S01]  /*8f1b0*/  LDL.LU R16, [R1+0x20] ;  /* 0x0000200001107983 */ /* 0x001ea20000300800 */
[----:B-1----:R-:W2:Y:S02]  /*8f1c0*/  LDL.LU R17, [R1+0x24] ;  /* 0x0000240001117983 */ /* 0x002ea40000300800 */
[----:B------:R-:W2:Y:S02]  /*8f1d0*/  LDL.LU R18, [R1+0x28] ;  /* 0x0000280001127983 */ /* 0x000ea40000300800 */
[----:B------:R-:W-:-:S02]  /*8f1e0*/  IMAD.MOV.U32 R19, RZ, RZ, R2 ;  /* 0x000000ffff137224 */ /* 0x000fc400078e0002 */
[----:B------:R-:W-:Y:S02]  /*8f1f0*/  IMAD.MOV.U32 R10, RZ, RZ, R13 ;  /* 0x000000ffff0a7224 */ /* 0x000fe400078e000d */
[----:B------:R-:W-:Y:S01]  /*8f200*/  IMAD.MOV.U32 R11, RZ, RZ, R12 ;  /* 0x000000ffff0b7224 */ /* 0x000fe200078e000c */
[----:B------:R-:W3:Y:S02]  /*8f210*/  LDL.LU R2, [R1+0x2cc0] ;  /* 0x002cc00001027983 */ /* 0x000ee40000300800 */
[----:B--2---:R-:W-:Y:S11]  /*8f220*/  HMMA.16816.F32.BF16 R12, R24, R14, R16 ;  /* 0x0000000e180c723c */ /* 0x004ff60000041810 */
[----:B------:R-:W-:Y:S11]  /*8f230*/  @!UPT UIADD3 URZ, URZ, URZ, URZ ;  /* 0x0000003f3f3ff290 */ /* 0x000ff6000fffe03f */
[----:B------:R-:W-:Y:S01]  /*8f240*/  @!UPT UIADD3 URZ, URZ, URZ, URZ ;  /* 0x0000003f3f3ff290 */ /* 0x000fe2000fffe03f */
[----:B------:R-:W-:Y:S01]  /*8f250*/  STL.64 [R1+0x880], R12 ;  /* 0x0008800c01007387 */ /* 0x000fe20000100a00 */
[----:B------:R0:W-:Y:S02]  /*8f260*/  STL.64 [R1+0x888], R14 ;  /* 0x0008880e01007387 */ /* 0x0001e40000100a00 */
[----:B------:R-:W-:Y:S01]  /*8f270*/  IMAD.MOV.U32 R18, RZ, RZ, R12 ;  /* 0x000000ffff127224 */ /* 0x000fe200078e000c */
[----:B0-----:R-:W4:Y:S01]  /*8f280*/  LDL.LU.64 R14, [R1+0x2cb8] ;  /* 0x002cb800010e7983 */ /* 0x001f220000300a00 */
[----:B------:R-:W2:Y:S03]  /*8f290*/  LDL.LU R12, [R1+0x2cb0] ;  /* 0x002cb000010c7983 */ /* 0x000ea60000300800 */
[----:B------:R2:W-:Y:S02]  /*8f2a0*/  STL [R1+0x2a30], R18 ;  /* 0x002a301201007387 */ /* 0x0005e40000100800 */
[----:B------:R-:W-:-:S05]  /*8f2b0*/  IMAD.MOV.U32 R19, RZ, RZ, R13 ;  /* 0x000000ffff137224 */ /* 0x000fca00078e000d */
[----:B------:R-:W-:Y:S01]  /*8f2c0*/  STL [R1+0x2a2c], R19 ;  /* 0x002a2c1301007387 */ /* 0x000fe20000100800 */
[----:B--2---:R-:W-:Y:S02]  /*8f2d0*/  IMAD.MOV.U32 R18, RZ, RZ, R12 ;  /* 0x000000ffff127224 */ /* 0x004fe400078e000c */
[C---:B----4-:R-:W-:Y:S01]  /*8f2e0*/  HMMA.16816.F32.BF16 R12, R24.reuse, R14, R4 ;  /* 0x0000000e180c723c */ /* 0x050fe20000041804 */
[----:B------:R-:W2:Y:S01]  /*8f2f0*/  LDL.LU.64 R6, [R1+0x2ca8] ;  /* 0x002ca80001067983 */ /* 0x000ea20000300a00 */
[----:B------:R-:W2:Y:S11]  /*8f300*/  LDL.LU.64 R4, [R1+0x2ca0] ;  /* 0x002ca00001047983 */ /* 0x000eb60000300a00 */
[----:B------:R-:W-:Y:S10]  /*8f310*/  @!UPT UIADD3 URZ, URZ, URZ, URZ ;  /* 0x0000003f3f3ff290 */ /* 0x000ff4000fffe03f */
[----:B------:R-:W-:Y:S01]  /*8f320*/  STL.64 [R1+0x890], R12 ;  /* 0x0008900c01007387 */ /* 0x000fe20000100a00 */
[----:B------:R0:W-:Y:S03]  /*8f330*/  STL.64 [R1+0x898], R14 ;  /* 0x0008980e01007387 */ /* 0x0001e60000100a00 */
[----:B0-----:R-:W4:Y:S01]  /*8f340*/  LDL.LU.64 R14, [R1+0x2c98] ;  /* 0x002c9800010e7983 */ /* 0x001f220000300a00 */
[----:B------:R-:W4:Y:S02]  /*8f350*/  LDL.LU.64 R12, [R1+0x2c90] ;  /* 0x002c9000010c7983 */ /* 0x000f240000300a00 */
[----:B------:R-:W-:Y:S01]  /*8f360*/  IMAD.MOV.U32 R19, RZ, RZ, R0 ;  /* 0x000000ffff137224 */ /* 0x000fe200078e0000 */
[C---:B--2---:R-:W-:Y:S08]  /*8f370*/  HMMA.16816.F32.BF16 R8, R24.reuse, R10, R4 ;  /* 0x0000000a1808723c */ /* 0x044ff00000041804 */
[----:B----4-:R-:W-:Y:S11]  /*8f380*/  HMMA.16816.F32.BF16 R16, R24, R18, R12 ;  /* 0x000000121810723c */ /* 0x010ff6000004180c */
[----:B------:R-:W-:Y:S11]  /*8f390*/  @!UPT UIADD3 URZ, URZ, URZ, URZ ;  /* 0x0000003f3f3ff290 */ /* 0x000ff6000fffe03f */
[----:B------:R-:W-:Y:S02]  /*8f3a0*/  @!UPT UIADD3 URZ, URZ, URZ, URZ ;  /* 0x0000003f3f3ff290 */ /* 0x000fe4000fffe03f */
[----:B------:R-:W-:Y:S02]  /*8f3b0*/  IMAD.MOV.U32 R12, RZ, RZ, R16 ;  /* 0x000000ffff0c7224 */ /* 0x000fe400078e0010 */
[----:B------:R-:W-:Y:S01]  /*8f3c0*/  IMAD.MOV.U32 R13, RZ, RZ, R17 ;  /* 0x000000ffff0d7224 */ /* 0x000fe200078e0011 */
[----:B------:R-:W-:Y:S01]  /*8f3d0*/  STL.64 [R1+0x8a0], R16 ;  /* 0x0008a01001007387 */ /* 0x000fe20000100a00 */
[----:B------:R-:W-:Y:S02]  /*8f3e0*/  STL.64 [R1+0x8a8], R18 ;  /* 0x0008a81201007387 */ /* 0x000fe40000100a00 */
[----:B------:R-:W-:Y:S01]  /*8f3f0*/  STL [R1+0x2a38], R12 ;  /* 0x002a380c01007387 */ /* 0x000fe20000100800 */
[----:B------:R0:W-:Y:S01]  /*8f400*/  STL [R1+0x2a34], R13 ;  /* 0x002a340d01007387 */ /* 0x0001e20000100800 */
[----:B------:R-:W2:Y:S02]  /*8f410*/  LDL.LU.64 R6, [R1+0xdd8] ;  /* 0x000dd80001067983 */ /* 0x000ea40000300a00 */
[----:B------:R-:W4:Y:S02]  /*8f420*/  LDL.LU R29, [R1+0x233c] ;  /* 0x00233c00011d7983 */ /* 0x000f240000300800 */
[----:B------:R-:W-:Y:S01]  /*8f430*/  STL.64 [R1+0x8c0], R8 ;  /* 0x0008c00801007387 */ /* 0x000fe20000100a00 */
        /* <DEDUP_REMOVED lines=8> */
[----:B------:R-:W-:Y:S01]  /*8f4c0*/  IMAD.MOV.U32 R18, RZ, RZ, c[0x0][0x188] ;  /* 0x00006200ff127624 */ /* 0x000fe200078e00ff */
[----:B-1----:R-:W4:Y:S01]  /*8f4d0*/  LDL.LU R11, [R1+0x2330] ;  /* 0x00233000010b7983 */ /* 0x002f220000300800 */
[----:B------:R-:W4:Y:S02]  /*8f4e0*/  LDL.LU R10, [R1+0x2304] ;  /* 0x00230400010a7983 */ /* 0x000f240000300800 */
[----:B------:R-:W4:Y:S02]  /*8f4f0*/  LDL.LU R9, [R1+0x2328] ;  /* 0x0023280001097983 */ /* 0x000f240000300800 */
[----:B------:R-:W-:Y:S01]  /*8f500*/  IMAD.SHL.U32 R18, R18, 0x80, RZ ;  /* 0x0000008012127824 */ /* 0x000fe200078e00ff */
[----:B------:R-:W4:Y:S03]  /*8f510*/  LDL.LU R0, [R1+0x22fc] ;  /* 0x0022fc0001007983 */ /* 0x000f260000300800 */
[----:B------:R-:W-:-:S05]  /*8f520*/  IMAD.SHL.U32 R18, R18, 0x2, RZ ;  /* 0x0000000212127824 */ /* 0x000fca00078e00ff */
[-C--:B---3--:R-:W-:Y:S02]  /*8f530*/  IADD3 R5, P1, R20, R18.reuse, RZ ;  /* 0x0000001214057210 */ /* 0x088fe40007f3e0ff */
[----:B--2---:R-:W-:-:S05]  /*8f540*/  IADD3 R4, P0, R6, R18, RZ ;  /* 0x0000001206047210 */ /* 0x004fca0007f1e0ff */
[----:B------:R0:W-:Y:S04]  /*8f550*/  STL [R1+0x2a3c], R4 ;  /* 0x002a3c0401007387 */ /* 0x0001e80000100800 */
[----:B0-----:R-:W2:Y:S01]  /*8f560*/  LDL.LU R4, [R1+0xdec] ;  /* 0x000dec0001047983 */ /* 0x001ea20000300800 */
[----:B----4-:R0:W-:Y:S03]  /*8f570*/  STL.64 [R1+0x2c78], R18 ;  /* 0x002c781201007387 */ /* 0x0101e60000100a00 */
[----:B------:R1:W-:Y:S01]  /*8f580*/  STL.64 [R1+0x2c70], R16 ;  /* 0x002c701001007387 */ /* 0x0003e20000100a00 */
[----:B0-----:R-:W-:Y:S02]  /*8f590*/  IMAD.MOV.U32 R18, RZ, RZ, R23 ;  /* 0x000000ffff127224 */ /* 0x001fe400078e0017 */
[----:B-1----:R-:W-:-:S02]  /*8f5a0*/  IMAD.MOV.U32 R16, RZ, RZ, R20 ;  /* 0x000000ffff107224 */ /* 0x002fc400078e0014 */
[----:B------:R-:W-:Y:S02]  /*8f5b0*/  IMAD.MOV.U32 R17, RZ, RZ, R21 ;  /* 0x000000ffff117224 */ /* 0x000fe400078e0015 */
[----:B------:R-:W3:Y:S01]  /*8f5c0*/  LDL.LU.64 R20, [R1+0x2c88] ;  /* 0x002c880001147983 */ /* 0x000ee20000300a00 */
[----:B------:R-:W3:Y:S02]  /*8f5d0*/  LDL.LU R23, [R1+0x2c80] ;  /* 0x002c800001177983 */ /* 0x000ee40000300800 */
[----:B------:R-:W-:Y:S02]  /*8f5e0*/  IMAD.MOV.U32 R19, RZ, RZ, R3 ;  /* 0x000000ffff137224 */ /* 0x000fe400078e0003 */
[--C-:B------:R-:W-:Y:S02]  /*8f5f0*/  IMAD.X R6, R7, 0x1, R2.reuse, P0 ;  /* 0x0000000107067824 */ /* 0x100fe400000e0602 */
[----:B------:R-:W-:Y:S01]  /*8f600*/  IMAD.X R7, R17, 0x1, R2, P1 ;  /* 0x0000000111077824 */ /* 0x000fe200008e0602 */
[----:B------:R0:W-:Y:S04]  /*8f610*/  STL [R1+0x2a40], R5 ;  /* 0x002a400501007387 */ /* 0x0001e80000100800 */
[----:B0-----:R-:W4:Y:S01]  /*8f620*/  LDL R5, [R1+0x2600] ;  /* 0x0026000001057983 */ /* 0x001f220000100800 */
[----:B------:R-:W-:Y:S01]  /*8f630*/  STL [R1+0x2a44], R6 ;  /* 0x002a440601007387 */ /* 0x000fe20000100800 */
[----:B--2---:R-:W-:Y:S01]  /*8f640*/  IADD3 R4, R4, 0x1, RZ ;  /* 0x0000000104047810 */ /* 0x004fe20007ffe0ff */
[----:B---3--:R-:W-:Y:S04]  /*8f650*/  HMMA.16816.F32.BF16 R16, R24, R18, R20 ;  /* 0x000000121810723c */ /* 0x008fe80000041814 */
[----:B------:R-:W-:Y:S01]  /*8f660*/  STL [R1+0xdec], R4 ;  /* 0x000dec0401007387 */ /* 0x000fe20000100800 */
[----:B------:R-:W2:Y:S02]  /*8f670*/  LDL.LU R8, [R1+0x2320] ;  /* 0x0023200001087983 */ /* 0x000ea40000300800 */
[----:B------:R-:W3:Y:S02]  /*8f680*/  LDL.LU R3, [R1+0x22f4] ;  /* 0x0022f40001037983 */ /* 0x000ee40000300800 */
[----:B------:R-:W-:Y:S11]  /*8f690*/  STL [R1+0x2a48], R7 ;  /* 0x002a480701007387 */ /* 0x000ff60000100800 */
[----:B------:R-:W-:Y:S03]  /*8f6a0*/  @!UPT UIADD3 URZ, URZ, URZ, URZ ;  /* 0x0000003f3f3ff290 */ /* 0x000fe6000fffe03f */
[----:B------:R-:W-:Y:S01]  /*8f6b0*/  STL.64 [R1+0x8b0], R16 ;  /* 0x0008b01001007387 */ /* 0x000fe20000100a00 */
[----:B------:R-:W-:Y:S02]  /*8f6c0*/  IMAD.MOV.U32 R14, RZ, RZ, R19 ;  /* 0x000000ffff0e7224 */ /* 0x000fe400078e0013 */
[----:B------:R-:W-:Y:S02]  /*8f6d0*/  IMAD.MOV.U32 R27, RZ, RZ, R18 ;  /* 0x000000ffff1b7224 */ /* 0x000fe400078e0012 */
[----:B------:R0:W-:Y:S02]  /*8f6e0*/  STL.64 [R1+0x8b8], R18 ;  /* 0x0008b81201007387 */ /* 0x0001e40000100a00 */
[----:B0-----:R-:W2:Y:S01]  /*8f6f0*/  LDL.LU.64 R18, [R1+0x2c78] ;  /* 0x002c780001127983 */ /* 0x001ea20000300a00 */
[----:B------:R-:W-:Y:S02]  /*8f700*/  IMAD.MOV.U32 R21, RZ, RZ, R17 ;  /* 0x000000ffff157224 */ /* 0x000fe400078e0011 */
[----:B------:R-:W-:-:S02]  /*8f710*/  IMAD.MOV.U32 R20, RZ, RZ, R16 ;  /* 0x000000ffff147224 */ /* 0x000fc400078e0010 */
[----:B------:R-:W3:Y:S03]  /*8f720*/  LDL.LU.64 R16, [R1+0x2c70] ;  /* 0x002c700001107983 */ /* 0x000ee60000300a00 */
[----:B------:R-:W-:Y:S02]  /*8f730*/  STL [R1+0x2a58], R20 ;  /* 0x002a581401007387 */ /* 0x000fe40000100800 */
[----:B------:R-:W-:Y:S02]  /*8f740*/  STL [R1+0x2a54], R21 ;  /* 0x002a541501007387 */ /* 0x000fe40000100800 */
[----:B------:R-:W-:Y:S01]  /*8f750*/  STL [R1+0x2a50], R27 ;  /* 0x002a501b01007387 */ /* 0x000fe20000100800 */
[----:B------:R-:W-:Y:S01]  /*8f760*/  STL [R1+0x2a4c], R14 ;  /* 0x002a4c0e01007387 */ /* 0x000fe20000100800 */
[-C--:B--2---:R-:W-:Y:S02]  /*8f770*/  IADD3 R29, P5, R29, R18.reuse, RZ ;  /* 0x000000121d1d7210 */ /* 0x084fe40007fbe0ff */
[----:B------:R-:W-:-:S03]  /*8f780*/  IADD3 R28, P2, R28, R18, RZ ;  /* 0x000000121c1c7210 */ /* 0x000fc60007f5e0ff */
[----:B------:R0:W-:Y:S01]  /*8f790*/  STL [R1+0x233c], R29 ;  /* 0x00233c1d01007387 */ /* 0x0001e20000100800 */
[-C--:B------:R-:W-:Y:S02]  /*8f7a0*/  IADD3 R13, P6, R13, R18.reuse, RZ ;  /* 0x000000120d0d7210 */ /* 0x080fe40007fde0ff */
[-C--:B------:R-:W-:Y:S02]  /*8f7b0*/  IADD3 R12, P1, R12, R18.reuse, RZ ;  /* 0x000000120c0c7210 */ /* 0x080fe40007f3e0ff */
[-C--:B------:R-:W-:Y:S01]  /*8f7c0*/  IADD3 R15, P3, R15, R18.reuse, RZ ;  /* 0x000000120f0f7210 */ /* 0x080fe20007f7e0ff */
[----:B0-----:R-:W2:Y:S01]  /*8f7d0*/  LDL.LU R29, [R1+0x2318] ;  /* 0x00231800011d7983 */ /* 0x001ea20000300800 */
[----:B------:R0:W-:Y:S01]  /*8f7e0*/  STL [R1+0x2324], R28 ;  /* 0x0023241c01007387 */ /* 0x0001e20000100800 */
[-C--:B------:R-:W-:Y:S01]  /*8f7f0*/  IADD3 R19, P4, R19, R18.reuse, RZ ;  /* 0x0000001213137210 */ /* 0x080fe20007f9e0ff */
[----:B------:R-:W-:Y:S02]  /*8f800*/  STL [R1+0x2334], R13 ;  /* 0x0023340d01007387 */ /* 0x000fe40000100800 */
[--C-:B---3--:R-:W-:Y:S01]  /*8f810*/  IMAD.X R17, R17, 0x1, R2.reuse, P5 ;  /* 0x0000000111117824 */ /* 0x108fe200028e0602 */
[-C--:B------:R-:W-:Y:S01]  /*8f820*/  IADD3 R16, P5, R16, R18.reuse, RZ ;  /* 0x0000001210107210 */ /* 0x080fe20007fbe0ff */
[--C-:B------:R-:W-:Y:S01]  /*8f830*/  IMAD.X R11, R11, 0x1, R2.reuse, P6 ;  /* 0x000000010b0b7824 */ /* 0x100fe200030e0602 */
[----:B------:R-:W-:Y:S01]  /*8f840*/  IADD3 R10, P6, R10, R18, RZ ;  /* 0x000000120a0a7210 */ /* 0x000fe20007fde0ff */
[----:B0-----:R-:W3:Y:S01]  /*8f850*/  LDL.LU R28, [R1+0x22ec] ;  /* 0x0022ec00011c7983 */ /* 0x001ee20000300800 */
[----:B------:R-:W-:Y:S02]  /*8f860*/  STL [R1+0x232c], R12 ;  /* 0x00232c0c01007387 */ /* 0x000fe40000100800 */
[----:B------:R-:W-:Y:S02]  /*8f870*/  STL [R1+0x231c], R15 ;  /* 0x00231c0f01007387 */ /* 0x000fe40000100800 */
[----:B------:R-:W-:Y:S01]  /*8f880*/  STL [R1+0x2314], R19 ;  /* 0x0023141301007387 */ /* 0x000fe20000100800 */
[----:B------:R-:W-:Y:S01]  /*8f890*/  STL [R1+0x2338], R17 ;  /* 0x0023381101007387 */ /* 0x000fe20000100800 */
[----:B------:R-:W-:-:S02]  /*8f8a0*/  IMAD.X R9, R9, 0x1, R2, P1 ;  /* 0x0000000109097824 */ /* 0x000fc400008e0602 */
[----:B------:R-:W-:Y:S02]  /*8f8b0*/  STL [R1+0x230c], R16 ;  /* 0x00230c1001007387 */ /* 0x000fe40000100800 */
[----:B------:R-:W-:Y:S01]  /*8f8c0*/  STL [R1+0x2330], R11 ;  /* 0x0023300b01007387 */ /* 0x000fe20000100800 */
[-C--:B------:R-:W-:Y:S01]  /*8f8d0*/  IADD3 R0, P1, R0, R18.reuse, RZ ;  /* 0x0000001200007210 */ /* 0x080fe20007f3e0ff */
[----:B------:R-:W3:Y:S01]  /*8f8e0*/  LDL.LU R14, [R1+0x2310] ;  /* 0x00231000010e7983 */ /* 0x000ee20000300800 */
[----:B------:R-:W-:Y:S02]  /*8f8f0*/  STL [R1+0x2304], R10 ;  /* 0x0023040a01007387 */ /* 0x000fe40000100800 */
[----:B------:R-:W3:Y:S02]  /*8f900*/  LDL.LU R27, [R1+0x22e4] ;  /* 0x0022e400011b7983 */ /* 0x000ee40000300800 */
[----:B------:R0:W-:Y:S01]  /*8f910*/  STL [R1+0x2328], R9 ;  /* 0x0023280901007387 */ /* 0x0001e20000100800 */
[----:B------:R-:W3:Y:S01]  /*8f920*/  LDL.LU R21, [R1+0x2308] ;  /* 0x0023080001157983 */ /* 0x000ee20000300800 */
[----:B------:R1:W-:Y:S03]  /*8f930*/  STL [R1+0x22fc], R0 ;  /* 0x0022fc0001007387 */ /* 0x0003e60000100800 */
[----:B0-----:R-:W3:Y:S01]  /*8f940*/  LDL.LU R9, [R1+0x22dc] ;  /* 0x0022dc0001097983 */ /* 0x001ee20000300800 */
[----:B-1----:R-:W3:Y:S02]  /*8f950*/  LDL.LU R0, [R1+0x2300] ;  /* 0x0023000001007983 */ /* 0x002ee40000300800 */
[--C-:B------:R-:W-:Y:S01]  /*8f960*/  IMAD.X R8, R8, 0x1, R2.reuse, P2 ;  /* 0x0000000108087824 */ /* 0x100fe200010e0602 */
[----:B------:R-:W-:Y:S01]  /*8f970*/  IADD3 R3, P2, R3, R18, RZ ;  /* 0x0000001203037210 */ /* 0x000fe20007f5e0ff */
[----:B------:R-:W3:Y:S01]  /*8f980*/  LDL.LU R20, [R1+0x22d4] ;  /* 0x0022d40001147983 */ /* 0x000ee20000300800 */
[----:B------:R-:W3:Y:S02]  /*8f990*/  LDL.LU R24, [R1+0x22f8] ;  /* 0x0022f80001187983 */ /* 0x000ee40000300800 */
[----:B------:R-:W-:Y:S02]  /*8f9a0*/  STL [R1+0x2320], R8 ;  /* 0x0023200801007387 */ /* 0x000fe40000100800 */
[----:B------:R-:W3:Y:S01]  /*8f9b0*/  LDL.LU R25, [R1+0x22cc] ;  /* 0x0022cc0001197983 */ /* 0x000ee20000300800 */
[----:B------:R0:W-:Y:S01]  /*8f9c0*/  STL [R1+0x22f4], R3 ;  /* 0x0022f40301007387 */ /* 0x0001e20000100800 */
[----:B------:R-:W3:Y:S02]  /*8f9d0*/  LDL.LU R26, [R1+0x22f0] ;  /* 0x0022f000011a7983 */ /* 0x000ee40000300800 */
[----:B------:R-:W3:Y:S02]  /*8f9e0*/  LDL.LU R22, [R1+0x22c4] ;  /* 0x0022c40001167983 */ /* 0x000ee40000300800 */
[----:B------:R-:W3:Y:S01]  /*8f9f0*/  LDL.LU R23, [R1+0x22e8] ;  /* 0x0022e80001177983 */ /* 0x000ee20000300800 */
[----:B------:R-:W3:Y:S01]  /*8fa00*/  LDL.LU R7, [R1+0x22bc] ;  /* 0x0022bc0001077983 */ /* 0x000ee20000300800 */
[----:B----4-:R-:W-:Y:S01]  /*8fa10*/  ISETP.NE.U32.AND P0, PT, R4, R5, PT ;  /* 0x000000050400720c */ /* 0x010fe20003f05070 */
[----:B------:R-:W4:Y:S02]  /*8fa20*/  LDL.LU R6, [R1+0x22e0] ;  /* 0x0022e00001067983 */ /* 0x000f240000300800 */
[----:B------:R-:W4:Y:S01]  /*8fa30*/  LDL.LU R5, [R1+0x22b4] ;  /* 0x0022b40001057983 */ /* 0x000f220000300800 */
[----:B------:R-:W4:Y:S01]  /*8fa40*/  LDL.LU R4, [R1+0x22d8] ;  /* 0x0022d80001047983 */ /* 0x000f220000300800 */
[----:B0-----:R-:W4:Y:S02]  /*8fa50*/  LDL.LU R3, [R1+0x22ac] ;  /* 0x0022ac0001037983 */ /* 0x001f240000300800 */
[----:B------:R-:W4:Y:S01]  /*8fa60*/  LDL.LU R13, [R1+0x22d0] ;  /* 0x0022d000010d7983 */ /* 0x000f220000300800 */
[----:B------:R-:W4:Y:S01]  /*8fa70*/  LDL.LU R12, [R1+0x22a4] ;  /* 0x0022a400010c7983 */ /* 0x000f220000300800 */
[----:B--2---:R-:W-:-:S05]  /*8fa80*/  IMAD.X R29, R29, 0x1, R2, P3 ;  /* 0x000000011d1d7824 */ /* 0x004fca00018e0602 */
[----:B------:R0:W-:Y:S01]  /*8fa90*/  STL [R1+0x2318], R29 ;  /* 0x0023181d01007387 */ /* 0x0001e20000100800 */
[----:B---3--:R-:W-:-:S03]  /*8faa0*/  IADD3 R28, P3, R28, R18, RZ ;  /* 0x000000121c1c7210 */ /* 0x008fc60007f7e0ff */
[----:B0-----:R-:W2:Y:S01]  /*8fab0*/  LDL.LU R29, [R1+0x22c8] ;  /* 0x0022c800011d7983 */ /* 0x001ea20000300800 */
[----:B------:R-:W3:Y:S02]  /*8fac0*/  LDL.LU R15, [R1+0x229c] ;  /* 0x00229c00010f7983 */ /* 0x000ee40000300800 */
[----:B------:R-:W3:Y:S02]  /*8fad0*/  LDL.LU R19, [R1+0x22c0] ;  /* 0x0022c00001137983 */ /* 0x000ee40000300800 */
[----:B------:R-:W3:Y:S01]  /*8fae0*/  LDL.LU R17, [R1+0x2294] ;  /* 0x0022940001117983 */ /* 0x000ee20000300800 */
[----:B------:R0:W-:Y:S01]  /*8faf0*/  STL [R1+0x22ec], R28 ;  /* 0x0022ec1c01007387 */ /* 0x0001e20000100800 */
[----:B------:R-:W3:Y:S02]  /*8fb00*/  LDL.LU R16, [R1+0x22b8] ;  /* 0x0022b80001107983 */ /* 0x000ee40000300800 */
[----:B------:R-:W3:Y:S02]  /*8fb10*/  LDL.LU R11, [R1+0x228c] ;  /* 0x00228c00010b7983 */ /* 0x000ee40000300800 */
[----:B------:R-:W3:Y:S01]  /*8fb20*/  LDL.LU R10, [R1+0x22b0] ;  /* 0x0022b000010a7983 */ /* 0x000ee20000300800 */
[----:B------:R-:W3:Y:S01]  /*8fb30*/  LDL.LU R8, [R1+0x2284] ;  /* 0x0022840001087983 */ /* 0x000ee20000300800 */
[--C-:B------:R-:W-:Y:S01]  /*8fb40*/  IMAD.X R14, R14, 0x1, R2.reuse, P4 ;  /* 0x000000010e0e7824 */ /* 0x100fe200020e0602 */
[-C--:B------:R-:W-:Y:S01]  /*8fb50*/  IADD3 R27, P4, R27, R18.reuse, RZ ;  /* 0x000000121b1b7210 */ /* 0x080fe20007f9e0ff */
[--C-:B------:R-:W-:Y:S01]  /*8fb60*/  IMAD.X R21, R21, 0x1, R2.reuse, P5 ;  /* 0x0000000115157824 */ /* 0x100fe200028e0602 */
[----:B0-----:R-:W3:Y:S02]  /*8fb70*/  LDL.LU R28, [R1+0x22a8] ;  /* 0x0022a800011c7983 */ /* 0x001ee40000300800 */
[----:B------:R-:W-:Y:S01]  /*8fb80*/  STL [R1+0x2310], R14 ;  /* 0x0023100e01007387 */ /* 0x000fe20000100800 */
[-C--:B------:R-:W-:Y:S01]  /*8fb90*/  IADD3 R9, P5, R9, R18.reuse, RZ ;  /* 0x0000001209097210 */ /* 0x080fe20007fbe0ff */
[--C-:B------:R-:W-:Y:S01]  /*8fba0*/  IMAD.X R0, R0, 0x1, R2.reuse, P6 ;  /* 0x0000000100007824 */ /* 0x100fe200030e0602 */
[----:B------:R-:W-:Y:S03]  /*8fbb0*/  STL [R1+0x22e4], R27 ;  /* 0x0022e41b01007387 */ /* 0x000fe60000100800 */
[----:B------:R0:W-:Y:S02]  /*8fbc0*/  STL [R1+0x22dc], R9 ;  /* 0x0022dc0901007387 */ /* 0x0001e40000100800 */
[----:B------:R-:W-:Y:S01]  /*8fbd0*/  STL [R1+0x2308], R21 ;  /* 0x0023081501007387 */ /* 0x000fe20000100800 */
[----:B0-----:R-:W3:Y:S01]  /*8fbe0*/  LDL.LU R9, [R1+0x227c] ;  /* 0x00227c0001097983 */ /* 0x001ee20000300800 */
[----:B------:R0:W-:Y:S03]  /*8fbf0*/  STL [R1+0x2300], R0 ;  /* 0x0023000001007387 */ /* 0x0001e60000100800 */
[----:B0-----:R-:W3:Y:S01]  /*8fc00*/  LDL.LU R0, [R1+0x22a0] ;  /* 0x0022a00001007983 */ /* 0x001ee20000300800 */
[-C--:B------:R-:W-:Y:S01]  /*8fc10*/  IADD3 R20, P6, R20, R18.reuse, RZ ;  /* 0x0000001214147210 */ /* 0x080fe20007fde0ff */
[--C-:B------:R-:W-:Y:S01]  /*8fc20*/  IMAD.X R24, R24, 0x1, R2.reuse, P1 ;  /* 0x0000000118187824 */ /* 0x100fe200008e0602 */
[-C--:B------:R-:W-:Y:S01]  /*8fc30*/  IADD3 R25, P1, R25, R18.reuse, RZ ;  /* 0x0000001219197210 */ /* 0x080fe20007f3e0ff */
[--C-:B------:R-:W-:Y:S01]  /*8fc40*/  IMAD.X R26, R26, 0x1, R2.reuse, P2 ;  /* 0x000000011a1a7824 */ /* 0x100fe200010e0602 */
[----:B------:R-:W-:Y:S01]  /*8fc50*/  IADD3 R22, P2, R22, R18, RZ ;  /* 0x0000001216167210 */ /* 0x000fe20007f5e0ff */
[----:B------:R-:W-:Y:S01]  /*8fc60*/  STL [R1+0x22d4], R20 ;  /* 0x0022d41401007387 */ /* 0x000fe20000100800 */
[----:B------:R-:W-:-:S02]  /*8fc70*/  IMAD.X R23, R23, 0x1, R2, P3 ;  /* 0x0000000117177824 */ /* 0x000fc400018e0602 */
[----:B------:R-:W-:Y:S01]  /*8fc80*/  STL [R1+0x22f8], R24 ;  /* 0x0022f81801007387 */ /* 0x000fe20000100800 */
[-C--:B------:R-:W-:Y:S01]  /*8fc90*/  IADD3 R7, P3, R7, R18.reuse, RZ ;  /* 0x0000001207077210 */ /* 0x080fe20007f7e0ff */
[----:B------:R-:W-:Y:S01]  /*8fca0*/  STL [R1+0x22cc], R25 ;  /* 0x0022cc1901007387 */ /* 0x000fe20000100800 */
[--C-:B----4-:R-:W-:Y:S02]  /*8fcb0*/  IMAD.X R6, R6, 0x1, R2.reuse, P4 ;  /* 0x0000000106067824 */ /* 0x110fe400020e0602 */
[--C-:B------:R-:W-:Y:S02]  /*8fcc0*/  IMAD.X R4, R4, 0x1, R2.reuse, P5 ;  /* 0x0000000104047824 */ /* 0x100fe400028e0602 */
[----:B------:R-:W-:Y:S01]  /*8fcd0*/  STL [R1+0x22f0], R26 ;  /* 0x0022f01a01007387 */ /* 0x000fe20000100800 */
[-C--:B------:R-:W-:Y:S01]  /*8fce0*/  IADD3 R3, P5, R3, R18.reuse, RZ ;  /* 0x0000001203037210 */ /* 0x080fe20007fbe0ff */
[----:B------:R-:W-:Y:S01]  /*8fcf0*/  STL [R1+0x22c4], R22 ;  /* 0x0022c41601007387 */ /* 0x000fe20000100800 */
[-C--:B------:R-:W-:Y:S01]  /*8fd00*/  IADD3 R5, P4, R5, R18.reuse, RZ ;  /* 0x0000001205057210 */ /* 0x080fe20007f9e0ff */
[----:B------:R-:W-:Y:S02]  /*8fd10*/  STL [R1+0x22e8], R23 ;  /* 0x0022e81701007387 */ /* 0x000fe40000100800 */
[----:B------:R-:W-:Y:S01]  /*8fd20*/  STL [R1+0x22bc], R7 ;  /* 0x0022bc0701007387 */ /* 0x000fe20000100800 */
[----:B------:R-:W-:Y:S01]  /*8fd30*/  STL [R1+0x22e0], R6 ;  /* 0x0022e00601007387 */ /* 0x000fe20000100800 */
[----:B------:R0:W-:Y:S02]  /*8fd40*/  STL [R1+0x22ac], R3 ;  /* 0x0022ac0301007387 */ /* 0x0001e40000100800 */
[----:B------:R-:W-:Y:S02]  /*8fd50*/  STL [R1+0x22b4], R5 ;  /* 0x0022b40501007387 */ /* 0x000fe40000100800 */
[--C-:B------:R-:W-:Y:S01]  /*8fd60*/  IMAD.X R13, R13, 0x1, R2.reuse, P6 ;  /* 0x000000010d0d7824 */ /* 0x100fe200030e0602 */
[-C--:B------:R-:W-:Y:S01]  /*8fd70*/  IADD3 R12, P6, R12, R18.reuse, RZ ;  /* 0x000000120c0c7210 */ /* 0x080fe20007fde0ff */
[----:B0-----:R-:W4:Y:S01]  /*8fd80*/  LDL.LU R3, [R1+0x2274] ;  /* 0x0022740001037983 */ /* 0x001f220000300800 */
[----:B------:R-:W-:Y:S02]  /*8fd90*/  STL [R1+0x22d8], R4 ;  /* 0x0022d80401007387 */ /* 0x000fe40000100800 */
[--C-:B--2---:R-:W-:Y:S01]  /*8fda0*/  IMAD.X R29, R29, 0x1, R2.reuse, P1 ;  /* 0x000000011d1d7824 */ /* 0x104fe200008e0602 */
[----:B---3--:R-:W-:Y:S01]  /*8fdb0*/  IADD3 R15, P1, R15, R18, RZ ;  /* 0x000000120f0f7210 */ /* 0x008fe20007f3e0ff */
[----:B------:R-:W-:-:S03]  /*8fdc0*/  IMAD.X R19, R19, 0x1, R2, P2 ;  /* 0x0000000113137824 */ /* 0x000fc600010e0602 */
[----:B------:R0:W-:Y:S01]  /*8fdd0*/  STL [R1+0x22c8], R29 ;  /* 0x0022c81d01007387 */ /* 0x0001e20000100800 */
[----:B------:R-:W-:Y:S01]  /*8fde0*/  STL [R1+0x22d0], R13 ;  /* 0x0022d00d01007387 */ /* 0x000fe20000100800 */
[-C--:B------:R-:W-:Y:S01]  /*8fdf0*/  IADD3 R17, P2, R17, R18.reuse, RZ ;  /* 0x0000001211117210 */ /* 0x080fe20007f5e0ff */
[--C-:B------:R-:W-:Y:S01]  /*8fe00*/  IMAD.X R16, R16, 0x1, R2.reuse, P3 ;  /* 0x0000000110107824 */ /* 0x100fe200018e0602 */
[-C--:B------:R-:W-:Y:S01]  /*8fe10*/  IADD3 R11, P3, R11, R18.reuse, RZ ;  /* 0x000000120b0b7210 */ /* 0x080fe20007f7e0ff */
[----:B0-----:R-:W2:Y:S01]  /*8fe20*/  LDL.LU R29, [R1+0x2298] ;  /* 0x00229800011d7983 */ /* 0x001ea20000300800 */
[----:B------:R-:W-:Y:S02]  /*8fe30*/  STL [R1+0x22a4], R12 ;  /* 0x0022a40c01007387 */ /* 0x000fe40000100800 */
[----:B------:R-:W-:Y:S02]  /*8fe40*/  STL [R1+0x229c], R15 ;  /* 0x00229c0f01007387 */ /* 0x000fe40000100800 */
[----:B------:R-:W-:Y:S02]  /*8fe50*/  STL [R1+0x22c0], R19 ;  /* 0x0022c01301007387 */ /* 0x000fe40000100800 */
[--C-:B------:R-:W-:Y:S01]  /*8fe60*/  IMAD.X R10, R10, 0x1, R2.reuse, P4 ;  /* 0x000000010a0a7824 */ /* 0x100fe200020e0602 */
[----:B------:R-:W-:Y:S01]  /*8fe70*/  STL [R1+0x2294], R17 ;  /* 0x0022941101007387 */ /* 0x000fe20000100800 */
[-C--:B------:R-:W-:Y:S01]  /*8fe80*/  IADD3 R8, P4, R8, R18.reuse, RZ ;  /* 0x0000001208087210 */ /* 0x080fe20007f9e0ff */
[----:B------:R-:W-:Y:S02]  /*8fe90*/  STL [R1+0x22b8], R16 ;  /* 0x0022b81001007387 */ /* 0x000fe40000100800 */
[----:B------:R-:W-:Y:S02]  /*8fea0*/  STL [R1+0x228c], R11 ;  /* 0x00228c0b01007387 */ /* 0x000fe40000100800 */
[----:B------:R-:W-:Y:S01]  /*8feb0*/  IMAD.X R28, R28, 0x1, R2, P5 ;  /* 0x000000011c1c7824 */ /* 0x000fe200028e0602 */
[----:B------:R-:W3:Y:S01]  /*8fec0*/  LDL.LU R14, [R1+0x226c] ;  /* 0x00226c00010e7983 */ /* 0x000ee20000300800 */
[----:B------:R-:W-:Y:S02]  /*8fed0*/  STL [R1+0x22b0], R10 ;  /* 0x0022b00a01007387 */ /* 0x000fe40000100800 */
[----:B------:R-:W3:Y:S02]  /*8fee0*/  LDL.LU R27, [R1+0x2290] ;  /* 0x00229000011b7983 */ /* 0x000ee40000300800 */
[----:B------:R0:W-:Y:S01]  /*8fef0*/  STL [R1+0x2284], R8 ;  /* 0x0022840801007387 */ /* 0x0001e20000100800 */
[----:B------:R-:W3:Y:S01]  /*8ff00*/  LDL.LU R21, [R1+0x2264] ;  /* 0x0022640001157983 */ /* 0x000ee20000300800 */
[----:B------:R1:W-:Y:S01]  /*8ff10*/  STL [R1+0x22a8], R28 ;  /* 0x0022a81c01007387 */ /* 0x0003e20000100800 */
[----:B------:R-:W-:-:S02]  /*8ff20*/  IADD3 R9, P5, R9, R18, RZ ;  /* 0x0000001209097210 */ /* 0x000fc40007fbe0ff */
[----:B0-----:R-:W3:Y:S01]  /*8ff30*/  LDL.LU R8, [R1+0x2288] ;  /* 0x0022880001087983 */ /* 0x001ee20000300800 */
[----:B-1----:R-:W3:Y:S02]  /*8ff40*/  LDL.LU R28, [R1+0x225c] ;  /* 0x00225c00011c7983 */ /* 0x002ee40000300800 */
[----:B------:R-:W3:Y:S02]  /*8ff50*/  LDL.LU R20, [R1+0x2280] ;  /* 0x0022800001147983 */ /* 0x000ee40000300800 */
[----:B------:R-:W3:Y:S02]  /*8ff60*/  LDL.LU R24, [R1+0x2254] ;  /* 0x0022540001187983 */ /* 0x000ee40000300800 */
[----:B------:R-:W-:Y:S01]  /*8ff70*/  IMAD.X R0, R0, 0x1, R2, P6 ;  /* 0x0000000100007824 */ /* 0x000fe200030e0602 */
[----:B------:R-:W-:Y:S01]  /*8ff80*/  STL [R1+0x227c], R9 ;  /* 0x00227c0901007387 */ /* 0x000fe20000100800 */
[----:B------:R-:W3:Y:S03]  /*8ff90*/  LDL.LU R25, [R1+0x2278] ;  /* 0x0022780001197983 */ /* 0x000ee60000300800 */
[----:B------:R0:W-:Y:S01]  /*8ffa0*/  STL [R1+0x22a0], R0 ;  /* 0x0022a00001007387 */ /* 0x0001e20000100800 */
[----:B------:R-:W3:Y:S02]  /*8ffb0*/  LDL.LU R26, [R1+0x224c] ;  /* 0x00224c00011a7983 */ /* 0x000ee40000300800 */
[----:B------:R-:W3:Y:S02]  /*8ffc0*/  LDL.LU R22, [R1+0x2270] ;  /* 0x0022700001167983 */ /* 0x000ee40000300800 */
[----:B------:R-:W3:Y:S01]  /*8ffd0*/  LDL.LU R23, [R1+0x2244] ;  /* 0x0022440001177983 */ /* 0x000ee20000300800 */
[----:B------:R-:W3:Y:S01]  /*8ffe0*/  LDL.LU R7, [R1+0x2268] ;  /* 0x0022680001077983 */ /* 0x000ee20000300800 */
[----:B------:R-:W3:Y:S02]  /*8fff0*/  LDL.LU R6, [R1+0x223c] ;  /* 0x00223c0001067983 */ /* 0x000ee40000300800 */
[----:B------:R-:W3:Y:S02]  /*90000*/  LDL.LU R5, [R1+0x2260] ;  /* 0x0022600001057983 */ /* 0x000ee40000300800 */
[----:B------:R-:W3:Y:S01]  /*90010*/  LDL.LU R4, [R1+0x2234] ;  /* 0x0022340001047983 */ /* 0x000ee20000300800 */
[----:B0-----:R-:W3:Y:S01]  /*90020*/  LDL.LU R0, [R1+0x2258] ;  /* 0x0022580001007983 */ /* 0x001ee20000300800 */
[----:B------:R-:W3:Y:S02]  /*90030*/  LDL.LU R13, [R1+0x222c] ;  /* 0x00222c00010d7983 */ /* 0x000ee40000300800 */
[----:B------:R-:W3:Y:S01]  /*90040*/  LDL.LU R12, [R1+0x2250] ;  /* 0x00225000010c7983 */ /* 0x000ee20000300800 */
[----:B----4-:R-:W-:-:S05]  /*90050*/  IADD3 R3, P6, R3, R18, RZ ;  /* 0x0000001203037210 */ /* 0x010fca0007fde0ff */
[----:B------:R0:W-:Y:S04]  /*90060*/  STL [R1+0x2274], R3 ;  /* 0x0022740301007387 */ /* 0x0001e80000100800 */
[----:B0-----:R-:W4:Y:S01]  /*90070*/  LDL.LU R3, [R1+0x2224] ;  /* 0x0022240001037983 */ /* 0x001f220000300800 */
[----:B------:R-:W4:Y:S02]  /*90080*/  LDL.LU R15, [R1+0x2248] ;  /* 0x00224800010f7983 */ /* 0x000f240000300800 */
[----:B------:R-:W4:Y:S02]  /*90090*/  LDL.LU R19, [R1+0x221c] ;  /* 0x00221c0001137983 */ /* 0x000f240000300800 */
[----:B------:R-:W4:Y:S02]  /*900a0*/  LDL.LU R17, [R1+0x2240] ;  /* 0x0022400001117983 */ /* 0x000f240000300800 */
[----:B--2---:R-:W-:-:S05]  /*900b0*/  IMAD.X R29, R29, 0x1, R2, P1 ;  /* 0x000000011d1d7824 */ /* 0x004fca00008e0602 */
[----:B------:R0:W-:Y:S01]  /*900c0*/  STL [R1+0x2298], R29 ;  /* 0x0022981d01007387 */ /* 0x0001e20000100800 */
[----:B------:R-:W2:Y:S02]  /*900d0*/  LDL.LU R16, [R1+0x2214] ;  /* 0x0022140001107983 */ /* 0x000ea40000300800 */
[----:B------:R-:W2:Y:S02]  /*900e0*/  LDL.LU R11, [R1+0x2238] ;  /* 0x00223800010b7983 */ /* 0x000ea40000300800 */
[----:B------:R-:W2:Y:S01]  /*900f0*/  LDL.LU R10, [R1+0x220c] ;  /* 0x00220c00010a7983 */ /* 0x000ea20000300800 */
[----:B------:R-:W2:Y:S01]  /*90100*/  LDL.LU R9, [R1+0x2230] ;  /* 0x0022300001097983 */ /* 0x000ea20000300800 */
[-C--:B---3--:R-:W-:Y:S01]  /*90110*/  IADD3 R14, P1, R14, R18.reuse, RZ ;  /* 0x000000120e0e7210 */ /* 0x088fe20007f3e0ff */
[--C-:B------:R-:W-:Y:S02]  /*90120*/  IMAD.X R27, R27, 0x1, R2.reuse, P2 ;  /* 0x000000011b1b7824 */ /* 0x100fe400010e0602 */
[----:B0-----:R-:W3:Y:S01]  /*90130*/  LDL.LU R29, [R1+0x2204] ;  /* 0x00220400011d7983 */ /* 0x001ee20000300800 */
[-C--:B------:R-:W-:Y:S01]  /*90140*/  IADD3 R21, P2, R21, R18.reuse, RZ ;  /* 0x0000001215157210 */ /* 0x080fe20007f5e0ff */
[----:B------:R-:W-:Y:S02]  /*90150*/  STL [R1+0x226c], R14 ;  /* 0x00226c0e01007387 */ /* 0x000fe40000100800 */
[----:B------:R-:W-:Y:S01]  /*90160*/  STL [R1+0x2290], R27 ;  /* 0x0022901b01007387 */ /* 0x000fe20000100800 */
[--C-:B------:R-:W-:Y:S01]  /*90170*/  IMAD.X R8, R8, 0x1, R2.reuse, P3 ;  /* 0x0000000108087824 */ /* 0x100fe200018e0602 */
[----:B------:R-:W-:Y:S01]  /*90180*/  IADD3 R28, P3, R28, R18, RZ ;  /* 0x000000121c1c7210 */ /* 0x000fe20007f7e0ff */
[----:B------:R-:W-:-:S03]  /*90190*/  IMAD.X R20, R20, 0x1, R2, P4 ;  /* 0x0000000114147824 */ /* 0x000fc600020e0602 */
[----:B------:R0:W-:Y:S01]  /*901a0*/  STL [R1+0x2288], R8 ;  /* 0x0022880801007387 */ /* 0x0001e20000100800 */
[----:B------:R-:W-:Y:S01]  /*901b0*/  STL [R1+0x2264], R21 ;  /* 0x0022641501007387 */ /* 0x000fe20000100800 */
[-C--:B------:R-:W-:Y:S01]  /*901c0*/  IADD3 R24, P4, R24, R18.reuse, RZ ;  /* 0x0000001218187210 */ /* 0x080fe20007f9e0ff */
[--C-:B------:R-:W-:Y:S01]  /*901d0*/  IMAD.X R25, R25, 0x1, R2.reuse, P5 ;  /* 0x0000000119197824 */ /* 0x100fe200028e0602 */
[-C--:B------:R-:W-:Y:S01]  /*901e0*/  IADD3 R26, P5, R26, R18.reuse, RZ ;  /* 0x000000121a1a7210 */ /* 0x080fe20007fbe0ff */
[----:B0-----:R-:W3:Y:S01]  /*901f0*/  LDL.LU R8, [R1+0x2228] ;  /* 0x0022280001087983 */ /* 0x001ee20000300800 */
[----:B------:R0:W-:Y:S02]  /*90200*/  STL [R1+0x225c], R28 ;  /* 0x00225c1c01007387 */ /* 0x0001e40000100800 */
[--C-:B------:R-:W-:Y:S01]  /*90210*/  IMAD.X R22, R22, 0x1, R2.reuse, P6 ;  /* 0x0000000116167824 */ /* 0x100fe200030e0602 */
        /* <DEDUP_REMOVED lines=10> */
[--C-:B------:R-:W-:Y:S01]  /*902c0*/  IMAD.X R5, R5, 0x1, R2.reuse, P2 ;  /* 0x0000000105057824 */ /* 0x100fe200010e0602 */
[----:B------:R-:W-:Y:S01]  /*902d0*/  STL [R1+0x2244], R23 ;  /* 0x0022441701007387 */ /* 0x000fe20000100800 */
[----:B------:R-:W-:Y:S02]  /*902e0*/  STL [R1+0x2268], R7 ;  /* 0x0022680701007387 */ /* 0x000fe40000100800 */
[----:B------:R-:W-:Y:S02]  /*902f0*/  STL [R1+0x223c], R6 ;  /* 0x00223c0601007387 */ /* 0x000fe40000100800 */
[----:B------:R0:W-:Y:S01]  /*90300*/  STL [R1+0x2258], R0 ;  /* 0x0022580001007387 */ /* 0x0001e20000100800 */
[----:B------:R-:W-:Y:S04]  /*90310*/  STL [R1+0x2260], R5 ;  /* 0x0022600501007387 */ /* 0x000fe80000100800 */
[----:B0-----:R-:W3:Y:S01]  /*90320*/  LDL.LU R0, [R1+0x2220] ;  /* 0x0022200001007983 */ /* 0x001ee20000300800 */
[-C--:B------:R-:W-:Y:S01]  /*90330*/  IADD3 R4, P2, R4, R18.reuse, RZ ;  /* 0x0000001204047210 */ /* 0x080fe20007f5e0ff */
[----:B------:R-:W-:Y:S01]  /*90340*/  IMAD.X R12, R12, 0x1, R2, P4 ;  /* 0x000000010c0c7824 */ /* 0x000fe200020e0602 */
[----:B----4-:R-:W-:-:S02]  /*90350*/  IADD3 R3, P4, R3, R18, RZ ;  /* 0x0000001203037210 */ /* 0x010fc40007f9e0ff */
[-C--:B------:R-:W-:Y:S01]  /*90360*/  IADD3 R13, P3, R13, R18.reuse, RZ ;  /* 0x000000120d0d7210 */ /* 0x080fe20007f7e0ff */
[--C-:B------:R-:W-:Y:S01]  /*90370*/  IMAD.X R15, R15, 0x1, R2.reuse, P5 ;  /* 0x000000010f0f7824 */ /* 0x100fe200028e0602 */
[----:B------:R-:W-:Y:S01]  /*90380*/  STL [R1+0x2234], R4 ;  /* 0x0022340401007387 */ /* 0x000fe20000100800 */
[----:B------:R0:W-:Y:S01]  /*90390*/  STL [R1+0x2224], R3 ;  /* 0x0022240301007387 */ /* 0x0001e20000100800 */
[-C--:B------:R-:W-:Y:S01]  /*903a0*/  IADD3 R19, P5, R19, R18.reuse, RZ ;  /* 0x0000001213137210 */ /* 0x080fe20007fbe0ff */
[----:B------:R-:W-:Y:S02]  /*903b0*/  STL [R1+0x222c], R13 ;  /* 0x00222c0d01007387 */ /* 0x000fe40000100800 */
[--C-:B------:R-:W-:Y:S01]  /*903c0*/  IMAD.X R17, R17, 0x1, R2.reuse, P6 ;  /* 0x0000000111117824 */ /* 0x100fe200030e0602 */
[----:B0-----:R-:W4:Y:S01]  /*903d0*/  LDL.LU R3, [R1+0x21f4] ;  /* 0x0021f40001037983 */ /* 0x001f220000300800 */
[----:B------:R-:W-:Y:S02]  /*903e0*/  STL [R1+0x2250], R12 ;  /* 0x0022500c01007387 */ /* 0x000fe40000100800 */
[----:B------:R-:W-:Y:S02]  /*903f0*/  STL [R1+0x2248], R15 ;  /* 0x0022480f01007387 */ /* 0x000fe40000100800 */
[----:B------:R-:W-:Y:S01]  /*90400*/  STL [R1+0x221c], R19 ;  /* 0x00221c1301007387 */ /* 0x000fe20000100800 */
[----:B------:R-:W-:Y:S01]  /*90410*/  STL [R1+0x2240], R17 ;  /* 0x0022401101007387 */ /* 0x000fe20000100800 */
[-C--:B--2---:R-:W-:Y:S01]  /*90420*/  IADD3 R16, P6, R16, R18.reuse, RZ ;  /* 0x0000001210107210 */ /* 0x084fe20007fde0ff */
[--C-:B------:R-:W-:Y:S01]  /*90430*/  IMAD.X R11, R11, 0x1, R2.reuse, P1 ;  /* 0x000000010b0b7824 */ /* 0x100fe200008e0602 */
[----:B------:R-:W-:Y:S01]  /*90440*/  IADD3 R10, P1, R10, R18, RZ ;  /* 0x000000120a0a7210 */ /* 0x000fe20007f3e0ff */
[----:B------:R-:W-:-:S02]  /*90450*/  IMAD.X R9, R9, 0x1, R2, P2 ;  /* 0x0000000109097824 */ /* 0x000fc400010e0602 */
[----:B------:R-:W-:Y:S01]  /*90460*/  STL [R1+0x2214], R16 ;  /* 0x0022141001007387 */ /* 0x000fe20000100800 */
[----:B------:R-:W-:Y:S02]  /*90470*/  STL [R1+0x2238], R11 ;  /* 0x0022380b01007387 */ /* 0x000fe40000100800 */
[----:B------:R-:W2:Y:S02]  /*90480*/  LDL.LU R14, [R1+0x2218] ;  /* 0x00221800010e7983 */ /* 0x000ea40000300800 */
[----:B------:R-:W-:Y:S01]  /*90490*/  STL [R1+0x220c], R10 ;  /* 0x00220c0a01007387 */ /* 0x000fe20000100800 */
[----:B---3--:R-:W-:Y:S01]  /*904a0*/  IADD3 R29, P2, R29, R18, RZ ;  /* 0x000000121d1d7210 */ /* 0x008fe20007f5e0ff */
[----:B------:R-:W3:Y:S01]  /*904b0*/  LDL.LU R27, [R1+0x21ec] ;  /* 0x0021ec00011b7983 */ /* 0x000ee20000300800 */
[----:B------:R0:W-:Y:S02]  /*904c0*/  STL [R1+0x2230], R9 ;  /* 0x0022300901007387 */ /* 0x0001e40000100800 */
[----:B------:R-:W3:Y:S01]  /*904d0*/  LDL.LU R21, [R1+0x2210] ;  /* 0x0022100001157983 */ /* 0x000ee20000300800 */
[----:B------:R1:W-:Y:S04]  /*904e0*/  STL [R1+0x2204], R29 ;  /* 0x0022041d01007387 */ /* 0x0003e80000100800 */
[----:B0-----:R-:W3:Y:S01]  /*904f0*/  LDL.LU R9, [R1+0x21e4] ;  /* 0x0021e40001097983 */ /* 0x001ee20000300800 */
[----:B-1----:R-:W3:Y:S03]  /*90500*/  LDL.LU R29, [R1+0x2208] ;  /* 0x00220800011d7983 */ /* 0x002ee60000300800 */
[----:B------:R-:W3:Y:S01]  /*90510*/  LDL.LU R20, [R1+0x21dc] ;  /* 0x0021dc0001147983 */ /* 0x000ee20000300800 */
[----:B------:R-:W3:Y:S02]  /*90520*/  LDL.LU R24, [R1+0x2200] ;  /* 0x0022000001187983 */ /* 0x000ee40000300800 */
[----:B------:R-:W-:-:S05]  /*90530*/  IMAD.X R8, R8, 0x1, R2, P3 ;  /* 0x0000000108087824 */ /* 0x000fca00018e0602 */
[----:B------:R-:W-:Y:S01]  /*90540*/  STL [R1+0x2228], R8 ;  /* 0x0022280801007387 */ /* 0x000fe20000100800 */
[----:B------:R-:W3:Y:S01]  /*90550*/  LDL.LU R25, [R1+0x21d4] ;  /* 0x0021d40001197983 */ /* 0x000ee20000300800 */
[----:B------:R-:W-:-:S05]  /*90560*/  IADD3 R28, P3, R28, R18, RZ ;  /* 0x000000121c1c7210 */ /* 0x000fca0007f7e0ff */
        /* <DEDUP_REMOVED lines=10> */
[----:B------:R-:W3:Y:S02]  /*90610*/  LDL.LU R12, [R1+0x21ac] ;  /* 0x0021ac00010c7983 */ /* 0x000ee40000300800 */
[----:B------:R-:W-:-:S05]  /*90620*/  IMAD.X R0, R0, 0x1, R2, P4 ;  /* 0x0000000100007824 */ /* 0x000fca00020e0602 */
[----:B------:R0:W-:Y:S04]  /*90630*/  STL [R1+0x2220], R0 ;  /* 0x0022200001007387 */ /* 0x0001e80000100800 */
[----:B0-----:R-:W3:Y:S01]  /*90640*/  LDL.LU R0, [R1+0x21d0] ;  /* 0x0021d00001007983 */ /* 0x001ee20000300800 */
[----:B------:R-:W3:Y:S01]  /*90650*/  LDL.LU R15, [R1+0x21a4] ;  /* 0x0021a400010f7983 */ /* 0x000ee20000300800 */
[-C--:B----4-:R-:W-:Y:S01]  /*90660*/  IADD3 R3, P4, R3, R18.reuse, RZ ;  /* 0x0000001203037210 */ /* 0x090fe20007f9e0ff */
[----:B------:R-:W4:Y:S01]  /*90670*/  LDL.LU R19, [R1+0x21c8] ;  /* 0x0021c80001137983 */ /* 0x000f220000300800 */
[----:B------:R-:W4:Y:S03]  /*90680*/  LDL.LU R17, [R1+0x219c] ;  /* 0x00219c0001117983 */ /* 0x000f260000300800 */
[----:B------:R0:W-:Y:S02]  /*90690*/  STL [R1+0x21f4], R3 ;  /* 0x0021f40301007387 */ /* 0x0001e40000100800 */
[----:B------:R-:W4:Y:S02]  /*906a0*/  LDL.LU R16, [R1+0x21c0] ;  /* 0x0021c00001107983 */ /* 0x000f240000300800 */
[----:B------:R-:W4:Y:S01]  /*906b0*/  LDL.LU R11, [R1+0x2194] ;  /* 0x00219400010b7983 */ /* 0x000f220000300800 */
[----:B------:R-:W4:Y:S01]  /*906c0*/  LDL.LU R10, [R1+0x21b8] ;  /* 0x0021b800010a7983 */ /* 0x000f220000300800 */
[----:B------:R-:W4:Y:S03]  /*906d0*/  LDL.LU R8, [R1+0x218c] ;  /* 0x00218c0001087983 */ /* 0x000f260000300800 */
[----:B0-----:R-:W4:Y:S01]  /*906e0*/  LDL.LU R3, [R1+0x21b0] ;  /* 0x0021b00001037983 */ /* 0x001f220000300800 */
[--C-:B--2---:R-:W-:Y:S01]  /*906f0*/  IMAD.X R14, R14, 0x1, R2.reuse, P5 ;  /* 0x000000010e0e7824 */ /* 0x104fe200028e0602 */
[----:B---3--:R-:W-:Y:S01]  /*90700*/  IADD3 R27, P5, R27, R18, RZ ;  /* 0x000000121b1b7210 */ /* 0x008fe20007fbe0ff */
[----:B------:R-:W-:-:S03]  /*90710*/  IMAD.X R21, R21, 0x1, R2, P6 ;  /* 0x0000000115157824 */ /* 0x000fc600030e0602 */
[----:B------:R-:W-:Y:S01]  /*90720*/  STL [R1+0x2218], R14 ;  /* 0x0022180e01007387 */ /* 0x000fe20000100800 */
[----:B------:R-:W-:Y:S01]  /*90730*/  STL [R1+0x21ec], R27 ;  /* 0x0021ec1b01007387 */ /* 0x000fe20000100800 */
[----:B------:R-:W-:Y:S01]  /*90740*/  IADD3 R9, P6, R9, R18, RZ ;  /* 0x0000001209097210 */ /* 0x000fe20007fde0ff */
[----:B------:R-:W-:-:S04]  /*90750*/  IMAD.X R29, R29, 0x1, R2, P1 ;  /* 0x000000011d1d7824 */ /* 0x000fc800008e0602 */
[----:B------:R0:W-:Y:S01]  /*90760*/  STL [R1+0x21e4], R9 ;  /* 0x0021e40901007387 */ /* 0x0001e20000100800 */
[----:B------:R-:W-:Y:S01]  /*90770*/  STL [R1+0x2210], R21 ;  /* 0x0022101501007387 */ /* 0x000fe20000100800 */
[-C--:B------:R-:W-:Y:S01]  /*90780*/  IADD3 R20, P1, R20, R18.reuse, RZ ;  /* 0x0000001214147210 */ /* 0x080fe20007f3e0ff */
[--C-:B------:R-:W-:Y:S01]  /*90790*/  IMAD.X R24, R24, 0x1, R2.reuse, P2 ;  /* 0x0000000118187824 */ /* 0x100fe200010e0602 */
[----:B0-----:R-:W2:Y:S01]  /*907a0*/  LDL.LU R9, [R1+0x2184] ;  /* 0x0021840001097983 */ /* 0x001ea20000300800 */
[----:B------:R0:W-:Y:S01]  /*907b0*/  STL [R1+0x2208], R29 ;  /* 0x0022081d01007387 */ /* 0x0001e20000100800 */
[-C--:B------:R-:W-:Y:S02]  /*907c0*/  IADD3 R25, P2, R25, R18.reuse, RZ ;  /* 0x0000001219197210 */ /* 0x080fe40007f5e0ff */
[----:B0-----:R-:W3:Y:S01]  /*907d0*/  LDL.LU R29, [R1+0x21a8] ;  /* 0x0021a800011d7983 */ /* 0x001ee20000300800 */
[----:B------:R-:W-:Y:S01]  /*907e0*/  IMAD.X R26, R26, 0x1, R2, P3 ;  /* 0x000000011a1a7824 */ /* 0x000fe200018e0602 */
[----:B------:R-:W-:-:S02]  /*907f0*/  IADD3 R22, P3, R22, R18, RZ ;  /* 0x0000001216167210 */ /* 0x000fc40007f7e0ff */
[----:B------:R-:W-:Y:S01]  /*90800*/  STL [R1+0x21dc], R20 ;  /* 0x0021dc1401007387 */ /* 0x000fe20000100800 */
[--C-:B------:R-:W-:Y:S02]  /*90810*/  IMAD.X R23, R23, 0x1, R2.reuse, P4 ;  /* 0x0000000117177824 */ /* 0x100fe400020e0602 */
[----:B------:R-:W-:Y:S01]  /*90820*/  STL [R1+0x2200], R24 ;  /* 0x0022001801007387 */ /* 0x000fe20000100800 */
[-C--:B------:R-:W-:Y:S01]  /*90830*/  IADD3 R7, P4, R7, R18.reuse, RZ ;  /* 0x0000001207077210 */ /* 0x080fe20007f9e0ff */
[----:B------:R-:W-:Y:S01]  /*90840*/  STL [R1+0x21d4], R25 ;  /* 0x0021d41901007387 */ /* 0x000fe20000100800 */
[--C-:B------:R-:W-:Y:S02]  /*90850*/  IMAD.X R6, R6, 0x1, R2.reuse, P5 ;  /* 0x0000000106067824 */ /* 0x100fe400028e0602 */
[--C-:B------:R-:W-:Y:S02]  /*90860*/  IMAD.X R4, R4, 0x1, R2.reuse, P6 ;  /* 0x0000000104047824 */ /* 0x100fe400030e0602 */
[----:B------:R-:W-:Y:S01]  /*90870*/  STL [R1+0x21f8], R26 ;  /* 0x0021f81a01007387 */ /* 0x000fe20000100800 */
[-C--:B------:R-:W-:Y:S01]  /*90880*/  IADD3 R28, P6, R28, R18.reuse, RZ ;  /* 0x000000121c1c7210 */ /* 0x080fe20007fde0ff */
[----:B------:R-:W-:Y:S01]  /*90890*/  STL [R1+0x21cc], R22 ;  /* 0x0021cc1601007387 */ /* 0x000fe20000100800 */
[----:B------:R-:W-:Y:S01]  /*908a0*/  IADD3 R5, P5, R5, R18, RZ ;  /* 0x0000001205057210 */ /* 0x000fe20007fbe0ff */
[----:B------:R-:W-:Y:S02]  /*908b0*/  STL [R1+0x21f0], R23 ;  /* 0x0021f01701007387 */ /* 0x000fe40000100800 */
[----:B------:R-:W-:Y:S01]  /*908c0*/  STL [R1+0x21c4], R7 ;  /* 0x0021c40701007387 */ /* 0x000fe20000100800 */
[----:B------:R-:W-:Y:S01]  /*908d0*/  STL [R1+0x21e8], R6 ;  /* 0x0021e80601007387 */ /* 0x000fe20000100800 */
[----:B------:R0:W-:Y:S02]  /*908e0*/  STL [R1+0x21b4], R28 ;  /* 0x0021b41c01007387 */ /* 0x0001e40000100800 */
[----:B------:R-:W-:Y:S02]  /*908f0*/  STL [R1+0x21bc], R5 ;  /* 0x0021bc0501007387 */ /* 0x000fe40000100800 */
[--C-:B------:R-:W-:Y:S01]  /*90900*/  IMAD.X R13, R13, 0x1, R2.reuse, P1 ;  /* 0x000000010d0d7824 */ /* 0x100fe200008e0602 */
[----:B0-----:R-:W3:Y:S01]  /*90910*/  LDL.LU R28, [R1+0x217c] ;  /* 0x00217c00011c7983 */ /* 0x001ee20000300800 */
[----:B------:R-:W-:-:S03]  /*90920*/  IMAD.X R0, R0, 0x1, R2, P2 ;  /* 0x0000000100007824 */ /* 0x000fc600010e0602 */
[----:B------:R-:W-:Y:S04]  /*90930*/  STL [R1+0x21e0], R4 ;  /* 0x0021e00401007387 */ /* 0x000fe80000100800 */
[----:B------:R0:W-:Y:S01]  /*90940*/  STL [R1+0x21d0], R0 ;  /* 0x0021d00001007387 */ /* 0x0001e20000100800 */
[----:B------:R-:W-:Y:S03]  /*90950*/  STL [R1+0x21d8], R13 ;  /* 0x0021d80d01007387 */ /* 0x000fe60000100800 */
[----:B0-----:R-:W3:Y:S01]  /*90960*/  LDL.LU R0, [R1+0x21a0] ;  /* 0x0021a00001007983 */ /* 0x001ee20000300800 */
[-C--:B------:R-:W-:Y:S02]  /*90970*/  IADD3 R12, P1, R12, R18.reuse, RZ ;  /* 0x000000120c0c7210 */ /* 0x080fe40007f3e0ff */
[-C--:B------:R-:W-:Y:S01]  /*90980*/  IADD3 R15, P2, R15, R18.reuse, RZ ;  /* 0x000000120f0f7210 */ /* 0x080fe20007f5e0ff */
[--C-:B----4-:R-:W-:Y:S01]  /*90990*/  IMAD.X R19, R19, 0x1, R2.reuse, P3 ;  /* 0x0000000113137824 */ /* 0x110fe200018e0602 */
[-C--:B------:R-:W-:Y:S01]  /*909a0*/  IADD3 R17, P3, R17, R18.reuse, RZ ;  /* 0x0000001211117210 */ /* 0x080fe20007f7e0ff */
[--C-:B------:R-:W-:Y:S01]  /*909b0*/  IMAD.X R16, R16, 0x1, R2.reuse, P4 ;  /* 0x0000000110107824 */ /* 0x100fe200020e0602 */
[----:B------:R-:W-:Y:S01]  /*909c0*/  STL [R1+0x21ac], R12 ;  /* 0x0021ac0c01007387 */ /* 0x000fe20000100800 */
[-C--:B------:R-:W-:Y:S01]  /*909d0*/  IADD3 R11, P4, R11, R18.reuse, RZ ;  /* 0x000000120b0b7210 */ /* 0x080fe20007f9e0ff */
        /* <DEDUP_REMOVED lines=8> */
[----:B------:R-:W4:Y:S01]  /*90a60*/  LDL.LU R14, [R1+0x2174] ;  /* 0x00217400010e7983 */ /* 0x000f220000300800 */
[----:B------:R-:W-:Y:S02]  /*90a70*/  STL [R1+0x21b8], R10 ;  /* 0x0021b80a01007387 */ /* 0x000fe40000100800 */
[----:B------:R-:W4:Y:S02]  /*90a80*/  LDL.LU R27, [R1+0x2198] ;  /* 0x00219800011b7983 */ /* 0x000f240000300800 */
[----:B------:R0:W-:Y:S01]  /*90a90*/  STL [R1+0x218c], R8 ;  /* 0x00218c0801007387 */ /* 0x0001e20000100800 */
[----:B------:R-:W4:Y:S01]  /*90aa0*/  LDL.LU R21, [R1+0x216c] ;  /* 0x00216c0001157983 */ /* 0x000f220000300800 */
[----:B------:R1:W-:Y:S03]  /*90ab0*/  STL [R1+0x21b0], R3 ;  /* 0x0021b00301007387 */ /* 0x0003e60000100800 */
[----:B0-----:R-:W4:Y:S01]  /*90ac0*/  LDL.LU R8, [R1+0x2190] ;  /* 0x0021900001087983 */ /* 0x001f220000300800 */
[----:B-1----:R-:W4:Y:S02]  /*90ad0*/  LDL.LU R3, [R1+0x2164] ;  /* 0x0021640001037983 */ /* 0x002f240000300800 */
[----:B------:R-:W4:Y:S02]  /*90ae0*/  LDL.LU R20, [R1+0x2188] ;  /* 0x0021880001147983 */ /* 0x000f240000300800 */
[----:B------:R-:W4:Y:S01]  /*90af0*/  LDL.LU R24, [R1+0x215c] ;  /* 0x00215c0001187983 */ /* 0x000f220000300800 */
[----:B--2---:R-:W-:-:S05]  /*90b00*/  IADD3 R9, P6, R9, R18, RZ ;  /* 0x0000001209097210 */ /* 0x004fca0007fde0ff */
[----:B------:R-:W-:Y:S01]  /*90b10*/  STL [R1+0x2184], R9 ;  /* 0x0021840901007387 */ /* 0x000fe20000100800 */
[----:B------:R-:W2:Y:S02]  /*90b20*/  LDL.LU R25, [R1+0x2180] ;  /* 0x0021800001197983 */ /* 0x000ea40000300800 */
[----:B---3--:R-:W-:-:S05]  /*90b30*/  IMAD.X R29, R29, 0x1, R2, P1 ;  /* 0x000000011d1d7824 */ /* 0x008fca00008e0602 */
        /* <DEDUP_REMOVED lines=11> */
[----:B------:R-:W-:-:S05]  /*90bf0*/  IADD3 R28, P1, R28, R18, RZ ;  /* 0x000000121c1c7210 */ /* 0x000fca0007f3e0ff */
[----:B------:R0:W-:Y:S04]  /*90c00*/  STL [R1+0x217c], R28 ;  /* 0x00217c1c01007387 */ /* 0x0001e80000100800 */
[----:B0-----:R-:W3:Y:S01]  /*90c10*/  LDL.LU R28, [R1+0x212c] ;  /* 0x00212c00011c7983 */ /* 0x001ee20000300800 */
[----:B------:R-:W3:Y:S02]  /*90c20*/  LDL.LU R15, [R1+0x2150] ;  /* 0x00215000010f7983 */ /* 0x000ee40000300800 */
[----:B------:R-:W3:Y:S02]  /*90c30*/  LDL.LU R19, [R1+0x2124] ;  /* 0x0021240001137983 */ /* 0x000ee40000300800 */
[----:B------:R-:W3:Y:S02]  /*90c40*/  LDL.LU R17, [R1+0x2148] ;  /* 0x0021480001117983 */ /* 0x000ee40000300800 */
[----:B------:R-:W-:-:S05]  /*90c50*/  IMAD.X R0, R0, 0x1, R2, P2 ;  /* 0x0000000100007824 */ /* 0x000fca00010e0602 */
[----:B------:R0:W-:Y:S01]  /*90c60*/  STL [R1+0x21a0], R0 ;  /* 0x0021a00001007387 */ /* 0x0001e20000100800 */
[----:B------:R-:W3:Y:S02]  /*90c70*/  LDL.LU R16, [R1+0x211c] ;  /* 0x00211c0001107983 */ /* 0x000ee40000300800 */
[----:B------:R-:W3:Y:S02]  /*90c80*/  LDL.LU R11, [R1+0x2140] ;  /* 0x00214000010b7983 */ /* 0x000ee40000300800 */
[----:B------:R-:W3:Y:S01]  /*90c90*/  LDL.LU R10, [R1+0x2114] ;  /* 0x00211400010a7983 */ /* 0x000ee20000300800 */
[----:B------:R-:W3:Y:S04]  /*90ca0*/  LDL.LU R9, [R1+0x2138] ;  /* 0x0021380001097983 */ /* 0x000ee80000300800 */
[----:B0-----:R-:W3:Y:S01]  /*90cb0*/  LDL.LU R0, [R1+0x210c] ;  /* 0x00210c0001007983 */ /* 0x001ee20000300800 */
[-C--:B----4-:R-:W-:Y:S01]  /*90cc0*/  IADD3 R14, P2, R14, R18.reuse, RZ ;  /* 0x000000120e0e7210 */ /* 0x090fe20007f5e0ff */
[----:B------:R-:W-:Y:S01]  /*90cd0*/  IMAD.X R27, R27, 0x1, R2, P3 ;  /* 0x000000011b1b7824 */ /* 0x000fe200018e0602 */
[----:B------:R-:W-:-:S03]  /*90ce0*/  IADD3 R21, P3, R21, R18, RZ ;  /* 0x0000001215157210 */ /* 0x000fc60007f7e0ff */
[----:B------:R-:W-:Y:S01]  /*90cf0*/  STL [R1+0x2174], R14 ;  /* 0x0021740e01007387 */ /* 0x000fe20000100800 */
[----:B------:R-:W-:Y:S02]  /*90d00*/  STL [R1+0x2198], R27 ;  /* 0x0021981b01007387 */ /* 0x000fe40000100800 */
[--C-:B------:R-:W-:Y:S01]  /*90d10*/  IMAD.X R8, R8, 0x1, R2.reuse, P4 ;  /* 0x0000000108087824 */ /* 0x100fe200020e0602 */
[----:B------:R-:W-:Y:S01]  /*90d20*/  IADD3 R3, P4, R3, R18, RZ ;  /* 0x0000001203037210 */ /* 0x000fe20007f9e0ff */
[----:B------:R-:W-:-:S03]  /*90d30*/  IMAD.X R20, R20, 0x1, R2, P5 ;  /* 0x0000000114147824 */ /* 0x000fc600028e0602 */
[----:B------:R0:W-:Y:S01]  /*90d40*/  STL [R1+0x2190], R8 ;  /* 0x0021900801007387 */ /* 0x0001e20000100800 */
[----:B------:R-:W-:Y:S01]  /*90d50*/  STL [R1+0x216c], R21 ;  /* 0x00216c1501007387 */ /* 0x000fe20000100800 */
[----:B------:R-:W-:Y:S02]  /*90d60*/  IADD3 R24, P5, R24, R18, RZ ;  /* 0x0000001218187210 */ /* 0x000fe40007fbe0ff */
[----:B0-----:R-:W4:Y:S01]  /*90d70*/  LDL.LU R8, [R1+0x2130] ;  /* 0x0021300001087983 */ /* 0x001f220000300800 */
[----:B------:R0:W-:Y:S03]  /*90d80*/  STL [R1+0x2164], R3 ;  /* 0x0021640301007387 */ /* 0x0001e60000100800 */
[----:B0-----:R-:W4:Y:S01]  /*90d90*/  LDL.LU R3, [R1+0x2104] ;  /* 0x0021040001037983 */ /* 0x001f220000300800 */
[----:B------:R-:W-:Y:S02]  /*90da0*/  STL [R1+0x2188], R20 ;  /* 0x0021881401007387 */ /* 0x000fe40000100800 */
[----:B------:R-:W-:Y:S02]  /*90db0*/  STL [R1+0x215c], R24 ;  /* 0x00215c1801007387 */ /* 0x000fe40000100800 */
[----:B--2---:R-:W-:-:S05]  /*90dc0*/  IMAD.X R25, R25, 0x1, R2, P6 ;  /* 0x0000000119197824 */ /* 0x004fca00030e0602 */
[----:B------:R-:W-:Y:S01]  /*90dd0*/  STL [R1+0x2180], R25 ;  /* 0x0021801901007387 */ /* 0x000fe20000100800 */
[-C--:B---3--:R-:W-:Y:S01]  /*90de0*/  IADD3 R26, P6, R26, R18.reuse, RZ ;  /* 0x000000121a1a7210 */ /* 0x088fe20007fde0ff */
[--C-:B------:R-:W-:Y:S01]  /*90df0*/  IMAD.X R22, R22, 0x1, R2.reuse, P1 ;  /* 0x0000000116167824 */ /* 0x100fe200008e0602 */
[-C--:B------:R-:W-:Y:S01]  /*90e00*/  IADD3 R23, P1, R23, R18.reuse, RZ ;  /* 0x0000001217177210 */ /* 0x080fe20007f3e0ff */
[--C-:B------:R-:W-:Y:S01]  /*90e10*/  IMAD.X R7, R7, 0x1, R2.reuse, P2 ;  /* 0x0000000107077824 */ /* 0x100fe200010e0602 */
[-C--:B------:R-:W-:Y:S01]  /*90e20*/  IADD3 R6, P2, R6, R18.reuse, RZ ;  /* 0x0000001206067210 */ /* 0x080fe20007f5e0ff */
[----:B------:R-:W-:Y:S01]  /*90e30*/  STL [R1+0x2154], R26 ;  /* 0x0021541a01007387 */ /* 0x000fe20000100800 */
[----:B------:R-:W-:Y:S02]  /*90e40*/  STL [R1+0x2178], R22 ;  /* 0x0021781601007387 */ /* 0x000fe40000100800 */
[--C-:B------:R-:W-:Y:S02]  /*90e50*/  IMAD.X R5, R5, 0x1, R2.reuse, P3 ;  /* 0x0000000105057824 */ /* 0x100fe400018e0602 */
[--C-:B------:R-:W-:Y:S01]  /*90e60*/  IMAD.X R29, R29, 0x1, R2.reuse, P4 ;  /* 0x000000011d1d7824 */ /* 0x100fe200020e0602 */
[----:B------:R-:W-:Y:S01]  /*90e70*/  STL [R1+0x214c], R23 ;  /* 0x00214c1701007387 */ /* 0x000fe20000100800 */
[----:B------:R-:W-:Y:S02]  /*90e80*/  STL [R1+0x2170], R7 ;  /* 0x0021700701007387 */ /* 0x000fe40000100800 */
[----:B------:R-:W-:Y:S01]  /*90e90*/  STL [R1+0x2144], R6 ;  /* 0x0021440601007387 */ /* 0x000fe20000100800 */
[----:B------:R0:W-:Y:S01]  /*90ea0*/  STL [R1+0x2160], R29 ;  /* 0x0021601d01007387 */ /* 0x0001e20000100800 */
[----:B------:R-:W-:Y:S01]  /*90eb0*/  STL [R1+0x2168], R5 ;  /* 0x0021680501007387 */ /* 0x000fe20000100800 */
[-C--:B------:R-:W-:Y:S01]  /*90ec0*/  IADD3 R4, P3, R4, R18.reuse, RZ ;  /* 0x0000001204047210 */ /* 0x080fe20007f7e0ff */
[--C-:B------:R-:W-:Y:S01]  /*90ed0*/  IMAD.X R12, R12, 0x1, R2.reuse, P5 ;  /* 0x000000010c0c7824 */ /* 0x100fe200028e0602 */
[-C--:B------:R-:W-:Y:S01]  /*90ee0*/  IADD3 R13, P4, R13, R18.reuse, RZ ;  /* 0x000000120d0d7210 */ /* 0x080fe20007f9e0ff */
[----:B0-----:R-:W2:Y:S02]  /*90ef0*/  LDL.LU R29, [R1+0x2128] ;  /* 0x00212800011d7983 */ /* 0x001ea40000300800 */
[----:B------:R-:W-:Y:S01]  /*90f00*/  STL [R1+0x213c], R4 ;  /* 0x00213c0401007387 */ /* 0x000fe20000100800 */
[-C--:B------:R-:W-:Y:S01]  /*90f10*/  IADD3 R28, P5, R28, R18.reuse, RZ ;  /* 0x000000121c1c7210 */ /* 0x080fe20007fbe0ff */
[--C-:B------:R-:W-:Y:S01]  /*90f20*/  IMAD.X R15, R15, 0x1, R2.reuse, P6 ;  /* 0x000000010f0f7824 */ /* 0x100fe200030e0602 */
[----:B------:R-:W-:Y:S01]  /*90f30*/  IADD3 R19, P6, R19, R18, RZ ;  /* 0x0000001213137210 */ /* 0x000fe20007fde0ff */
[----:B------:R-:W-:-:S02]  /*90f40*/  IMAD.X R17, R17, 0x1, R2, P1 ;  /* 0x0000000111117824 */ /* 0x000fc400008e0602 */
[----:B------:R0:W-:Y:S01]  /*90f50*/  STL [R1+0x212c], R28 ;  /* 0x00212c1c01007387 */ /* 0x0001e20000100800 */
[----:B------:R-:W-:Y:S01]  /*90f60*/  STL [R1+0x2134], R13 ;  /* 0x0021340d01007387 */ /* 0x000fe20000100800 */
        /* <DEDUP_REMOVED lines=11> */
[----:B------:R-:W-:Y:S01]  /*91020*/  IADD3 R0, P3, R0, R18, RZ ;  /* 0x0000001200007210 */ /* 0x000fe20007f7e0ff */
        /* <DEDUP_REMOVED lines=8> */
[----:B------:R-:W3:Y:S02]  /*910b0*/  LDL.LU R20, [R1+0x20e4] ;  /* 0x0020e40001147983 */ /* 0x000ee40000300800 */
[----:B------:R-:W3:Y:S02]  /*910c0*/  LDL.LU R24, [R1+0x2108] ;  /* 0x0021080001187983 */ /* 0x000ee40000300800 */
[----:B----4-:R-:W-:-:S05]  /*910d0*/  IMAD.X R8, R8, 0x1, R2, P4 ;  /* 0x0000000108087824 */ /* 0x010fca00020e0602 */
[----:B------:R-:W-:Y:S01]  /*910e0*/  STL [R1+0x2130], R8 ;  /* 0x0021300801007387 */ /* 0x000fe20000100800 */
[----:B------:R-:W4:Y:S01]  /*910f0*/  LDL.LU R25, [R1+0x20dc] ;  /* 0x0020dc0001197983 */ /* 0x000f220000300800 */
[----:B------:R-:W-:-:S05]  /*91100*/  IADD3 R3, P4, R3, R18, RZ ;  /* 0x0000001203037210 */ /* 0x000fca0007f9e0ff */
[----:B------:R0:W-:Y:S01]  /*91110*/  STL [R1+0x2104], R3 ;  /* 0x0021040301007387 */ /* 0x0001e20000100800 */
[----:B------:R-:W4:Y:S02]  /*91120*/  LDL.LU R26, [R1+0x2100] ;  /* 0x00210000011a7983 */ /* 0x000f240000300800 */
[----:B------:R-:W4:Y:S02]  /*91130*/  LDL.LU R22, [R1+0x20d4] ;  /* 0x0020d40001167983 */ /* 0x000f240000300800 */
[----:B------:R-:W4:Y:S01]  /*91140*/  LDL.LU R23, [R1+0x20f8] ;  /* 0x0020f80001177983 */ /* 0x000f220000300800 */
[----:B------:R-:W4:Y:S01]  /*91150*/  LDL.LU R7, [R1+0x20cc] ;  /* 0x0020cc0001077983 */ /* 0x000f220000300800 */
[----:B------:R-:W4:Y:S02]  /*91160*/  LDL.LU R6, [R1+0x20f0] ;  /* 0x0020f00001067983 */ /* 0x000f240000300800 */
[----:B------:R-:W4:Y:S02]  /*91170*/  LDL.LU R5, [R1+0x20c4] ;  /* 0x0020c40001057983 */ /* 0x000f240000300800 */
[----:B------:R-:W4:Y:S01]  /*91180*/  LDL.LU R4, [R1+0x20e8] ;  /* 0x0020e80001047983 */ /* 0x000f220000300800 */
[----:B0-----:R-:W4:Y:S01]  /*91190*/  LDL.LU R3, [R1+0x20bc] ;  /* 0x0020bc0001037983 */ /* 0x001f220000300800 */
[----:B------:R-:W4:Y:S02]  /*911a0*/  LDL.LU R13, [R1+0x20e0] ;  /* 0x0020e000010d7983 */ /* 0x000f240000300800 */
[----:B------:R-:W4:Y:S02]  /*911b0*/  LDL.LU R12, [R1+0x20b4] ;  /* 0x0020b400010c7983 */ /* 0x000f240000300800 */
[----:B--2---:R-:W-:-:S05]  /*911c0*/  IMAD.X R29, R29, 0x1, R2, P5 ;  /* 0x000000011d1d7824 */ /* 0x004fca00028e0602 */
[----:B------:R0:W-:Y:S04]  /*911d0*/  STL [R1+0x2128], R29 ;  /* 0x0021281d01007387 */ /* 0x0001e80000100800 */
[----:B0-----:R-:W2:Y:S01]  /*911e0*/  LDL.LU R29, [R1+0x20d8] ;  /* 0x0020d800011d7983 */ /* 0x001ea20000300800 */
[----:B------:R-:W2:Y:S02]  /*911f0*/  LDL.LU R15, [R1+0x20ac] ;  /* 0x0020ac00010f7983 */ /* 0x000ea40000300800 */
[----:B------:R-:W2:Y:S02]  /*91200*/  LDL.LU R19, [R1+0x20d0] ;  /* 0x0020d00001137983 */ /* 0x000ea40000300800 */
[----:B------:R-:W2:Y:S01]  /*91210*/  LDL.LU R17, [R1+0x20a4] ;  /* 0x0020a40001117983 */ /* 0x000ea20000300800 */
[----:B---3--:R-:W-:-:S05]  /*91220*/  IADD3 R28, P5, R28, R18, RZ ;  /* 0x000000121c1c7210 */ /* 0x008fca0007fbe0ff */
        /* <DEDUP_REMOVED lines=9> */
[----:B------:R-:W-:Y:S02]  /*912c0*/  STL [R1+0x2120], R14 ;  /* 0x0021200e01007387 */ /* 0x000fe40000100800 */
[----:B------:R-:W-:Y:S01]  /*912d0*/  STL [R1+0x20f4], R27 ;  /* 0x0020f41b01007387 */ /* 0x000fe20000100800 */
[----:B------:R-:W-:Y:S01]  /*912e0*/  IADD3 R9, P1, R9, R18, RZ ;  /* 0x0000001209097210 */ /* 0x000fe20007f3e0ff */
[----:B------:R-:W-:-:S04]  /*912f0*/  IMAD.X R0, R0, 0x1, R2, P2 ;  /* 0x0000000100007824 */ /* 0x000fc800010e0602 */
[----:B------:R0:W-:Y:S01]  /*91300*/  STL [R1+0x20ec], R9 ;  /* 0x0020ec0901007387 */ /* 0x0001e20000100800 */
[----:B------:R-:W-:Y:S03]  /*91310*/  STL [R1+0x2118], R21 ;  /* 0x0021181501007387 */ /* 0x000fe60000100800 */
[----:B0-----:R-:W3:Y:S01]  /*91320*/  LDL.LU R9, [R1+0x208c] ;  /* 0x00208c0001097983 */ /* 0x001ee20000300800 */
[----:B------:R0:W-:Y:S03]  /*91330*/  STL [R1+0x2110], R0 ;  /* 0x0021100001007387 */ /* 0x0001e60000100800 */
[----:B0-----:R-:W3:Y:S01]  /*91340*/  LDL.LU R0, [R1+0x20b0] ;  /* 0x0020b00001007983 */ /* 0x001ee20000300800 */
[-C--:B------:R-:W-:Y:S01]  /*91350*/  IADD3 R20, P2, R20, R18.reuse, RZ ;  /* 0x0000001214147210 */ /* 0x080fe20007f5e0ff */
[--C-:B------:R-:W-:Y:S01]  /*91360*/  IMAD.X R24, R24, 0x1, R2.reuse, P3 ;  /* 0x0000000118187824 */ /* 0x100fe200018e0602 */
[-C--:B----4-:R-:W-:Y:S01]  /*91370*/  IADD3 R25, P3, R25, R18.reuse, RZ ;  /* 0x0000001219197210 */ /* 0x090fe20007f7e0ff */
[--C-:B------:R-:W-:Y:S01]  /*91380*/  IMAD.X R26, R26, 0x1, R2.reuse, P4 ;  /* 0x000000011a1a7824 */ /* 0x100fe200020e0602 */
[----:B------:R-:W-:Y:S01]  /*91390*/  IADD3 R22, P4, R22, R18, RZ ;  /* 0x0000001216167210 */ /* 0x000fe20007f9e0ff */
[----:B------:R-:W-:Y:S01]  /*913a0*/  STL [R1+0x20e4], R20 ;  /* 0x0020e41401007387 */ /* 0x000fe20000100800 */
[----:B------:R-:W-:-:S02]  /*913b0*/  IMAD.X R23, R23, 0x1, R2, P5 ;  /* 0x0000000117177824 */ /* 0x000fc400028e0602 */
        /* <DEDUP_REMOVED lines=19> */
[----:B------:R-:W-:Y:S01]  /*914f0*/  IADD3 R15, P3, R15, R18, RZ ;  /* 0x000000120f0f7210 */ /* 0x000fe20007f7e0ff */
[----:B------:R-:W-:-:S03]  /*91500*/  IMAD.X R19, R19, 0x1, R2, P4 ;  /* 0x0000000113137824 */ /* 0x000fc600020e0602 */
[----:B------:R0:W-:Y:S01]  /*91510*/  STL [R1+0x20d8], R29 ;  /* 0x0020d81d01007387 */ /* 0x0001e20000100800 */
[----:B------:R-:W-:Y:S01]  /*91520*/  STL [R1+0x20e0], R13 ;  /* 0x0020e00d01007387 */ /* 0x000fe20000100800 */
[-C--:B------:R-:W-:Y:S02]  /*91530*/  IADD3 R17, P4, R17, R18.reuse, RZ ;  /* 0x0000001211117210 */ /* 0x080fe40007f9e0ff */
[----:B0-----:R-:W2:Y:S01]  /*91540*/  LDL.LU R29, [R1+0x20a8] ;  /* 0x0020a800011d7983 */ /* 0x001ea20000300800 */
[----:B------:R-:W-:Y:S02]  /*91550*/  STL [R1+0x20b4], R12 ;  /* 0x0020b40c01007387 */ /* 0x000fe40000100800 */
[----:B------:R-:W-:Y:S02]  /*91560*/  STL [R1+0x20ac], R15 ;  /* 0x0020ac0f01007387 */ /* 0x000fe40000100800 */
[--C-:B---3--:R-:W-:Y:S01]  /*91570*/  IMAD.X R16, R16, 0x1, R2.reuse, P5 ;  /* 0x0000000110107824 */ /* 0x108fe200028e0602 */
[----:B------:R-:W-:Y:S01]  /*91580*/  IADD3 R11, P5, R11, R18, RZ ;  /* 0x000000120b0b7210 */ /* 0x000fe20007fbe0ff */
[----:B------:R-:W-:Y:S01]  /*91590*/  STL [R1+0x20d0], R19 ;  /* 0x0020d01301007387 */ /* 0x000fe20000100800 */
[----:B------:R-:W-:-:S02]  /*915a0*/  IMAD.X R10, R10, 0x1, R2, P6 ;  /* 0x000000010a0a7824 */ /* 0x000fc400030e0602 */
[----:B------:R-:W-:Y:S01]  /*915b0*/  STL [R1+0x20a4], R17 ;  /* 0x0020a41101007387 */ /* 0x000fe20000100800 */
[-C--:B------:R-:W-:Y:S01]  /*915c0*/  IADD3 R8, P6, R8, R18.reuse, RZ ;  /* 0x0000001208087210 */ /* 0x080fe20007fde0ff */
[----:B------:R-:W-:Y:S01]  /*915d0*/  STL [R1+0x20c8], R16 ;  /* 0x0020c81001007387 */ /* 0x000fe20000100800 */
[----:B------:R-:W-:Y:S02]  /*915e0*/  STL [R1+0x209c], R11 ;  /* 0x00209c0b01007387 */ /* 0x000fe40000100800 */
[----:B------:R-:W3:Y:S02]  /*915f0*/  LDL.LU R14, [R1+0x207c] ;  /* 0x00207c00010e7983 */ /* 0x000ee40000300800 */
[----:B------:R-:W-:Y:S01]  /*91600*/  IMAD.X R28, R28, 0x1, R2, P1 ;  /* 0x000000011c1c7824 */ /* 0x000fe200008e0602 */
[----:B------:R-:W-:Y:S01]  /*91610*/  STL [R1+0x20c0], R10 ;  /* 0x0020c00a01007387 */ /* 0x000fe20000100800 */
[----:B------:R-:W3:Y:S02]  /*91620*/  LDL.LU R27, [R1+0x20a0] ;  /* 0x0020a000011b7983 */ /* 0x000ee40000300800 */
[----:B------:R0:W-:Y:S02]  /*91630*/  STL [R1+0x2094], R8 ;  /* 0x0020940801007387 */ /* 0x0001e40000100800 */
[----:B------:R-:W3:Y:S01]  /*91640*/  LDL.LU R21, [R1+0x2074] ;  /* 0x0020740001157983 */ /* 0x000ee20000300800 */
[----:B------:R1:W-:Y:S04]  /*91650*/  STL [R1+0x20b8], R28 ;  /* 0x0020b81c01007387 */ /* 0x0003e80000100800 */
[----:B0-----:R-:W3:Y:S01]  /*91660*/  LDL.LU R8, [R1+0x2098] ;  /* 0x0020980001087983 */ /* 0x001ee20000300800 */
[----:B-1----:R-:W3:Y:S02]  /*91670*/  LDL.LU R28, [R1+0x206c] ;  /* 0x00206c00011c7983 */ /* 0x002ee40000300800 */
[----:B------:R-:W3:Y:S01]  /*91680*/  LDL.LU R20, [R1+0x2090] ;  /* 0x0020900001147983 */ /* 0x000ee20000300800 */
[----:B------:R-:W3:Y:S01]  /*91690*/  LDL.LU R24, [R1+0x2064] ;  /* 0x0020640001187983 */ /* 0x000ee20000300800 */
[----:B------:R-:W-:-:S05]  /*916a0*/  IADD3 R9, P1, R9, R18, RZ ;  /* 0x0000001209097210 */ /* 0x000fca0007f3e0ff */
[----:B------:R-:W-:Y:S01]  /*916b0*/  STL [R1+0x208c], R9 ;  /* 0x00208c0901007387 */ /* 0x000fe20000100800 */
[----:B------:R-:W3:Y:S02]  /*916c0*/  LDL.LU R25, [R1+0x2088] ;  /* 0x0020880001197983 */ /* 0x000ee40000300800 */
[----:B------:R-:W-:-:S05]  /*916d0*/  IMAD.X R0, R0, 0x1, R2, P2 ;  /* 0x0000000100007824 */ /* 0x000fca00010e0602 */
        /* <DEDUP_REMOVED lines=23> */
[----:B---3--:R-:W-:-:S03]  /*91850*/  IADD3 R14, P3, R14, R18, RZ ;  /* 0x000000120e0e7210 */ /* 0x008fc60007f7e0ff */
[----:B0-----:R-:W3:Y:S01]  /*91860*/  LDL.LU R29, [R1+0x2014] ;  /* 0x00201400011d7983 */ /* 0x001ee20000300800 */
[--C-:B------:R-:W-:Y:S01]  /*91870*/  IMAD.X R27, R27, 0x1, R2.reuse, P4 ;  /* 0x000000011b1b7824 */ /* 0x100fe200020e0602 */
[-C--:B------:R-:W-:Y:S02]  /*91880*/  IADD3 R21, P4, R21, R18.reuse, RZ ;  /* 0x0000001215157210 */ /* 0x080fe40007f9e0ff */
[----:B------:R-:W-:Y:S04]  /*91890*/  STL [R1+0x207c], R14 ;  /* 0x00207c0e01007387 */ /* 0x000fe80000100800 */
[----:B------:R-:W-:Y:S01]  /*918a0*/  STL [R1+0x20a0], R27 ;  /* 0x0020a01b01007387 */ /* 0x000fe20000100800 */
[--C-:B------:R-:W-:Y:S01]  /*918b0*/  IMAD.X R8, R8, 0x1, R2.reuse, P5 ;  /* 0x0000000108087824 */ /* 0x100fe200028e0602 */
[----:B------:R-:W-:Y:S01]  /*918c0*/  IADD3 R28, P5, R28, R18, RZ ;  /* 0x000000121c1c7210 */ /* 0x000fe20007fbe0ff */
[----:B------:R-:W-:-:S03]  /*918d0*/  IMAD.X R20, R20, 0x1, R2, P6 ;  /* 0x0000000114147824 */ /* 0x000fc600030e0602 */
[----:B------:R0:W-:Y:S01]  /*918e0*/  STL [R1+0x2098], R8 ;  /* 0x0020980801007387 */ /* 0x0001e20000100800 */
[----:B------:R-:W-:Y:S01]  /*918f0*/  STL [R1+0x2074], R21 ;  /* 0x0020741501007387 */ /* 0x000fe20000100800 */
[-C--:B------:R-:W-:Y:S02]  /*91900*/  IADD3 R24, P6, R24, R18.reuse, RZ ;  /* 0x0000001218187210 */ /* 0x080fe40007fde0ff */
[----:B0-----:R-:W3:Y:S01]  /*91910*/  LDL.LU R8, [R1+0x2038] ;  /* 0x0020380001087983 */ /* 0x001ee20000300800 */
[----:B------:R0:W-:Y:S02]  /*91920*/  STL [R1+0x206c], R28 ;  /* 0x00206c1c01007387 */ /* 0x0001e40000100800 */
[--C-:B------:R-:W-:Y:S01]  /*91930*/  IMAD.X R25, R25, 0x1, R2.reuse, P1 ;  /* 0x0000000119197824 */ /* 0x100fe200008e0602 */
[----:B0-----:R-:W3:Y:S01]  /*91940*/  LDL.LU R28, [R1+0x200c] ;  /* 0x00200c00011c7983 */ /* 0x001ee20000300800 */
[----:B------:R-:W-:Y:S01]  /*91950*/  IADD3 R26, P1, R26, R18, RZ ;  /* 0x000000121a1a7210 */ /* 0x000fe20007f3e0ff */
[----:B------:R-:W-:-:S02]  /*91960*/  IMAD.X R22, R22, 0x1, R2, P2 ;  /* 0x0000000116167824 */ /* 0x000fc400010e0602 */
[----:B------:R-:W-:Y:S01]  /*91970*/  STL [R1+0x2090], R20 ;  /* 0x0020901401007387 */ /* 0x000fe20000100800 */
[-C--:B------:R-:W-:Y:S01]  /*91980*/  IADD3 R23, P2, R23, R18.reuse, RZ ;  /* 0x0000001217177210 */ /* 0x080fe20007f5e0ff */
[----:B------:R-:W-:Y:S01]  /*91990*/  STL [R1+0x2064], R24 ;  /* 0x0020641801007387 */ /* 0x000fe20000100800 */
[--C-:B------:R-:W-:Y:S02]  /*919a0*/  IMAD.X R7, R7, 0x1, R2.reuse, P3 ;  /* 0x0000000107077824 */ /* 0x100fe400018e0602 */
[----:B------:R-:W-:Y:S01]  /*919b0*/  STL [R1+0x2088], R25 ;  /* 0x0020881901007387 */ /* 0x000fe20000100800 */
[-C--:B------:R-:W-:Y:S01]  /*919c0*/  IADD3 R6, P3, R6, R18.reuse, RZ ;  /* 0x0000001206067210 */ /* 0x080fe20007f7e0ff */
[----:B------:R-:W-:Y:S01]  /*919d0*/  STL [R1+0x205c], R26 ;  /* 0x00205c1a01007387 */ /* 0x000fe20000100800 */
[--C-:B------:R-:W-:Y:S02]  /*919e0*/  IMAD.X R0, R0, 0x1, R2.reuse, P5 ;  /* 0x0000000100007824 */ /* 0x100fe400028e0602 */
        /* <DEDUP_REMOVED lines=10> */
[----:B------:R-:W-:-:S03]  /*91a90*/  IADD3 R13, P5, R13, R18, RZ ;  /* 0x000000120d0d7210 */ /* 0x000fc60007fbe0ff */
[----:B------:R-:W-:Y:S01]  /*91aa0*/  STL [R1+0x2044], R4 ;  /* 0x0020440401007387 */ /* 0x000fe20000100800 */
[-C--:B----4-:R-:W-:Y:S01]  /*91ab0*/  IADD3 R3, P6, R3, R18.reuse, RZ ;  /* 0x0000001203037210 */ /* 0x090fe20007fde0ff */
[--C-:B------:R-:W-:Y:S01]  /*91ac0*/  IMAD.X R15, R15, 0x1, R2.reuse, P1 ;  /* 0x000000010f0f7824 */ /* 0x100fe200008e0602 */
[-C--:B------:R-:W-:Y:S01]  /*91ad0*/  IADD3 R19, P1, R19, R18.reuse, RZ ;  /* 0x0000001213137210 */ /* 0x080fe20007f3e0ff */
[--C-:B------:R-:W-:Y:S02]  /*91ae0*/  IMAD.X R17, R17, 0x1, R2.reuse, P2 ;  /* 0x0000000111117824 */ /* 0x100fe400010e0602 */
[----:B------:R0:W-:Y:S01]  /*91af0*/  STL [R1+0x2034], R3 ;  /* 0x0020340301007387 */ /* 0x0001e20000100800 */
[----:B------:R-:W-:Y:S03]  /*91b00*/  STL [R1+0x203c], R13 ;  /* 0x00203c0d01007387 */ /* 0x000fe60000100800 */
        /* <DEDUP_REMOVED lines=40> */
[----:B------:R-:W3:Y:S02]  /*91d90*/  LDL.LU R15, [R1+0x1fb4] ;  /* 0x001fb400010f7983 */ /* 0x000ee40000300800 */
[----:B------:R-:W3:Y:S02]  /*91da0*/  LDL.LU R19, [R1+0x1fd8] ;  /* 0x001fd80001137983 */ /* 0x000ee40000300800 */
[----:B------:R-:W3:Y:S01]  /*91db0*/  LDL.LU R17, [R1+0x1fac] ;  /* 0x001fac0001117983 */ /* 0x000ee20000300800 */
[----:B----4-:R-:W-:-:S05]  /*91dc0*/  IADD3 R3, P6, R3, R18, RZ ;  /* 0x0000001203037210 */ /* 0x010fca0007fde0ff */
[----:B------:R0:W-:Y:S01]  /*91dd0*/  STL [R1+0x2004], R3 ;  /* 0x0020040301007387 */ /* 0x0001e20000100800 */
[----:B------:R-:W4:Y:S02]  /*91de0*/  LDL.LU R16, [R1+0x1fd0] ;  /* 0x001fd00001107983 */ /* 0x000f240000300800 */
[----:B------:R-:W4:Y:S02]  /*91df0*/  LDL.LU R11, [R1+0x1fa4] ;  /* 0x001fa400010b7983 */ /* 0x000f240000300800 */
[----:B------:R-:W4:Y:S01]  /*91e00*/  LDL.LU R10, [R1+0x1fc8] ;  /* 0x001fc800010a7983 */ /* 0x000f220000300800 */
[----:B------:R-:W4:Y:S04]  /*91e10*/  LDL.LU R8, [R1+0x1f9c] ;  /* 0x001f9c0001087983 */ /* 0x000f280000300800 */
        /* <DEDUP_REMOVED lines=16> */
[----:B------:R-:W-:Y:S02]  /*91f20*/  STL [R1+0x1fec], R20 ;  /* 0x001fec1401007387 */ /* 0x000fe40000100800 */
[----:B------:R-:W-:Y:S02]  /*91f30*/  STL [R1+0x2010], R24 ;  /* 0x0020101801007387 */ /* 0x000fe40000100800 */
[--C-:B------:R-:W-:Y:S01]  /*91f40*/  IMAD.X R26, R26, 0x1, R2.reuse, P5 ;  /* 0x000000011a1a7824 */ /* 0x100fe200028e0602 */
[-C--:B------:R-:W-:Y:S01]  /*91f50*/  IADD3 R22, P5, R22, R18.reuse, RZ ;  /* 0x0000001216167210 */ /* 0x080fe20007fbe0ff */
[--C-:B------:R-:W-:Y:S01]  /*91f60*/  IMAD.X R23, R23, 0x1, R2.reuse, P6 ;  /* 0x0000000117177824 */ /* 0x100fe200030e0602 */
[----:B------:R-:W-:Y:S01]  /*91f70*/  IADD3 R7, P6, R7, R18, RZ ;  /* 0x0000001207077210 */ /* 0x000fe20007fde0ff */
[----:B------:R-:W-:Y:S01]  /*91f80*/  STL [R1+0x1fe4], R25 ;  /* 0x001fe41901007387 */ /* 0x000fe20000100800 */
[----:B------:R-:W-:-:S02]  /*91f90*/  IMAD.X R6, R6, 0x1, R2, P1 ;  /* 0x0000000106067824 */ /* 0x000fc400008e0602 */
[--C-:B------:R-:W-:Y:S02]  /*91fa0*/  IMAD.X R4, R4, 0x1, R2.reuse, P2 ;  /* 0x0000000104047824 */ /* 0x100fe400010e0602 */
[----:B------:R-:W-:Y:S01]  /*91fb0*/  STL [R1+0x2008], R26 ;  /* 0x0020081a01007387 */ /* 0x000fe20000100800 */
[----:B------:R-:W-:Y:S01]  /*91fc0*/  STL [R1+0x1fdc], R22 ;  /* 0x001fdc1601007387 */ /* 0x000fe20000100800 */
[-C--:B------:R-:W-:Y:S02]  /*91fd0*/  IADD3 R28, P2, R28, R18.reuse, RZ ;  /* 0x000000121c1c7210 */ /* 0x080fe40007f5e0ff */
[----:B------:R-:W-:Y:S01]  /*91fe0*/  IADD3 R5, P1, R5, R18, RZ ;  /* 0x0000001205057210 */ /* 0x000fe20007f3e0ff */
[----:B------:R-:W-:Y:S01]  /*91ff0*/  STL [R1+0x2000], R23 ;  /* 0x0020001701007387 */ /* 0x000fe20000100800 */
[----:B------:R-:W-:Y:S01]  /*92000*/  STL [R1+0x1fd4], R7 ;  /* 0x001fd40701007387 */ /* 0x000fe20000100800 */
[----:B------:R-:W-:Y:S02]  /*92010*/  STL [R1+0x1ff8], R6 ;  /* 0x001ff80601007387 */ /* 0x000fe40000100800 */
[----:B------:R0:W-:Y:S02]  /*92020*/  STL [R1+0x1fc4], R28 ;  /* 0x001fc41c01007387 */ /* 0x0001e40000100800 */
[----:B------:R-:W-:Y:S02]  /*92030*/  STL [R1+0x1fcc], R5 ;  /* 0x001fcc0501007387 */ /* 0x000fe40000100800 */
[--C-:B------:R-:W-:Y:S01]  /*92040*/  IMAD.X R13, R13, 0x1, R2.reuse, P3 ;  /* 0x000000010d0d7824 */ /* 0x100fe200018e0602 */
[----:B0-----:R-:W3:Y:S01]  /*92050*/  LDL.LU R28, [R1+0x1f8c] ;  /* 0x001f8c00011c7983 */ /* 0x001ee20000300800 */
[----:B------:R-:W-:Y:S02]  /*92060*/  STL [R1+0x1ff0], R4 ;  /* 0x001ff00401007387 */ /* 0x000fe40000100800 */
[----:B------:R-:W-:-:S05]  /*92070*/  IMAD.X R0, R0, 0x1, R2, P4 ;  /* 0x0000000100007824 */ /* 0x000fca00020e0602 */
[----:B------:R0:W-:Y:S01]  /*92080*/  STL [R1+0x1fe0], R0 ;  /* 0x001fe00001007387 */ /* 0x0001e20000100800 */
[----:B------:R-:W-:Y:S03]  /*92090*/  STL [R1+0x1fe8], R13 ;  /* 0x001fe80d01007387 */ /* 0x000fe60000100800 */
[----:B0-----:R-:W3:Y:S01]  /*920a0*/  LDL.LU R0, [R1+0x1fb0] ;  /* 0x001fb00001007983 */ /* 0x001ee20000300800 */
[-C--:B------:R-:W-:Y:S02]  /*920b0*/  IADD3 R12, P3, R12, R18.reuse, RZ ;  /* 0x000000120c0c7210 */ /* 0x080fe40007f7e0ff */
[-C--:B------:R-:W-:Y:S01]  /*920c0*/  IADD3 R15, P4, R15, R18.reuse, RZ ;  /* 0x000000120f0f7210 */ /* 0x080fe20007f9e0ff */
[--C-:B------:R-:W-:Y:S01]  /*920d0*/  IMAD.X R19, R19, 0x1, R2.reuse, P5 ;  /* 0x0000000113137824 */ /* 0x100fe200028e0602 */
[-C--:B------:R-:W-:Y:S01]  /*920e0*/  IADD3 R17, P5, R17, R18.reuse, RZ ;  /* 0x0000001211117210 */ /* 0x080fe20007fbe0ff */
[--C-:B----4-:R-:W-:Y:S01]  /*920f0*/  IMAD.X R16, R16, 0x1, R2.reuse, P6 ;  /* 0x0000000110107824 */ /* 0x110fe200030e0602 */
        /* <DEDUP_REMOVED lines=90> */
[----:B------:R-:W-:Y:S03]  /*926a0*/  STL [R1+0x1f44], R13 ;  /* 0x001f440d01007387 */ /* 0x000fe60000100800 */
[----:B0-----:R-:W3:Y:S01]  /*926b0*/  LDL.LU R28, [R1+0x1f0c] ;  /* 0x001f0c00011c7983 */ /* 0x001ee20000300800 */
[----:B------:R-:W-:Y:S01]  /*926c0*/  STL [R1+0x1f68], R12 ;  /* 0x001f680c01007387 */ /* 0x000fe20000100800 */
[-C--:B------:R-:W-:Y:S01]  /*926d0*/  IADD3 R16, P3, R16, R18.reuse, RZ ;  /* 0x0000001210107210 */ /* 0x080fe20007f7e0ff */
[--C-:B------:R-:W-:Y:S01]  /*926e0*/  IMAD.X R11, R11, 0x1, R2.reuse, P4 ;  /* 0x000000010b0b7824 */ /* 0x100fe200020e0602 */
[----:B------:R-:W-:Y:S01]  /*926f0*/  STL [R1+0x1f60], R15 ;  /* 0x001f600f01007387 */ /* 0x000fe20000100800 */
[----:B------:R-:W-:Y:S01]  /*92700*/  STL [R1+0x1f34], R19 ;  /* 0x001f341301007387 */ /* 0x000fe20000100800 */
[-C--:B------:R-:W-:Y:S01]  /*92710*/  IADD3 R10, P4, R10, R18.reuse, RZ ;  /* 0x000000120a0a7210 */ /* 0x080fe20007f9e0ff */
[----:B------:R-:W-:Y:S02]  /*92720*/  STL [R1+0x1f58], R17 ;  /* 0x001f581101007387 */ /* 0x000fe40000100800 */
[--C-:B------:R-:W-:Y:S01]  /*92730*/  IMAD.X R9, R9, 0x1, R2.reuse, P5 ;  /* 0x0000000109097824 */ /* 0x100fe200028e0602 */
[----:B------:R-:W-:Y:S01]  /*92740*/  STL [R1+0x1f2c], R16 ;  /* 0x001f2c1001007387 */ /* 0x000fe20000100800 */
[----:B------:R-:W-:Y:S01]  /*92750*/  STL [R1+0x1f50], R11 ;  /* 0x001f500b01007387 */ /* 0x000fe20000100800 */
[----:B------:R-:W-:Y:S01]  /*92760*/  IADD3 R0, P5, R0, R18, RZ ;  /* 0x0000001200007210 */ /* 0x000fe20007fbe0ff */
[----:B------:R-:W3:Y:S01]  /*92770*/  LDL.LU R14, [R1+0x1f30] ;  /* 0x001f3000010e7983 */ /* 0x000ee20000300800 */
        /* <DEDUP_REMOVED lines=37> */
[----:B------:R-:W-:Y:S02]  /*929d0*/  IADD3 R27, P2, R27, R18, RZ ;  /* 0x000000121b1b7210 */ /* 0x000fe40007f5e0ff */
[----:B0-----:R-:W3:Y:S01]  /*929e0*/  LDL.LU R28, [R1+0x1ec8] ;  /* 0x001ec800011c7983 */ /* 0x001ee20000300800 */
[----:B------:R-:W-:-:S02]  /*929f0*/  IMAD.X R21, R21, 0x1, R2, P3 ;  /* 0x0000000115157824 */ /* 0x000fc400018e0602 */
[----:B------:R-:W-:Y:S01]  /*92a00*/  STL [R1+0x1f30], R14 ;  /* 0x001f300e01007387 */ /* 0x000fe20000100800 */
        /* <DEDUP_REMOVED lines=92> */
[----:B------:R-:W-:Y:S02]  /*92fd0*/  STL [R1+0x1e8c], R14 ;  /* 0x001e8c0e01007387 */ /* 0x000fe40000100800 */
[----:B------:R-:W-:Y:S02]  /*92fe0*/  STL [R1+0x1eb0], R27 ;  /* 0x001eb01b01007387 */ /* 0x000fe40000100800 */
        /* <DEDUP_REMOVED lines=10> */
[----:B------:R-:W-:Y:S01]  /*93090*/  STL [R1+0x1ea0], R20 ;  /* 0x001ea01401007387 */ /* 0x000fe20000100800 */
        /* <DEDUP_REMOVED lines=8> */
[----:B------:R-:W-:Y:S02]  /*93120*/  STL [R1+0x1e90], R22 ;  /* 0x001e901601007387 */ /* 0x000fe40000100800 */
[--C-:B------:R-:W-:Y:S02]  /*93130*/  IMAD.X R0, R0, 0x1, R2.reuse, P1 ;  /* 0x0000000100007824 */ /* 0x100fe400008e0602 */
        /* <DEDUP_REMOVED lines=111> */
[----:B------:R-:W-:Y:S01]  /*93830*/  STL [R1+0x1dcc], R12 ;  /* 0x001dcc0c01007387 */ /* 0x000fe20000100800 */
[----:B----4-:R-:W-:Y:S01]  /*93840*/  IMAD.X R16, R16, 0x1, R2, P2 ;  /* 0x0000000110107824 */ /* 0x010fe200010e0602 */
[----:B------:R-:W-:-:S02]  /*93850*/  IADD3 R11, P2, R11, R18, RZ ;  /* 0x000000120b0b7210 */ /* 0x000fc40007f5e0ff */
[----:B------:R-:W-:Y:S01]  /*93860*/  STL [R1+0x1dc4], R15 ;  /* 0x001dc40f01007387 */ /* 0x000fe20000100800 */
[----:B------:R-:W-:Y:S02]  /*93870*/  STL [R1+0x1de8], R19 ;  /* 0x001de81301007387 */ /* 0x000fe40000100800 */
[--C-:B------:R-:W-:Y:S02]  /*93880*/  IMAD.X R10, R10, 0x1, R2.reuse, P3 ;  /* 0x000000010a0a7824 */ /* 0x100fe400018e0602 */
[----:B------:R-:W-:Y:S01]  /*93890*/  STL [R1+0x1dbc], R17 ;  /* 0x001dbc1101007387 */ /* 0x000fe20000100800 */
[----:B------:R-:W-:Y:S01]  /*938a0*/  IADD3 R8, P3, R8, R18, RZ ;  /* 0x0000001208087210 */ /* 0x000fe20007f7e0ff */
[----:B------:R-:W-:Y:S01]  /*938b0*/  STL [R1+0x1de0], R16 ;  /* 0x001de01001007387 */ /* 0x000fe20000100800 */
[----:B------:R-:W-:Y:S02]  /*938c0*/  STL [R1+0x1db4], R11 ;  /* 0x001db40b01007387 */ /* 0x000fe40000100800 */
[----:B------:R-:W-:-:S02]  /*938d0*/  IMAD.X R3, R3, 0x1, R2, P4 ;  /* 0x0000000103037824 */ /* 0x000fc400020e0602 */
[----:B------:R-:W4:Y:S01]  /*938e0*/  LDL.LU R14, [R1+0x1d94] ;  /* 0x001d9400010e7983 */ /* 0x000f220000300800 */
[----:B------:R-:W-:Y:S01]  /*938f0*/  STL [R1+0x1dd8], R10 ;  /* 0x001dd80a01007387 */ /* 0x000fe20000100800 */
[----:B------:R-:W4:Y:S02]  /*93900*/  LDL.LU R27, [R1+0x1db8] ;  /* 0x001db800011b7983 */ /* 0x000f240000300800 */
[----:B------:R0:W-:Y:S02]  /*93910*/  STL [R1+0x1dac], R8 ;  /* 0x001dac0801007387 */ /* 0x0001e40000100800 */
[----:B------:R-:W4:Y:S01]  /*93920*/  LDL.LU R21, [R1+0x1d8c] ;  /* 0x001d8c0001157983 */ /* 0x000f220000300800 */
[----:B------:R1:W-:Y:S04]  /*93930*/  STL [R1+0x1dd0], R3 ;  /* 0x001dd00301007387 */ /* 0x0003e80000100800 */
[----:B0-----:R-:W4:Y:S01]  /*93940*/  LDL.LU R8, [R1+0x1db0] ;  /* 0x001db00001087983 */ /* 0x001f220000300800 */
[----:B-1----:R-:W4:Y:S02]  /*93950*/  LDL.LU R3, [R1+0x1d84] ;  /* 0x001d840001037983 */ /* 0x002f240000300800 */
[----:B------:R-:W4:Y:S01]  /*93960*/  LDL.LU R20, [R1+0x1da8] ;  /* 0x001da80001147983 */ /* 0x000f220000300800 */
        /* <DEDUP_REMOVED lines=135> */
[----:B------:R-:W-:Y:S01]  /*941e0*/  IMAD.X R24, R24, 0x1, R2, P1 ;  /* 0x0000000118187824 */ /* 0x000fe200008e0602 */
[----:B----4-:R-:W-:-:S03]  /*941f0*/  IADD3 R25, P1, R25, R18, RZ ;  /* 0x0000001219197210 */ /* 0x010fc60007f3e0ff */
[----:B------:R-:W-:Y:S01]  /*94200*/  STL [R1+0x1d04], R20 ;  /* 0x001d041401007387 */ /* 0x000fe20000100800 */
[--C-:B------:R-:W-:Y:S01]  /*94210*/  IMAD.X R26, R26, 0x1, R2.reuse, P2 ;  /* 0x000000011a1a7824 */ /* 0x100fe200010e0602 */
[-C--:B------:R-:W-:Y:S01]  /*94220*/  IADD3 R22, P2, R22, R18.reuse, RZ ;  /* 0x0000001216167210 */ /* 0x080fe20007f5e0ff */
[--C-:B------:R-:W-:Y:S01]  /*94230*/  IMAD.X R23, R23, 0x1, R2.reuse, P3 ;  /* 0x0000000117177824 */ /* 0x100fe200018e0602 */
[----:B------:R-:W-:Y:S01]  /*94240*/  STL [R1+0x1d28], R24 ;  /* 0x001d281801007387 */ /* 0x000fe20000100800 */
[-C--:B------:R-:W-:Y:S01]  /*94250*/  IADD3 R7, P3, R7, R18.reuse, RZ ;  /* 0x0000001207077210 */ /* 0x080fe20007f7e0ff */
[----:B------:R-:W-:Y:S02]  /*94260*/  STL [R1+0x1cfc], R25 ;  /* 0x001cfc1901007387 */ /* 0x000fe40000100800 */
[--C-:B------:R-:W-:Y:S02]  /*94270*/  IMAD.X R6, R6, 0x1, R2.reuse, P4 ;  /* 0x0000000106067824 */ /* 0x100fe400020e0602 */
[--C-:B------:R-:W-:Y:S01]  /*94280*/  IMAD.X R4, R4, 0x1, R2.reuse, P5 ;  /* 0x0000000104047824 */ /* 0x100fe200028e0602 */
[----:B------:R-:W-:Y:S01]  /*94290*/  STL [R1+0x1d20], R26 ;  /* 0x001d201a01007387 */ /* 0x000fe20000100800 */
[-C--:B------:R-:W-:Y:S01]  /*942a0*/  IADD3 R3, P5, R3, R18.reuse, RZ ;  /* 0x0000001203037210 */ /* 0x080fe20007fbe0ff */
[----:B------:R-:W-:Y:S01]  /*942b0*/  STL [R1+0x1cf4], R22 ;  /* 0x001cf41601007387 */ /* 0x000fe20000100800 */
[----:B------:R-:W-:Y:S01]  /*942c0*/  IADD3 R5, P4, R5, R18, RZ ;  /* 0x0000001205057210 */ /* 0x000fe20007f9e0ff */
[----:B------:R-:W-:Y:S01]  /*942d0*/  STL [R1+0x1d18], R23 ;  /* 0x001d181701007387 */ /* 0x000fe20000100800 */
[----:B------:R-:W-:Y:S02]  /*942e0*/  STL [R1+0x1cec], R7 ;  /* 0x001cec0701007387 */ /* 0x000fe40000100800 */
[----:B------:R-:W-:Y:S02]  /*942f0*/  STL [R1+0x1d10], R6 ;  /* 0x001d100601007387 */ /* 0x000fe40000100800 */
[----:B------:R0:W-:Y:S01]  /*94300*/  STL [R1+0x1cdc], R3 ;  /* 0x001cdc0301007387 */ /* 0x0001e20000100800 */
[----:B------:R-:W-:Y:S01]  /*94310*/  STL [R1+0x1ce4], R5 ;  /* 0x001ce40501007387 */ /* 0x000fe20000100800 */
[----:B------:R-:W-:-:S03]  /*94320*/  IMAD.X R13, R13, 0x1, R2, P6 ;  /* 0x000000010d0d7824 */ /* 0x000fc600030e0602 */
[----:B0-----:R-:W4:Y:S01]  /*94330*/  LDL.LU R3, [R1+0x1ca4] ;  /* 0x001ca40001037983 */ /* 0x001f220000300800 */
[----:B------:R-:W-:Y:S01]  /*94340*/  STL [R1+0x1d08], R4 ;  /* 0x001d080401007387 */ /* 0x000fe20000100800 */
[-C--:B------:R-:W-:Y:S01]  /*94350*/  IADD3 R12, P6, R12, R18.reuse, RZ ;  /* 0x000000120c0c7210 */ /* 0x080fe20007fde0ff */
[----:B--2---:R-:W-:Y:S01]  /*94360*/  IMAD.X R29, R29, 0x1, R2, P1 ;  /* 0x000000011d1d7824 */ /* 0x004fe200008e0602 */
[----:B------:R-:W-:-:S04]  /*94370*/  IADD3 R15, P1, R15, R18, RZ ;  /* 0x000000120f0f7210 */ /* 0x000fc80007f3e0ff */
[----:B------:R0:W-:Y:S01]  /*94380*/  STL [R1+0x1cf8], R29 ;  /* 0x001cf81d01007387 */ /* 0x0001e20000100800 */
[----:B------:R-:W-:Y:S02]  /*94390*/  STL [R1+0x1d00], R13 ;  /* 0x001d000d01007387 */ /* 0x000fe40000100800 */
[--C-:B------:R-:W-:Y:S01]  /*943a0*/  IMAD.X R19, R19, 0x1, R2.reuse, P2 ;  /* 0x0000000113137824 */ /* 0x100fe200010e0602 */
[-C--:B------:R-:W-:Y:S01]  /*943b0*/  IADD3 R17, P2, R17, R18.reuse, RZ ;  /* 0x0000001211117210 */ /* 0x080fe20007f5e0ff */
[----:B0-----:R-:W2:Y:S01]  /*943c0*/  LDL.LU R29, [R1+0x1cc8] ;  /* 0x001cc800011d7983 */ /* 0x001ea20000300800 */
[----:B------:R-:W-:Y:S02]  /*943d0*/  STL [R1+0x1cd4], R12 ;  /* 0x001cd40c01007387 */ /* 0x000fe40000100800 */
[----:B------:R-:W-:Y:S02]  /*943e0*/  STL [R1+0x1ccc], R15 ;  /* 0x001ccc0f01007387 */ /* 0x000fe40000100800 */
[----:B------:R-:W-:Y:S02]  /*943f0*/  STL [R1+0x1cf0], R19 ;  /* 0x001cf01301007387 */ /* 0x000fe40000100800 */
[--C-:B---3--:R-:W-:Y:S01]  /*94400*/  IMAD.X R16, R16, 0x1, R2.reuse, P3 ;  /* 0x0000000110107824 */ /* 0x108fe200018e0602 */
[-C--:B------:R-:W-:Y:S01]  /*94410*/  IADD3 R11, P3, R11, R18.reuse, RZ ;  /* 0x000000120b0b7210 */ /* 0x080fe20007f7e0ff */
[--C-:B------:R-:W-:Y:S01]  /*94420*/  IMAD.X R10, R10, 0x1, R2.reuse, P4 ;  /* 0x000000010a0a7824 */ /* 0x100fe200020e0602 */
[----:B------:R-:W-:Y:S01]  /*94430*/  STL [R1+0x1cc4], R17 ;  /* 0x001cc41101007387 */ /* 0x000fe20000100800 */
[-C--:B------:R-:W-:Y:S01]  /*94440*/  IADD3 R8, P4, R8, R18.reuse, RZ ;  /* 0x0000001208087210 */ /* 0x080fe20007f9e0ff */
[----:B------:R-:W-:Y:S02]  /*94450*/  STL [R1+0x1ce8], R16 ;  /* 0x001ce81001007387 */ /* 0x000fe40000100800 */
[----:B------:R-:W-:Y:S01]  /*94460*/  STL [R1+0x1cbc], R11 ;  /* 0x001cbc0b01007387 */ /* 0x000fe20000100800 */
[----:B------:R-:W3:Y:S01]  /*94470*/  LDL.LU R14, [R1+0x1c9c] ;  /* 0x001c9c00010e7983 */ /* 0x000ee20000300800 */
[----:B------:R-:W-:Y:S02]  /*94480*/  STL [R1+0x1ce0], R10 ;  /* 0x001ce00a01007387 */ /* 0x000fe40000100800 */
[----:B------:R-:W3:Y:S02]  /*94490*/  LDL.LU R27, [R1+0x1cc0] ;  /* 0x001cc000011b7983 */ /* 0x000ee40000300800 */
[----:B------:R-:W-:Y:S01]  /*944a0*/  IMAD.X R28, R28, 0x1, R2, P5 ;  /* 0x000000011c1c7824 */ /* 0x000fe200028e0602 */
[----:B------:R0:W-:Y:S01]  /*944b0*/  STL [R1+0x1cb4], R8 ;  /* 0x001cb40801007387 */ /* 0x0001e20000100800 */
[----:B------:R-:W3:Y:S03]  /*944c0*/  LDL.LU R21, [R1+0x1c94] ;  /* 0x001c940001157983 */ /* 0x000ee60000300800 */
[----:B------:R1:W-:Y:S04]  /*944d0*/  STL [R1+0x1cd8], R28 ;  /* 0x001cd81c01007387 */ /* 0x0003e80000100800 */
[----:B0-----:R-:W3:Y:S04]  /*944e0*/  LDL.LU R8, [R1+0x1cb8] ;  /* 0x001cb80001087983 */ /* 0x001ee80000300800 */
[----:B-1----:R-:W3:Y:S01]  /*944f0*/  LDL.LU R28, [R1+0x1c8c] ;  /* 0x001c8c00011c7983 */ /* 0x002ee20000300800 */
[----:B------:R-:W3:Y:S02]  /*94500*/  LDL.LU R20, [R1+0x1cb0] ;  /* 0x001cb00001147983 */ /* 0x000ee40000300800 */
        /* <DEDUP_REMOVED lines=27> */
[----:B------:R-:W2:Y:S04]  /*946c0*/  LDL.LU R9, [R1+0x1c60] ;  /* 0x001c600001097983 */ /* 0x000ea80000300800 */
[----:B0-----:R-:W2:Y:S01]  /*946d0*/  LDL.LU R29, [R1+0x1c34] ;  /* 0x001c3400011d7983 */ /* 0x001ea20000300800 */
[-C--:B---3--:R-:W-:Y:S01]  /*946e0*/  IADD3 R14, P1, R14, R18.reuse, RZ ;  /* 0x000000120e0e7210 */ /* 0x088fe20007f3e0ff */
[----:B------:R-:W-:Y:S01]  /*946f0*/  IMAD.X R27, R27, 0x1, R2, P2 ;  /* 0x000000011b1b7824 */ /* 0x000fe200010e0602 */
[----:B------:R-:W-:-:S03]  /*94700*/  IADD3 R21, P2, R21, R18, RZ ;  /* 0x0000001215157210 */ /* 0x000fc60007f5e0ff */
[----:B------:R-:W-:Y:S01]  /*94710*/  STL [R1+0x1c9c], R14 ;  /* 0x001c9c0e01007387 */ /* 0x000fe20000100800 */
[----:B------:R-:W-:Y:S02]  /*94720*/  STL [R1+0x1cc0], R27 ;  /* 0x001cc01b01007387 */ /* 0x000fe40000100800 */
[----:B------:R-:W-:Y:S01]  /*94730*/  IMAD.X R8, R8, 0x1, R2, P3 ;  /* 0x0000000108087824 */ /* 0x000fe200018e0602 */
[----:B------:R-:W-:-:S04]  /*94740*/  IADD3 R28, P3, R28, R18, RZ ;  /* 0x000000121c1c7210 */ /* 0x000fc80007f7e0ff */
[----:B------:R0:W-:Y:S01]  /*94750*/  STL [R1+0x1cb8], R8 ;  /* 0x001cb80801007387 */ /* 0x0001e20000100800 */
[--C-:B------:R-:W-:Y:S02]  /*94760*/  IMAD.X R20, R20, 0x1, R2.reuse, P4 ;  /* 0x0000000114147824 */ /* 0x100fe400020e0602 */
[----:B------:R-:W-:Y:S01]  /*94770*/  STL [R1+0x1c94], R21 ;  /* 0x001c941501007387 */ /* 0x000fe20000100800 */
[-C--:B------:R-:W-:Y:S01]  /*94780*/  IADD3 R24, P4, R24, R18.reuse, RZ ;  /* 0x0000001218187210 */ /* 0x080fe20007f9e0ff */
[----:B0-----:R-:W3:Y:S01]  /*94790*/  LDL.LU R8, [R1+0x1c58] ;  /* 0x001c580001087983 */ /* 0x001ee20000300800 */
[----:B------:R0:W-:Y:S02]  /*947a0*/  STL [R1+0x1c8c], R28 ;  /* 0x001c8c1c01007387 */ /* 0x0001e40000100800 */
[--C-:B------:R-:W-:Y:S01]  /*947b0*/  IMAD.X R25, R25, 0x1, R2.reuse, P5 ;  /* 0x0000000119197824 */ /* 0x100fe200028e0602 */
[----:B0-----:R-:W3:Y:S01]  /*947c0*/  LDL.LU R28, [R1+0x1c2c] ;  /* 0x001c2c00011c7983 */ /* 0x001ee20000300800 */
[----:B------:R-:W-:Y:S02]  /*947d0*/  STL [R1+0x1cb0], R20 ;  /* 0x001cb01401007387 */ /* 0x000fe40000100800 */
[----:B------:R-:W-:Y:S01]  /*947e0*/  STL [R1+0x1c84], R24 ;  /* 0x001c841801007387 */ /* 0x000fe20000100800 */
[-C--:B------:R-:W-:Y:S01]  /*947f0*/  IADD3 R26, P5, R26, R18.reuse, RZ ;  /* 0x000000121a1a7210 */ /* 0x080fe20007fbe0ff */
[--C-:B------:R-:W-:Y:S01]  /*94800*/  IMAD.X R22, R22, 0x1, R2.reuse, P6 ;  /* 0x0000000116167824 */ /* 0x100fe200030e0602 */
[-C--:B------:R-:W-:Y:S01]  /*94810*/  IADD3 R23, P6, R23, R18.reuse, RZ ;  /* 0x0000001217177210 */ /* 0x080fe20007fde0ff */
[--C-:B------:R-:W-:Y:S01]  /*94820*/  IMAD.X R7, R7, 0x1, R2.reuse, P1 ;  /* 0x0000000107077824 */ /* 0x100fe200008e0602 */
[----:B------:R-:W-:Y:S01]  /*94830*/  STL [R1+0x1ca8], R25 ;  /* 0x001ca81901007387 */ /* 0x000fe20000100800 */
[----:B------:R-:W-:Y:S01]  /*94840*/  IADD3 R6, P1, R6, R18, RZ ;  /* 0x0000001206067210 */ /* 0x000fe20007f3e0ff */
[----:B------:R-:W-:Y:S02]  /*94850*/  STL [R1+0x1c7c], R26 ;  /* 0x001c7c1a01007387 */ /* 0x000fe40000100800 */
[----:B------:R-:W-:Y:S02]  /*94860*/  STL [R1+0x1ca0], R22 ;  /* 0x001ca01601007387 */ /* 0x000fe40000100800 */
[----:B------:R-:W-:-:S02]  /*94870*/  IMAD.X R5, R5, 0x1, R2, P2 ;  /* 0x0000000105057824 */ /* 0x000fc400010e0602 */
[--C-:B------:R-:W-:Y:S01]  /*94880*/  IMAD.X R0, R0, 0x1, R2.reuse, P3 ;  /* 0x0000000100007824 */ /* 0x100fe200018e0602 */
[----:B------:R-:W-:Y:S01]  /*94890*/  STL [R1+0x1c74], R23 ;  /* 0x001c741701007387 */ /* 0x000fe20000100800 */
[----:B------:R-:W-:Y:S02]  /*948a0*/  STL [R1+0x1c98], R7 ;  /* 0x001c980701007387 */ /* 0x000fe40000100800 */
[----:B------:R-:W-:Y:S01]  /*948b0*/  STL [R1+0x1c6c], R6 ;  /* 0x001c6c0601007387 */ /* 0x000fe20000100800 */
[----:B------:R0:W-:Y:S01]  /*948c0*/  STL [R1+0x1c88], R0 ;  /* 0x001c880001007387 */ /* 0x0001e20000100800 */
[----:B------:R-:W-:Y:S03]  /*948d0*/  STL [R1+0x1c90], R5 ;  /* 0x001c900501007387 */ /* 0x000fe60000100800 */
        /* <DEDUP_REMOVED lines=24> */
[----:B------:R-:W-:Y:S01]  /*94a60*/  IADD3 R29, P2, R29, R18, RZ ;  /* 0x000000121d1d7210 */ /* 0x000fe20007f5e0ff */
[----:B------:R-:W2:Y:S01]  /*94a70*/  LDL.LU R27, [R1+0x1c1c] ;  /* 0x001c1c00011b7983 */ /* 0x000ea20000300800 */
[----:B------:R0:W-:Y:S02]  /*94a80*/  STL [R1+0x1c60], R9 ;  /* 0x001c600901007387 */ /* 0x0001e40000100800 */
[----:B------:R-:W2:Y:S01]  /*94a90*/  LDL.LU R21, [R1+0x1c40] ;  /* 0x001c400001157983 */ /* 0x000ea20000300800 */
[----:B------:R1:W-:Y:S04]  /*94aa0*/  STL [R1+0x1c34], R29 ;  /* 0x001c341d01007387 */ /* 0x0003e80000100800 */
[----:B0-----:R-:W2:Y:S01]  /*94ab0*/  LDL.LU R9, [R1+0x1c14] ;  /* 0x001c140001097983 */ /* 0x001ea20000300800 */
[----:B-1----:R-:W2:Y:S03]  /*94ac0*/  LDL.LU R29, [R1+0x1c38] ;  /* 0x001c3800011d7983 */ /* 0x002ea60000300800 */
[----:B------:R-:W2:Y:S01]  /*94ad0*/  LDL.LU R20, [R1+0x1c0c] ;  /* 0x001c0c0001147983 */ /* 0x000ea20000300800 */
[----:B------:R-:W2:Y:S02]  /*94ae0*/  LDL.LU R24, [R1+0x1c30] ;  /* 0x001c300001187983 */ /* 0x000ea40000300800 */
[----:B---3--:R-:W-:-:S05]  /*94af0*/  IMAD.X R8, R8, 0x1, R2, P3 ;  /* 0x0000000108087824 */ /* 0x008fca00018e0602 */
[----:B------:R0:W-:Y:S01]  /*94b00*/  STL [R1+0x1c58], R8 ;  /* 0x001c580801007387 */ /* 0x0001e20000100800 */
[----:B------:R-:W3:Y:S01]  /*94b10*/  LDL.LU R25, [R1+0x1c04] ;  /* 0x001c040001197983 */ /* 0x000ee20000300800 */
[----:B------:R-:W-:-:S05]  /*94b20*/  IADD3 R28, P3, R28, R18, RZ ;  /* 0x000000121c1c7210 */ /* 0x000fca0007f7e0ff */
[----:B------:R-:W-:Y:S01]  /*94b30*/  STL [R1+0x1c2c], R28 ;  /* 0x001c2c1c01007387 */ /* 0x000fe20000100800 */
        /* <DEDUP_REMOVED lines=24> */
[----:B------:R-:W-:Y:S01]  /*94cc0*/  IADD3 R27, P5, R27, R18, RZ ;  /* 0x000000121b1b7210 */ /* 0x000fe20007fbe0ff */
[----:B------:R-:W-:-:S03]  /*94cd0*/  IMAD.X R21, R21, 0x1, R2, P6 ;  /* 0x0000000115157824 */ /* 0x000fc600030e0602 */
[----:B------:R-:W-:Y:S01]  /*94ce0*/  STL [R1+0x1c48], R14 ;  /* 0x001c480e01007387 */ /* 0x000fe20000100800 */
[----:B------:R-:W-:Y:S01]  /*94cf0*/  STL [R1+0x1c1c], R27 ;  /* 0x001c1c1b01007387 */ /* 0x000fe20000100800 */
[----:B------:R-:W-:Y:S01]  /*94d00*/  IADD3 R9, P6, R9, R18, RZ ;  /* 0x0000001209097210 */ /* 0x000fe20007fde0ff */
[----:B------:R-:W-:-:S04]  /*94d10*/  IMAD.X R29, R29, 0x1, R2, P1 ;  /* 0x000000011d1d7824 */ /* 0x000fc800008e0602 */
[----:B------:R0:W-:Y:S01]  /*94d20*/  STL [R1+0x1c14], R9 ;  /* 0x001c140901007387 */ /* 0x0001e20000100800 */
[----:B------:R-:W-:Y:S01]  /*94d30*/  STL [R1+0x1c40], R21 ;  /* 0x001c401501007387 */ /* 0x000fe20000100800 */
[-C--:B------:R-:W-:Y:S02]  /*94d40*/  IADD3 R20, P1, R20, R18.reuse, RZ ;  /* 0x0000001214147210 */ /* 0x080fe40007f3e0ff */
[----:B0-----:R-:W2:Y:S01]  /*94d50*/  LDL.LU R9, [R1+0x1bb4] ;  /* 0x001bb40001097983 */ /* 0x001ea20000300800 */
[----:B------:R0:W-:Y:S02]  /*94d60*/  STL [R1+0x1c38], R29 ;  /* 0x001c381d01007387 */ /* 0x0001e40000100800 */
[----:B------:R-:W-:Y:S01]  /*94d70*/  IMAD.X R24, R24, 0x1, R2, P2 ;  /* 0x0000000118187824 */ /* 0x000fe200010e0602 */
[----:B0-----:R-:W2:Y:S01]  /*94d80*/  LDL.LU R29, [R1+0x1bd8] ;  /* 0x001bd800011d7983 */ /* 0x001ea20000300800 */
[----:B---3--:R-:W-:-:S03]  /*94d90*/  IADD3 R25, P2, R25, R18, RZ ;  /* 0x0000001219197210 */ /* 0x008fc60007f5e0ff */
[----:B------:R-:W-:Y:S01]  /*94da0*/  STL [R1+0x1c0c], R20 ;  /* 0x001c0c1401007387 */ /* 0x000fe20000100800 */
[----:B------:R-:W-:Y:S02]  /*94db0*/  STL [R1+0x1c30], R24 ;  /* 0x001c301801007387 */ /* 0x000fe40000100800 */
[--C-:B------:R-:W-:Y:S01]  /*94dc0*/  IMAD.X R26, R26, 0x1, R2.reuse, P3 ;  /* 0x000000011a1a7824 */ /* 0x100fe200018e0602 */
[-C--:B------:R-:W-:Y:S01]  /*94dd0*/  IADD3 R22, P3, R22, R18.reuse, RZ ;  /* 0x0000001216167210 */ /* 0x080fe20007f7e0ff */
[--C-:B------:R-:W-:Y:S01]  /*94de0*/  IMAD.X R23, R23, 0x1, R2.reuse, P4 ;  /* 0x0000000117177824 */ /* 0x100fe200020e0602 */
[----:B------:R-:W-:Y:S01]  /*94df0*/  IADD3 R7, P4, R7, R18, RZ ;  /* 0x0000001207077210 */ /* 0x000fe20007f9e0ff */
[----:B------:R-:W-:Y:S01]  /*94e00*/  STL [R1+0x1c04], R25 ;  /* 0x001c041901007387 */ /* 0x000fe20000100800 */
[--C-:B------:R-:W-:Y:S02]  /*94e10*/  IMAD.X R6, R6, 0x1, R2.reuse, P5 ;  /* 0x0000000106067824 */ /* 0x100fe400028e0602 */
[----:B------:R-:W-:-:S02]  /*94e20*/  IMAD.X R4, R4, 0x1, R2, P6 ;  /* 0x0000000104047824 */ /* 0x000fc400030e0602 */
        /* <DEDUP_REMOVED lines=8> */
[----:B------:R-:W-:-:S02]  /*94eb0*/  IMAD.X R13, R13, 0x1, R2, P1 ;  /* 0x000000010d0d7824 */ /* 0x000fc400008e0602 */
[----:B------:R-:W-:Y:S01]  /*94ec0*/  STL [R1+0x1bec], R5 ;  /* 0x001bec0501007387 */ /* 0x000fe20000100800 */
        /* <DEDUP_REMOVED lines=10> */
[----:B------:R-:W-:Y:S02]  /*94f70*/  STL [R1+0x1bdc], R12 ;  /* 0x001bdc0c01007387 */ /* 0x000fe40000100800 */
[----:B------:R-:W-:Y:S02]  /*94f80*/  STL [R1+0x1bd4], R15 ;  /* 0x001bd40f01007387 */ /* 0x000fe40000100800 */
[--C-:B----4-:R-:W-:Y:S01]  /*94f90*/  IMAD.X R16, R16, 0x1, R2.reuse, P4 ;  /* 0x0000000110107824 */ /* 0x110fe200020e0602 */
[----:B------:R-:W-:Y:S01]  /*94fa0*/  IADD3 R11, P4, R11, R18, RZ ;  /* 0x000000120b0b7210 */ /* 0x000fe20007f9e0ff */
[----:B------:R-:W-:Y:S01]  /*94fb0*/  STL [R1+0x1bf8], R19 ;  /* 0x001bf81301007387 */ /* 0x000fe20000100800 */
[----:B------:R-:W-:-:S02]  /*94fc0*/  IMAD.X R10, R10, 0x1, R2, P5 ;  /* 0x000000010a0a7824 */ /* 0x000fc400028e0602 */
[----:B------:R-:W-:Y:S01]  /*94fd0*/  STL [R1+0x1bcc], R17 ;  /* 0x001bcc1101007387 */ /* 0x000fe20000100800 */
[-C--:B------:R-:W-:Y:S01]  /*94fe0*/  IADD3 R28, P5, R28, R18.reuse, RZ ;  /* 0x000000121c1c7210 */ /* 0x080fe20007fbe0ff */
[----:B------:R-:W-:Y:S01]  /*94ff0*/  STL [R1+0x1bf0], R16 ;  /* 0x001bf01001007387 */ /* 0x000fe20000100800 */
[----:B------:R-:W-:Y:S02]  /*95000*/  STL [R1+0x1bc4], R11 ;  /* 0x001bc40b01007387 */ /* 0x000fe40000100800 */
[----:B------:R-:W4:Y:S02]  /*95010*/  LDL.LU R14, [R1+0x1ba4] ;  /* 0x001ba400010e7983 */ /* 0x000f240000300800 */
[----:B------:R-:W-:Y:S01]  /*95020*/  IMAD.X R3, R3, 0x1, R2, P6 ;  /* 0x0000000103037824 */ /* 0x000fe200030e0602 */
        /* <DEDUP_REMOVED lines=12> */
[----:B------:R-:W-:-:S05]  /*950f0*/  IMAD.X R29, R29, 0x1, R2, P1 ;  /* 0x000000011d1d7824 */ /* 0x000fca00008e0602 */
[----:B------:R0:W-:Y:S01]  /*95100*/  STL [R1+0x1bd8], R29 ;  /* 0x001bd81d01007387 */ /* 0x0001e20000100800 */
[----:B------:R-:W2:Y:S02]  /*95110*/  LDL.LU R26, [R1+0x1b84] ;  /* 0x001b8400011a7983 */ /* 0x000ea40000300800 */
[----:B------:R-:W2:Y:S02]  /*95120*/  LDL.LU R22, [R1+0x1ba8] ;  /* 0x001ba80001167983 */ /* 0x000ea40000300800 */
[----:B------:R-:W2:Y:S01]  /*95130*/  LDL.LU R23, [R1+0x1b7c] ;  /* 0x001b7c0001177983 */ /* 0x000ea20000300800 */
[----:B------:R-:W2:Y:S01]  /*95140*/  LDL.LU R7, [R1+0x1ba0] ;  /* 0x001ba00001077983 */ /* 0x000ea20000300800 */
[----:B------:R-:W2:Y:S02]  /*95150*/  LDL.LU R6, [R1+0x1b74] ;  /* 0x001b740001067983 */ /* 0x000ea40000300800 */
[----:B------:R-:W2:Y:S02]  /*95160*/  LDL.LU R5, [R1+0x1b98] ;  /* 0x001b980001057983 */ /* 0x000ea40000300800 */
[----:B------:R-:W2:Y:S01]  /*95170*/  LDL.LU R4, [R1+0x1b6c] ;  /* 0x001b6c0001047983 */ /* 0x000ea20000300800 */
        /* <DEDUP_REMOVED lines=14> */
[----:B0-----:R-:W3:Y:S04]  /*95260*/  LDL.LU R8, [R1+0x1b68] ;  /* 0x001b680001087983 */ /* 0x001ee80000300800 */
[----:B-1----:R-:W3:Y:S01]  /*95270*/  LDL.LU R0, [R1+0x1b3c] ;  /* 0x001b3c0001007983 */ /* 0x002ee20000300800 */
[-C--:B----4-:R-:W-:Y:S01]  /*95280*/  IADD3 R14, P2, R14, R18.reuse, RZ ;  /* 0x000000120e0e7210 */ /* 0x090fe20007f5e0ff */
[----:B------:R-:W-:Y:S01]  /*95290*/  IMAD.X R27, R27, 0x1, R2, P3 ;  /* 0x000000011b1b7824 */ /* 0x000fe200018e0602 */
[----:B------:R-:W-:-:S03]  /*952a0*/  IADD3 R21, P3, R21, R18, RZ ;  /* 0x0000001215157210 */ /* 0x000fc60007f7e0ff */
[----:B------:R-:W-:Y:S01]  /*952b0*/  STL [R1+0x1ba4], R14 ;  /* 0x001ba40e01007387 */ /* 0x000fe20000100800 */
[----:B------:R-:W-:Y:S02]  /*952c0*/  STL [R1+0x1bc8], R27 ;  /* 0x001bc81b01007387 */ /* 0x000fe40000100800 */
[--C-:B------:R-:W-:Y:S01]  /*952d0*/  IMAD.X R28, R28, 0x1, R2.reuse, P4 ;  /* 0x000000011c1c7824 */ /* 0x100fe200020e0602 */
[-C--:B------:R-:W-:Y:S01]  /*952e0*/  IADD3 R3, P4, R3, R18.reuse, RZ ;  /* 0x0000001203037210 */ /* 0x080fe20007f9e0ff */
[--C-:B------:R-:W-:Y:S01]  /*952f0*/  IMAD.X R20, R20, 0x1, R2.reuse, P5 ;  /* 0x0000000114147824 */ /* 0x100fe200028e0602 */
[----:B------:R-:W-:Y:S02]  /*95300*/  IADD3 R24, P5, R24, R18, RZ ;  /* 0x0000001218187210 */ /* 0x000fe40007fbe0ff */
[----:B------:R0:W-:Y:S01]  /*95310*/  STL [R1+0x1bc0], R28 ;  /* 0x001bc01c01007387 */ /* 0x0001e20000100800 */
[----:B------:R-:W-:Y:S03]  /*95320*/  STL [R1+0x1b9c], R21 ;  /* 0x001b9c1501007387 */ /* 0x000fe60000100800 */
[----:B0-----:R-:W4:Y:S01]  /*95330*/  LDL.LU R28, [R1+0x1b60] ;  /* 0x001b6000011c7983 */ /* 0x001f220000300800 */
[----:B------:R0:W-:Y:S03]  /*95340*/  STL [R1+0x1b94], R3 ;  /* 0x001b940301007387 */ /* 0x0001e60000100800 */
[----:B0-----:R-:W4:Y:S01]  /*95350*/  LDL.LU R3, [R1+0x1b34] ;  /* 0x001b340001037983 */ /* 0x001f220000300800 */
[----:B------:R-:W-:Y:S02]  /*95360*/  STL [R1+0x1bb8], R20 ;  /* 0x001bb81401007387 */ /* 0x000fe40000100800 */
[----:B------:R-:W-:Y:S02]  /*95370*/  STL [R1+0x1b8c], R24 ;  /* 0x001b8c1801007387 */ /* 0x000fe40000100800 */
[----:B--2---:R-:W-:-:S05]  /*95380*/  IMAD.X R25, R25, 0x1, R2, P6 ;  /* 0x0000000119197824 */ /* 0x004fca00030e0602 */
[----:B------:R-:W-:Y:S01]  /*95390*/  STL [R1+0x1bb0], R25 ;  /* 0x001bb01901007387 */ /* 0x000fe20000100800 */
[-C--:B------:R-:W-:Y:S01]  /*953a0*/  IADD3 R26, P6, R26, R18.reuse, RZ ;  /* 0x000000121a1a7210 */ /* 0x080fe20007fde0ff */
[--C-:B------:R-:W-:Y:S01]  /*953b0*/  IMAD.X R22, R22, 0x1, R2.reuse, P1 ;  /* 0x0000000116167824 */ /* 0x100fe200008e0602 */
[-C--:B------:R-:W-:Y:S01]  /*953c0*/  IADD3 R23, P1, R23, R18.reuse, RZ ;  /* 0x0000001217177210 */ /* 0x080fe20007f3e0ff */
[--C-:B------:R-:W-:Y:S01]  /*953d0*/  IMAD.X R7, R7, 0x1, R2.reuse, P2 ;  /* 0x0000000107077824 */ /* 0x100fe200010e0602 */
[-C--:B------:R-:W-:Y:S01]  /*953e0*/  IADD3 R6, P2, R6, R18.reuse, RZ ;  /* 0x0000001206067210 */ /* 0x080fe20007f5e0ff */
[----:B------:R-:W-:Y:S01]  /*953f0*/  STL [R1+0x1b84], R26 ;  /* 0x001b841a01007387 */ /* 0x000fe20000100800 */
[----:B------:R-:W-:Y:S02]  /*95400*/  STL [R1+0x1ba8], R22 ;  /* 0x001ba81601007387 */ /* 0x000fe40000100800 */
[----:B------:R-:W-:Y:S02]  /*95410*/  STL [R1+0x1b7c], R23 ;  /* 0x001b7c1701007387 */ /* 0x000fe40000100800 */
[--C-:B------:R-:W-:Y:S01]  /*95420*/  IMAD.X R29, R29, 0x1, R2.reuse, P4 ;  /* 0x000000011d1d7824 */ /* 0x100fe200020e0602 */
[----:B------:R-:W-:Y:S01]  /*95430*/  STL [R1+0x1ba0], R7 ;  /* 0x001ba00701007387 */ /* 0x000fe20000100800 */
[----:B------:R-:W-:Y:S03]  /*95440*/  STL [R1+0x1b74], R6 ;  /* 0x001b740601007387 */ /* 0x000fe60000100800 */
[----:B------:R0:W-:Y:S01]  /*95450*/  STL [R1+0x1b90], R29 ;  /* 0x001b901d01007387 */ /* 0x0001e20000100800 */
[----:B------:R-:W-:Y:S01]  /*95460*/  IMAD.X R5, R5, 0x1, R2, P3 ;  /* 0x0000000105057824 */ /* 0x000fe200018e0602 */
[----:B------:R-:W-:-:S02]  /*95470*/  IADD3 R4, P3, R4, R18, RZ ;  /* 0x0000001204047210 */ /* 0x000fc40007f7e0ff */
[----:B------:R-:W-:Y:S01]  /*95480*/  IADD3 R13, P4, R13, R18, RZ ;  /* 0x000000120d0d7210 */ /* 0x000fe20007f9e0ff */
[----:B0-----:R-:W-:-:S04]  /*95490*/  IMAD.MOV.U32 R29, RZ, RZ, c[0x0][0x18c] ;  /* 0x00006300ff1d7624 */ /* 0x001fc800078e00ff */
[----:B------:R-:W-:Y:S02]  /*954a0*/  IMAD.SHL.U32 R29, R29, 0x80, RZ ;  /* 0x000000801d1d7824 */ /* 0x000fe400078e00ff */
[--C-:B------:R-:W-:Y:S01]  /*954b0*/  IMAD.X R12, R12, 0x1, R2.reuse, P5 ;  /* 0x000000010c0c7824 */ /* 0x100fe200028e0602 */
[----:B------:R-:W-:Y:S01]  /*954c0*/  IADD3 R15, P5, R15, R18, RZ ;  /* 0x000000120f0f7210 */ /* 0x000fe20007fbe0ff */
[----:B------:R-:W-:Y:S01]  /*954d0*/  IMAD.SHL.U32 R29, R29, 0x2, RZ ;  /* 0x000000021d1d7824 */ /* 0x000fe200078e00ff */
[----:B------:R-:W-:Y:S01]  /*954e0*/  STL [R1+0x1b98], R5 ;  /* 0x001b980501007387 */ /* 0x000fe20000100800 */
[----:B---3--:R-:W-:-:S03]  /*954f0*/  IMAD.X R19, R19, 0x1, R2, P6 ;  /* 0x0000000113137824 */ /* 0x008fc600030e0602 */
[----:B------:R-:W-:Y:S01]  /*95500*/  STL [R1+0x1b6c], R4 ;  /* 0x001b6c0401007387 */ /* 0x000fe20000100800 */
[----:B------:R-:W-:-:S03]  /*95510*/  IADD3 R17, P6, R17, R18, RZ ;  /* 0x0000001211117210 */ /* 0x000fc60007fde0ff */
[----:B------:R-:W-:Y:S01]  /*95520*/  STL [R1+0x1b64], R13 ;  /* 0x001b640d01007387 */ /* 0x000fe20000100800 */
[--C-:B------:R-:W-:Y:S02]  /*95530*/  IMAD.X R16, R16, 0x1, R2.reuse, P1 ;  /* 0x0000000110107824 */ /* 0x100fe400008e0602 */
[----:B------:R-:W-:Y:S02]  /*95540*/  STL [R1+0x1b88], R12 ;  /* 0x001b880c01007387 */ /* 0x000fe40000100800 */
[----:B------:R-:W-:Y:S01]  /*95550*/  STL [R1+0x1b5c], R15 ;  /* 0x001b5c0f01007387 */ /* 0x000fe20000100800 */
[----:B------:R-:W-:Y:S01]  /*95560*/  STL [R1+0x1b80], R19 ;  /* 0x001b801301007387 */ /* 0x000fe20000100800 */
[----:B------:R-:W-:Y:S02]  /*95570*/  STL [R1+0x1b54], R17 ;  /* 0x001b541101007387 */ /* 0x000fe40000100800 */
[----:B------:R-:W-:Y:S01]  /*95580*/  STL [R1+0x1b78], R16 ;  /* 0x001b781001007387 */ /* 0x000fe20000100800 */
[----:B------:R-:W-:Y:S01]  /*95590*/  IADD3 R11, P1, R11, R29, RZ ;  /* 0x0000001d0b0b7210 */ /* 0x000fe20007f3e0ff */
[----:B------:R-:W-:-:S02]  /*955a0*/  IMAD.X R10, R10, 0x1, R2, P2 ;  /* 0x000000010a0a7824 */ /* 0x000fc400010e0602 */
[----:B------:R-:W-:Y:S01]  /*955b0*/  IMAD.X R8, R8, 0x1, R2, P3 ;  /* 0x0000000108087824 */ /* 0x000fe200018e0602 */
[-C--:B------:R-:W-:Y:S01]  /*955c0*/  IADD3 R9, P2, R9, R29.reuse, RZ ;  /* 0x0000001d09097210 */ /* 0x080fe20007f5e0ff */
[----:B------:R-:W-:Y:S01]  /*955d0*/  STL [R1+0x1b4c], R11 ;  /* 0x001b4c0b01007387 */ /* 0x000fe20000100800 */
[----:B------:R-:W-:-:S03]  /*955e0*/  IADD3 R0, P3, R0, R29, RZ ;  /* 0x0000001d00007210 */ /* 0x000fc60007f7e0ff */
[----:B------:R-:W-:Y:S04]  /*955f0*/  STL [R1+0x1b70], R10 ;  /* 0x001b700a01007387 */ /* 0x000fe80000100800 */
[----:B------:R0:W-:Y:S01]  /*95600*/  STL [R1+0x1b3c], R0 ;  /* 0x001b3c0001007387 */ /* 0x0001e20000100800 */
[----:B------:R-:W-:Y:S03]  /*95610*/  STL [R1+0x1b44], R9 ;  /* 0x001b440901007387 */ /* 0x000fe60000100800 */
[----:B0-----:R-:W2:Y:S01]  /*95620*/  LDL.LU R0, [R1+0x1b50] ;  /* 0x001b500001007983 */ /* 0x001ea20000300800 */
[----:B------:R-:W-:Y:S03]  /*95630*/  STL [R1+0x1b68], R8 ;  /* 0x001b680801007387 */ /* 0x000fe60000100800 */
[----:B--2---:R0:W-:Y:S04]  /*95640*/  STL [R1+0x2c64], R0 ;  /* 0x002c640001007387 */ /* 0x0041e80000100800 */
[----:B0-----:R-:W2:Y:S01]  /*95650*/  LDL.LU R0, [R1+0x1b2c] ;  /* 0x001b2c0001007983 */ /* 0x001ea20000300800 */
[----:B----4-:R-:W-:Y:S01]  /*95660*/  IMAD.X R28, R28, 0x1, R2, P4 ;  /* 0x000000011c1c7824 */ /* 0x010fe200020e0602 */
[----:B------:R-:W-:-:S02]  /*95670*/  IADD3 R3, P4, R3, R29, RZ ;  /* 0x0000001d03037210 */ /* 0x000fc40007f9e0ff */
[----:B--2---:R0:W-:Y:S04]  /*95680*/  STL [R1+0x2c68], R0 ;  /* 0x002c680001007387 */ /* 0x0041e80000100800 */
[----:B0-----:R-:W2:Y:S01]  /*95690*/  LDL.LU R0, [R1+0x1b58] ;  /* 0x001b580001007983 */ /* 0x001ea20000300800 */
[----:B------:R-:W3:Y:S02]  /*956a0*/  LDL.LU R14, [R1+0x1b48] ;  /* 0x001b4800010e7983 */ /* 0x000ee40000300800 */
[----:B------:R-:W4:Y:S02]  /*956b0*/  LDL.LU R27, [R1+0x1b1c] ;  /* 0x001b1c00011b7983 */ /* 0x000f240000300800 */
[----:B------:R0:W-:Y:S01]  /*956c0*/  STL [R1+0x1b60], R28 ;  /* 0x001b601c01007387 */ /* 0x0001e20000100800 */
[----:B------:R-:W3:Y:S01]  /*956d0*/  LDL.LU R21, [R1+0x1b40] ;  /* 0x001b400001157983 */ /* 0x000ee20000300800 */
[----:B------:R1:W-:Y:S02]  /*956e0*/  STL [R1+0x1b34], R3 ;  /* 0x001b340301007387 */ /* 0x0003e40000100800 */
        /* <DEDUP_REMOVED lines=21> */
[----:B0-----:R-:W3:Y:S01]  /*95840*/  LDL.LU R28, [R1+0x1ae8] ;  /* 0x001ae800011c7983 */ /* 0x001ee20000300800 */
[----:B-1----:R-:W3:Y:S01]  /*95850*/  LDL.LU R3, [R1+0x1abc] ;  /* 0x001abc0001037983 */ /* 0x002ee20000300800 */
[----:B--2---:R-:W-:-:S05]  /*95860*/  IMAD.X R0, R0, 0x1, R2, P5 ;  /* 0x0000000100007824 */ /* 0x004fca00028e0602 */
[----:B------:R0:W-:Y:S04]  /*95870*/  STL [R1+0x1b58], R0 ;  /* 0x001b580001007387 */ /* 0x0001e80000100800 */
[----:B0-----:R-:W2:Y:S02]  /*95880*/  LDL.LU R0, [R1+0x2c68] ;  /* 0x002c680001007983 */ /* 0x001ea40000300800 */
[----:B--2---:R-:W-:-:S05]  /*95890*/  IADD3 R0, P5, R0, R29, RZ ;  /* 0x0000001d00007210 */ /* 0x004fca0007fbe0ff */
[----:B------:R0:W-:Y:S04]  /*958a0*/  STL [R1+0x1b2c], R0 ;  /* 0x001b2c0001007387 */ /* 0x0001e80000100800 */
[----:B0-----:R-:W2:Y:S02]  /*958b0*/  LDL.LU R0, [R1+0x2c64] ;  /* 0x002c640001007983 */ /* 0x001ea40000300800 */
[----:B--2---:R-:W-:-:S05]  /*958c0*/  IMAD.X R0, R0, 0x1, R2, P6 ;  /* 0x0000000100007824 */ /* 0x004fca00030e0602 */
[----:B------:R0:W-:Y:S04]  /*958d0*/  STL [R1+0x1b50], R0 ;  /* 0x001b500001007387 */ /* 0x0001e80000100800 */
[----:B0-----:R-:W3:Y:S01]  /*958e0*/  LDL.LU R0, [R1+0x2c60] ;  /* 0x002c600001007983 */ /* 0x001ee20000300800 */
[----:B------:R0:W-:Y:S03]  /*958f0*/  STL [R1+0x2a5c], R2 ;  /* 0x002a5c0201007387 */ /* 0x0001e60000100800 */
[----:B0-----:R-:W2:Y:S01]  /*95900*/  LDL.LU R2, [R1+0x1b24] ;  /* 0x001b240001027983 */ /* 0x001ea20000300800 */
[--C-:B---3--:R-:W-:Y:S01]  /*95910*/  IMAD.X R14, R14, 0x1, R0.reuse, P1 ;  /* 0x000000010e0e7824 */ /* 0x108fe200008e0600 */
[-C--:B----4-:R-:W-:Y:S01]  /*95920*/  IADD3 R27, P1, R27, R29.reuse, RZ ;  /* 0x0000001d1b1b7210 */ /* 0x090fe20007f3e0ff */
[--C-:B------:R-:W-:Y:S01]  /*95930*/  IMAD.X R21, R21, 0x1, R0.reuse, P2 ;  /* 0x0000000115157824 */ /* 0x100fe200010e0600 */
[-C--:B------:R-:W-:Y:S01]  /*95940*/  IADD3 R20, P2, R20, R29.reuse, RZ ;  /* 0x0000001d14147210 */ /* 0x080fe20007f5e0ff */
[----:B------:R-:W-:Y:S01]  /*95950*/  IMAD.X R24, R24, 0x1, R0, P3 ;  /* 0x0000000118187824 */ /* 0x000fe200018e0600 */
[----:B------:R-:W-:-:S02]  /*95960*/  IADD3 R25, P3, R25, R29, RZ ;  /* 0x0000001d19197210 */ /* 0x000fc40007f7e0ff */
[-C--:B--2---:R-:W-:Y:S01]  /*95970*/  IADD3 R2, P6, R2, R29.reuse, RZ ;  /* 0x0000001d02027210 */ /* 0x084fe20007fde0ff */
[----:B------:R-:W-:Y:S01]  /*95980*/  IMAD.X R26, R26, 0x1, R0, P4 ;  /* 0x000000011a1a7824 */ /* 0x000fe200020e0600 */
[----:B------:R-:W-:-:S03]  /*95990*/  IADD3 R22, P4, R22, R29, RZ ;  /* 0x0000001d16167210 */ /* 0x000fc60007f9e0ff */
[----:B------:R-:W-:Y:S01]  /*959a0*/  STL [R1+0x1b24], R2 ;  /* 0x001b240201007387 */ /* 0x000fe20000100800 */
[----:B------:R-:W-:Y:S02]  /*959b0*/  STL [R1+0x1b48], R14 ;  /* 0x001b480e01007387 */ /* 0x000fe40000100800 */
[----:B------:R-:W-:Y:S02]  /*959c0*/  STL [R1+0x1b1c], R27 ;  /* 0x001b1c1b01007387 */ /* 0x000fe40000100800 */
[----:B------:R-:W-:Y:S01]  /*959d0*/  STL [R1+0x1b40], R21 ;  /* 0x001b401501007387 */ /* 0x000fe20000100800 */
[----:B------:R-:W-:Y:S01]  /*959e0*/  STL [R1+0x1b14], R20 ;  /* 0x001b141401007387 */ /* 0x000fe20000100800 */
[--C-:B------:R-:W-:Y:S02]  /*959f0*/  IMAD.X R23, R23, 0x1, R0.reuse, P5 ;  /* 0x0000000117177824 */ /* 0x100fe400028e0600 */
[----:B------:R-:W-:Y:S01]  /*95a00*/  STL [R1+0x1b38], R24 ;  /* 0x001b381801007387 */ /* 0x000fe20000100800 */
[----:B------:R-:W-:Y:S01]  /*95a10*/  IADD3 R7, P5, R7, R29, RZ ;  /* 0x0000001d07077210 */ /* 0x000fe20007fbe0ff */
[----:B------:R-:W-:Y:S01]  /*95a20*/  STL [R1+0x1b0c], R25 ;  /* 0x001b0c1901007387 */ /* 0x000fe20000100800 */
        /* <DEDUP_REMOVED lines=25> */
[----:B------:R-:W-:Y:S02]  /*95bc0*/  STL [R1+0x1b00], R17 ;  /* 0x001b001101007387 */ /* 0x000fe40000100800 */
[----:B------:R-:W-:Y:S01]  /*95bd0*/  STL [R1+0x1ad4], R16 ;  /* 0x001ad41001007387 */ /* 0x000fe20000100800 */
[-C--:B------:R-:W-:Y:S01]  /*95be0*/  IADD3 R8, P6, R8, R29.reuse, RZ ;  /* 0x0000001d08087210 */ /* 0x080fe20007fde0ff */
[----:B------:R-:W-:Y:S01]  /*95bf0*/  STL [R1+0x1af8], R11 ;  /* 0x001af80b01007387 */ /* 0x000fe20000100800 */
[--C-:B------:R-:W-:Y:S02]  /*95c00*/  IMAD.X R28, R28, 0x1, R0.reuse, P1 ;  /* 0x000000011c1c7824 */ /* 0x100fe400008e0600 */
[----:B------:R-:W-:Y:S02]  /*95c10*/  STL [R1+0x1acc], R10 ;  /* 0x001acc0a01007387 */ /* 0x000fe40000100800 */
[----:B------:R-:W-:Y:S01]  /*95c20*/  STL [R1+0x1af0], R9 ;  /* 0x001af00901007387 */ /* 0x000fe20000100800 */
[----:B------:R0:W-:Y:S01]  /*95c30*/  STL [R1+0x2c5c], R29 ;  /* 0x002c5c1d01007387 */ /* 0x0001e20000100800 */
[----:B------:R-:W-:Y:S01]  /*95c40*/  IADD3 R3, P1, R3, R29, RZ ;  /* 0x0000001d03037210 */ /* 0x000fe20007f3e0ff */
[----:B------:R-:W-:Y:S02]  /*95c50*/  STL [R1+0x1ac4], R8 ;  /* 0x001ac40801007387 */ /* 0x000fe40000100800 */
[----:B0-----:R-:W2:Y:S01]  /*95c60*/  LDL.LU R29, [R1+0x1ae0] ;  /* 0x001ae000011d7983 */ /* 0x001ea20000300800 */
[----:B------:R-:W-:Y:S02]  /*95c70*/  STL [R1+0x1ae8], R28 ;  /* 0x001ae81c01007387 */ /* 0x000fe40000100800 */
[----:B------:R-:W3:Y:S02]  /*95c80*/  LDL.LU R2, [R1+0x1ad0] ;  /* 0x001ad00001027983 */ /* 0x000ee40000300800 */
[----:B------:R-:W-:Y:S01]  /*95c90*/  STL [R1+0x1abc], R3 ;  /* 0x001abc0301007387 */ /* 0x000fe20000100800 */
[----:B---3--:R0:W-:Y:S04]  /*95ca0*/  STL [R1+0x2c50], R2 ;  /* 0x002c500201007387 */ /* 0x0081e80000100800 */
[----:B0-----:R-:W3:Y:S04]  /*95cb0*/  LDL.LU R2, [R1+0x1aac] ;  /* 0x001aac0001027983 */ /* 0x001ee80000300800 */
[----:B---3--:R0:W-:Y:S04]  /*95cc0*/  STL [R1+0x2c54], R2 ;  /* 0x002c540201007387 */ /* 0x0081e80000100800 */
[----:B0-----:R-:W3:Y:S01]  /*95cd0*/  LDL.LU R2, [R1+0x1ad8] ;  /* 0x001ad80001027983 */ /* 0x001ee20000300800 */
[----:B--2---:R-:W-:-:S03]  /*95ce0*/  IMAD.X R29, R29, 0x1, R0, P2 ;  /* 0x000000011d1d7824 */ /* 0x004fc600010e0600 */
[----:B---3--:R0:W-:Y:S04]  /*95cf0*/  STL [R1+0x2c58], R2 ;  /* 0x002c580201007387 */ /* 0x0081e80000100800 */
[----:B0-----:R-:W2:Y:S01]  /*95d00*/  LDL.LU R2, [R1+0x1ab4] ;  /* 0x001ab40001027983 */ /* 0x001ea20000300800 */
[----:B------:R-:W3:Y:S02]  /*95d10*/  LDL.LU R14, [R1+0x1aa4] ;  /* 0x001aa400010e7983 */ /* 0x000ee40000300800 */
        /* <DEDUP_REMOVED lines=25> */
[----:B------:R0:W-:Y:S02]  /*95eb0*/  STL [R1+0x1ae0], R29 ;  /* 0x001ae01d01007387 */ /* 0x0001e40000100800 */
[----:B0-----:R-:W2:Y:S02]  /*95ec0*/  LDL.LU R29, [R1+0x2c5c] ;  /* 0x002c5c00011d7983 */ /* 0x001ea40000300800 */
[----:B--2---:R-:W-:-:S05]  /*95ed0*/  IADD3 R2, P2, R2, R29, RZ ;  /* 0x0000001d02027210 */ /* 0x004fca0007f5e0ff */
[----:B------:R0:W-:Y:S04]  /*95ee0*/  STL [R1+0x1ab4], R2 ;  /* 0x001ab40201007387 */ /* 0x0001e80000100800 */
[----:B0-----:R-:W2:Y:S02]  /*95ef0*/  LDL.LU R2, [R1+0x2c58] ;  /* 0x002c580001027983 */ /* 0x001ea40000300800 */
[----:B--2---:R-:W-:-:S05]  /*95f00*/  IMAD.X R2, R2, 0x1, R0, P3 ;  /* 0x0000000102027824 */ /* 0x004fca00018e0600 */
[----:B------:R0:W-:Y:S04]  /*95f10*/  STL [R1+0x1ad8], R2 ;  /* 0x001ad80201007387 */ /* 0x0001e80000100800 */
[----:B0-----:R-:W2:Y:S02]  /*95f20*/  LDL.LU R2, [R1+0x2c54] ;  /* 0x002c540001027983 */ /* 0x001ea40000300800 */
[----:B--2---:R-:W-:-:S05]  /*95f30*/  IADD3 R2, P3, R2, R29, RZ ;  /* 0x0000001d02027210 */ /* 0x004fca0007f7e0ff */
[----:B------:R0:W-:Y:S04]  /*95f40*/  STL [R1+0x1aac], R2 ;  /* 0x001aac0201007387 */ /* 0x0001e80000100800 */
[----:B0-----:R-:W2:Y:S01]  /*95f50*/  LDL.LU R2, [R1+0x2c50] ;  /* 0x002c500001027983 */ /* 0x001ea20000300800 */
[--C-:B----4-:R-:W-:Y:S01]  /*95f60*/  IMAD.X R27, R27, 0x1, R0.reuse, P5 ;  /* 0x000000011b1b7824 */ /* 0x110fe200028e0600 */
[-C--:B------:R-:W-:Y:S01]  /*95f70*/  IADD3 R21, P5, R21, R29.reuse, RZ ;  /* 0x0000001d15157210 */ /* 0x080fe20007fbe0ff */
[--C-:B------:R-:W-:Y:S01]  /*95f80*/  IMAD.X R20, R20, 0x1, R0.reuse, P6 ;  /* 0x0000000114147824 */ /* 0x100fe200030e0600 */
        /* <DEDUP_REMOVED lines=16> */
[----:B------:R-:W-:Y:S01]  /*96090*/  IADD3 R9, P3, R9, R29, RZ ;  /* 0x0000001d09097210 */ /* 0x000fe20007f7e0ff */
[----:B------:R-:W-:-:S02]  /*960a0*/  IMAD.X R3, R3, 0x1, R0, P5 ;  /* 0x0000000103037824 */ /* 0x000fc400028e0600 */
[----:B--2---:R-:W-:Y:S01]  /*960b0*/  IMAD.X R2, R2, 0x1, R0, P4 ;  /* 0x0000000102027824 */ /* 0x004fe200020e0600 */
[----:B---3--:R-:W-:-:S04]  /*960c0*/  IADD3 R14, P4, R14, R29, RZ ;  /* 0x0000001d0e0e7210 */ /* 0x008fc80007f9e0ff */
[----:B------:R-:W-:Y:S01]  /*960d0*/  STL [R1+0x1ad0], R2 ;  /* 0x001ad00201007387 */ /* 0x000fe20000100800 */
[----:B------:R-:W-:Y:S02]  /*960e0*/  STL [R1+0x1aa4], R14 ;  /* 0x001aa40e01007387 */ /* 0x000fe40000100800 */
[----:B------:R-:W-:Y:S02]  /*960f0*/  STL [R1+0x1ac8], R27 ;  /* 0x001ac81b01007387 */ /* 0x000fe40000100800 */
[----:B------:R-:W-:Y:S01]  /*96100*/  STL [R1+0x1a9c], R21 ;  /* 0x001a9c1501007387 */ /* 0x000fe20000100800 */
[----:B------:R-:W-:Y:S01]  /*96110*/  STL [R1+0x1ac0], R20 ;  /* 0x001ac01401007387 */ /* 0x000fe20000100800 */
[----:B------:R-:W-:Y:S02]  /*96120*/  STL [R1+0x1a94], R24 ;  /* 0x001a941801007387 */ /* 0x000fe40000100800 */
[----:B------:R-:W-:Y:S02]  /*96130*/  STL [R1+0x1ab8], R25 ;  /* 0x001ab81901007387 */ /* 0x000fe40000100800 */
[----:B------:R-:W-:Y:S02]  /*96140*/  STL [R1+0x1a8c], R26 ;  /* 0x001a8c1a01007387 */ /* 0x000fe40000100800 */
[--C-:B------:R-:W-:Y:S01]  /*96150*/  IMAD.X R5, R5, 0x1, R0.reuse, P4 ;  /* 0x0000000105057824 */ /* 0x100fe200020e0600 */
[----:B------:R-:W-:Y:S01]  /*96160*/  STL [R1+0x1ab0], R22 ;  /* 0x001ab01601007387 */ /* 0x000fe20000100800 */
[----:B------:R-:W-:Y:S01]  /*96170*/  IADD3 R4, P4, R4, R29, RZ ;  /* 0x0000001d04047210 */ /* 0x000fe20007f9e0ff */
        /* <DEDUP_REMOVED lines=12> */
[----:B------:R-:W-:-:S02]  /*96240*/  IMAD.X R8, R8, 0x1, R0, P4 ;  /* 0x0000000108087824 */ /* 0x000fc400020e0600 */
[----:B------:R-:W-:Y:S01]  /*96250*/  STL [R1+0x1a54], R11 ;  /* 0x001a540b01007387 */ /* 0x000fe20000100800 */
[-C--:B------:R-:W-:Y:S01]  /*96260*/  IADD3 R28, P4, R28, R29.reuse, RZ ;  /* 0x0000001d1c1c7210 */ /* 0x080fe20007f9e0ff */
[----:B------:R-:W-:Y:S01]  /*96270*/  STL [R1+0x1a78], R10 ;  /* 0x001a780a01007387 */ /* 0x000fe20000100800 */
[----:B------:R-:W-:Y:S02]  /*96280*/  STL [R1+0x1a4c], R9 ;  /* 0x001a4c0901007387 */ /* 0x000fe40000100800 */
[----:B------:R0:W-:Y:S02]  /*96290*/  STL [R1+0x2c4c], R0 ;  /* 0x002c4c0001007387 */ /* 0x0001e40000100800 */
[----:B------:R-:W-:Y:S01]  /*962a0*/  STL [R1+0x1a70], R8 ;  /* 0x001a700801007387 */ /* 0x000fe20000100800 */
        /* <DEDUP_REMOVED lines=8> */
[----:B--2---:R-:W-:-:S03]  /*96330*/  IADD3 R0, P5, R0, R29, RZ ;  /* 0x0000001d00007210 */ /* 0x004fc60007fbe0ff */
        /* <DEDUP_REMOVED lines=38> */
[----:B0-----:R-:W2:Y:S01]  /*965a0*/  LDL.LU R2, [R1+0x2c40] ;  /* 0x002c400001027983 */ /* 0x001ea20000300800 */
[--C-:B---3--:R-:W-:Y:S01]  /*965b0*/  IMAD.X R14, R14, 0x1, R0.reuse, P2 ;  /* 0x000000010e0e7824 */ /* 0x108fe200010e0600 */
[-C--:B----4-:R-:W-:Y:S01]  /*965c0*/  IADD3 R27, P2, R27, R29.reuse, RZ ;  /* 0x0000001d1b1b7210 */ /* 0x090fe20007f5e0ff */
        /* <DEDUP_REMOVED lines=18> */
[----:B------:R-:W-:Y:S01]  /*966f0*/  IMAD.X R28, R28, 0x1, R0, P2 ;  /* 0x000000011c1c7824 */ /* 0x000fe200010e0600 */
[----:B------:R-:W-:-:S02]  /*96700*/  IADD3 R3, P2, R3, R29, RZ ;  /* 0x0000001d03037210 */ /* 0x000fc40007f5e0ff */
[----:B--2---:R-:W-:-:S05]  /*96710*/  IADD3 R2, P1, R2, R29, RZ ;  /* 0x0000001d02027210 */ /* 0x004fca0007f3e0ff */
[----:B------:R-:W-:Y:S01]  /*96720*/  STL [R1+0x1a2c], R2 ;  /* 0x001a2c0201007387 */ /* 0x000fe20000100800 */
[----:B------:R-:W-:Y:S02]  /*96730*/  STL [R1+0x1a50], R14 ;  /* 0x001a500e01007387 */ /* 0x000fe40000100800 */
[----:B------:R-:W-:Y:S02]  /*96740*/  STL [R1+0x1a24], R27 ;  /* 0x001a241b01007387 */ /* 0x000fe40000100800 */
[----:B------:R-:W-:Y:S01]  /*96750*/  STL [R1+0x1a48], R21 ;  /* 0x001a481501007387 */ /* 0x000fe20000100800 */
[----:B------:R-:W-:Y:S01]  /*96760*/  STL [R1+0x1a1c], R20 ;  /* 0x001a1c1401007387 */ /* 0x000fe20000100800 */
        /* <DEDUP_REMOVED lines=20> */
[----:B------:R-:W-:Y:S01]  /*968b0*/  STL [R1+0x1a00], R11 ;  /* 0x001a000b01007387 */ /* 0x000fe20000100800 */
[----:B------:R-:W-:Y:S02]  /*968c0*/  STL [R1+0x19d4], R10 ;  /* 0x0019d40a01007387 */ /* 0x000fe40000100800 */
[----:B------:R-:W-:Y:S02]  /*968d0*/  STL [R1+0x19f8], R9 ;  /* 0x0019f80901007387 */ /* 0x000fe40000100800 */
[----:B------:R0:W-:Y:S01]  /*968e0*/  STL [R1+0x2c3c], R29 ;  /* 0x002c3c1d01007387 */ /* 0x0001e20000100800 */
[----:B------:R-:W-:Y:S04]  /*968f0*/  STL [R1+0x19cc], R8 ;  /* 0x0019cc0801007387 */ /* 0x000fe80000100800 */
        /* <DEDUP_REMOVED lines=2988> */
[----:B------:R0:W-:Y:S04]  /*a23c0*/  STL [R1+0x25ac], R2 ;  /* 0x0025ac0201007387 */ /* 0x0001e80000100800 */
[----:B0-----:R0:W5:Y:S01]  /*a23d0*/  LDL.LU R2, [R1+0x2a5c] ;  /* 0x002a5c0001027983 */ /* 0x0011620000300800 */
[----:B------:R1:W-:Y:S03]  /*a23e0*/  STL [R1+0x2578], R20 ;  /* 0x0025781401007387 */ /* 0x0003e60000100800 */
[----:B-1----:R0:W5:Y:S01]  /*a23f0*/  LDL.LU R20, [R1+0x2a58] ;  /* 0x002a580001147983 */ /* 0x0021620000300800 */
[----:B------:R1:W-:Y:S03]  /*a2400*/  STL [R1+0x25b4], R21 ;  /* 0x0025b41501007387 */ /* 0x0003e60000100800 */
[----:B-1----:R0:W5:Y:S01]  /*a2410*/  LDL.LU R21, [R1+0x2a54] ;  /* 0x002a540001157983 */ /* 0x0021620000300800 */
[----:B------:R1:W-:Y:S03]  /*a2420*/  STL [R1+0x2580], R27 ;  /* 0x0025801b01007387 */ /* 0x0003e60000100800 */
[----:B-1----:R0:W5:Y:S01]  /*a2430*/  LDL.LU R27, [R1+0x2a50] ;  /* 0x002a5000011b7983 */ /* 0x0021620000300800 */
[----:B------:R1:W-:Y:S03]  /*a2440*/  STL [R1+0x25bc], R14 ;  /* 0x0025bc0e01007387 */ /* 0x0003e60000100800 */
[----:B-1----:R0:W5:Y:S01]  /*a2450*/  LDL.LU R14, [R1+0x2a4c] ;  /* 0x002a4c00010e7983 */ /* 0x0021620000300800 */
[----:B------:R1:W-:Y:S03]  /*a2460*/  STL [R1+0x2588], R7 ;  /* 0x0025880701007387 */ /* 0x0003e60000100800 */
[----:B-1----:R-:W2:Y:S01]  /*a2470*/  LDL.LU R7, [R1+0x2a48] ;  /* 0x002a480001077983 */ /* 0x002ea20000300800 */
[----:B------:R1:W-:Y:S03]  /*a2480*/  STL [R1+0x25c4], R6 ;  /* 0x0025c40601007387 */ /* 0x0003e60000100800 */
[----:B-1----:R-:W3:Y:S01]  /*a2490*/  LDL.LU R6, [R1+0x2a44] ;  /* 0x002a440001067983 */ /* 0x002ee20000300800 */
[----:B------:R1:W-:Y:S03]  /*a24a0*/  STL [R1+0x2590], R5 ;  /* 0x0025900501007387 */ /* 0x0003e60000100800 */
[----:B-1----:R-:W4:Y:S01]  /*a24b0*/  LDL.LU R5, [R1+0x2a40] ;  /* 0x002a400001057983 */ /* 0x002f220000300800 */
[----:B------:R1:W-:Y:S03]  /*a24c0*/  STL [R1+0x25cc], R4 ;  /* 0x0025cc0401007387 */ /* 0x0003e60000100800 */
[----:B-1----:R-:W2:Y:S01]  /*a24d0*/  LDL.LU R4, [R1+0x2a3c] ;  /* 0x002a3c0001047983 */ /* 0x002ea20000300800 */
[----:B------:R-:W-:-:S02]  /*a24e0*/  IMAD.X R18, R18, 0x1, R0, P4 ;  /* 0x0000000112127824 */ /* 0x000fc400020e0600 */
[----:B------:R1:W-:Y:S01]  /*a24f0*/  STL [R1+0x2598], R12 ;  /* 0x0025980c01007387 */ /* 0x0003e20000100800 */
[-C--:B------:R-:W-:Y:S01]  /*a2500*/  IADD3 R19, P4, R19, R29.reuse, RZ ;  /* 0x0000001d13137210 */ /* 0x080fe20007f9e0ff */
[--C-:B------:R-:W-:Y:S01]  /*a2510*/  IMAD.X R16, R16, 0x1, R0.reuse, P5 ;  /* 0x0000000110107824 */ /* 0x100fe200028e0600 */
[-C--:B------:R-:W-:Y:S01]  /*a2520*/  IADD3 R17, P5, R17, R29.reuse, RZ ;  /* 0x0000001d11117210 */ /* 0x080fe20007fbe0ff */
[--C-:B------:R-:W-:Y:S01]  /*a2530*/  IMAD.X R10, R10, 0x1, R0.reuse, P6 ;  /* 0x000000010a0a7824 */ /* 0x100fe200030e0600 */
[----:B-1----:R0:W5:Y:S01]  /*a2540*/  LDL.LU R12, [R1+0x2a38] ;  /* 0x002a3800010c7983 */ /* 0x0021620000300800 */
[----:B------:R1:W-:Y:S01]  /*a2550*/  STL [R1+0x25d4], R13 ;  /* 0x0025d40d01007387 */ /* 0x0003e20000100800 */
[-C--:B------:R-:W-:Y:S01]  /*a2560*/  IADD3 R11, P6, R11, R29.reuse, RZ ;  /* 0x0000001d0b0b7210 */ /* 0x080fe20007fde0ff */
[----:B------:R-:W-:Y:S01]  /*a2570*/  IMAD.X R8, R8, 0x1, R0, P1 ;  /* 0x0000000108087824 */ /* 0x000fe200008e0600 */
[----:B-1----:R0:W5:Y:S01]  /*a2580*/  LDL.LU R13, [R1+0x2a34] ;  /* 0x002a3400010d7983 */ /* 0x0021620000300800 */
[----:B------:R1:W-:Y:S01]  /*a2590*/  STL [R1+0x25a0], R18 ;  /* 0x0025a01201007387 */ /* 0x0003e20000100800 */
[----:B------:R-:W-:-:S02]  /*a25a0*/  IADD3 R9, P1, R9, R29, RZ ;  /* 0x0000001d09097210 */ /* 0x000fc40007f3e0ff */
[----:B-1----:R0:W5:Y:S01]  /*a25b0*/  LDL.LU R18, [R1+0x2a30] ;  /* 0x002a300001127983 */ /* 0x0021620000300800 */
[----:B------:R1:W-:Y:S02]  /*a25c0*/  STL [R1+0x25dc], R19 ;  /* 0x0025dc1301007387 */ /* 0x0003e40000100800 */
[--C-:B------:R-:W-:Y:S01]  /*a25d0*/  IMAD.X R28, R28, 0x1, R0.reuse, P2 ;  /* 0x000000011c1c7824 */ /* 0x100fe200010e0600 */
[----:B-1----:R0:W5:Y:S01]  /*a25e0*/  LDL.LU R19, [R1+0x2a2c] ;  /* 0x002a2c0001137983 */ /* 0x0021620000300800 */
[----:B------:R1:W-:Y:S01]  /*a25f0*/  STL [R1+0x25a8], R16 ;  /* 0x0025a81001007387 */ /* 0x0003e20000100800 */
[----:B------:R-:W-:Y:S02]  /*a2600*/  IADD3 R3, P2, R3, R29, RZ ;  /* 0x0000001d03037210 */ /* 0x000fe40007f5e0ff */
[----:B-1----:R0:W5:Y:S01]  /*a2610*/  LDL.LU R16, [R1+0x2a28] ;  /* 0x002a280001107983 */ /* 0x0021620000300800 */
[----:B------:R1:W-:Y:S02]  /*a2620*/  STL [R1+0x25e4], R17 ;  /* 0x0025e41101007387 */ /* 0x0003e40000100800 */
[--C-:B------:R-:W-:Y:S01]  /*a2630*/  IMAD.X R24, R24, 0x1, R0.reuse, P3 ;  /* 0x0000000118187824 */ /* 0x100fe200018e0600 */
[----:B-1----:R0:W5:Y:S01]  /*a2640*/  LDL.LU R17, [R1+0x2a24] ;  /* 0x002a240001117983 */ /* 0x0021620000300800 */
[----:B------:R1:W-:Y:S02]  /*a2650*/  STL [R1+0x25b0], R10 ;  /* 0x0025b00a01007387 */ /* 0x0003e40000100800 */
[----:B------:R-:W-:-:S02]  /*a2660*/  IMAD.X R25, R25, 0x1, R0, P4 ;  /* 0x0000000119197824 */ /* 0x000fc400020e0600 */
[--C-:B------:R-:W-:Y:S01]  /*a2670*/  IMAD.X R26, R26, 0x1, R0.reuse, P5 ;  /* 0x000000011a1a7824 */ /* 0x100fe200028e0600 */
[----:B-1----:R0:W5:Y:S01]  /*a2680*/  LDL.LU R10, [R1+0x2a20] ;  /* 0x002a2000010a7983 */ /* 0x0021620000300800 */
[----:B------:R1:W-:Y:S02]  /*a2690*/  STL [R1+0x25ec], R11 ;  /* 0x0025ec0b01007387 */ /* 0x0003e40000100800 */
[--C-:B------:R-:W-:Y:S02]  /*a26a0*/  IMAD.X R23, R23, 0x1, R0.reuse, P1 ;  /* 0x0000000117177824 */ /* 0x100fe400008e0600 */
[--C-:B------:R-:W-:Y:S01]  /*a26b0*/  IMAD.X R22, R22, 0x1, R0.reuse, P6 ;  /* 0x0000000116167824 */ /* 0x100fe200030e0600 */
[----:B-1----:R0:W5:Y:S01]  /*a26c0*/  LDL.LU R11, [R1+0x2a1c] ;  /* 0x002a1c00010b7983 */ /* 0x0021620000300800 */
[----:B------:R1:W-:Y:S03]  /*a26d0*/  STL [R1+0x25b8], R8 ;  /* 0x0025b80801007387 */ /* 0x0003e60000100800 */
[----:B-1----:R0:W5:Y:S01]  /*a26e0*/  LDL.LU R8, [R1+0x2a18] ;  /* 0x002a180001087983 */ /* 0x0021620000300800 */
[----:B------:R1:W-:Y:S03]  /*a26f0*/  STL [R1+0x25f4], R9 ;  /* 0x0025f40901007387 */ /* 0x0003e60000100800 */
[----:B-1----:R0:W5:Y:S01]  /*a2700*/  LDL.LU R9, [R1+0x2a14] ;  /* 0x002a140001097983 */ /* 0x0021620000300800 */
[----:B------:R1:W-:Y:S03]  /*a2710*/  STL [R1+0x25c0], R28 ;  /* 0x0025c01c01007387 */ /* 0x0003e60000100800 */
[----:B-1----:R0:W5:Y:S01]  /*a2720*/  LDL.LU R28, [R1+0x2a10] ;  /* 0x002a1000011c7983 */ /* 0x0021620000300800 */
[----:B------:R0:W5:Y:S02]  /*a2730*/  LDL.LU R29, [R1+0x2a0c] ;  /* 0x002a0c00011d7983 */ /* 0x0001640000300800 */
[----:B------:R1:W-:Y:S02]  /*a2740*/  STL [R1+0x25f8], R3 ;  /* 0x0025f80301007387 */ /* 0x0003e40000100800 */
[----:B------:R-:W-:Y:S01]  /*a2750*/  STL [R1+0x25c8], R24 ;  /* 0x0025c81801007387 */ /* 0x000fe20000100800 */
[----:B------:R-:W-:Y:S01]  /*a2760*/  STL [R1+0x25d0], R25 ;  /* 0x0025d01901007387 */ /* 0x000fe20000100800 */
[----:B------:R-:W-:Y:S02]  /*a2770*/  STL [R1+0x25d8], R26 ;  /* 0x0025d81a01007387 */ /* 0x000fe40000100800 */
[----:B------:R3:W-:Y:S02]  /*a2780*/  STL [R1+0x25e8], R23 ;  /* 0x0025e81701007387 */ /* 0x0007e40000100800 */
[----:B------:R2:W-:Y:S02]  /*a2790*/  STL [R1+0x25e0], R22 ;  /* 0x0025e01601007387 */ /* 0x0005e40000100800 */
[----:B------:R-:W-:Y:S01]  /*a27a0*/  IMAD.X R15, R15, 0x1, R0, P2 ;  /* 0x000000010f0f7824 */ /* 0x000fe200010e0600 */
[----:B-1----:R-:W1:Y:S02]  /*a27b0*/  S2R R3, SR_TID.X ;  /* 0x0000000000037919 */ /* 0x002e640000002100 */
[----:B-1----:R-:W-:-:S05]  /*a27c0*/  LOP3.LUT R3, R3, 0x3f, RZ, 0xc0, !PT ;  /* 0x0000003f03037812 */ /* 0x002fca00078ec0ff */
[----:B------:R-:W-:Y:S02]  /*a27d0*/  IMAD.SHL.U32 R3, R3, 0x2, RZ ;  /* 0x0000000203037824 */ /* 0x000fe400078e00ff */
[----:B---3--:R-:W-:Y:S02]  /*a27e0*/  IMAD.MOV.U32 R23, RZ, RZ, R6 ;  /* 0x000000ffff177224 */ /* 0x008fe400078e0006 */
[----:B--2---:R-:W-:Y:S02]  /*a27f0*/  IMAD.MOV.U32 R22, RZ, RZ, R4 ;  /* 0x000000ffff167224 */ /* 0x004fe400078e0004 */
[----:B----4-:R-:W-:Y:S02]  /*a2800*/  IMAD.MOV.U32 R4, RZ, RZ, R5 ;  /* 0x000000ffff047224 */ /* 0x010fe400078e0005 */
[----:B------:R-:W-:-:S05]  /*a2810*/  IMAD.MOV.U32 R5, RZ, RZ, R7 ;  /* 0x000000ffff057224 */ /* 0x000fca00078e0007 */
[----:B------:R0:W-:Y:S01]  /*a2820*/  STL.64 [R1+0xdd0], R4 ;  /* 0x000dd00401007387 */ /* 0x0001e20000100a00 */
[----:B------:R0:W-:Y:S02]  /*a2830*/  STL [R1+0x25f0], R15 ;  /* 0x0025f00f01007387 */ /* 0x0001e40000100800 */
[----:B------:R0:W-:Y:S01]  /*a2840*/  STL.64 [R1+0xdd8], R22 ;  /* 0x000dd81601007387 */ /* 0x0001e20000100a00 */
[----:B------:R-:W-:Y:S01]  /*a2850*/  @!P0 CALL.REL.NOINC `(.L_x_1) ;  /* 0x0000001000008944 */ /* 0x000fe20003c00000 */
[----:B------:R-:W-:Y:S05]  /*a2860*/  BRA `(.L_x_2) ;  /* 0xfff8bf2000007947 */ /* 0x000fea000383ffff */
.L_x_1:
[----:B------:R-:W2:Y:S01]  /*a2870*/  LDL.LU R7, [R1+0x8cc] ;  /* 0x0008cc0001077983 */ /* 0x000ea20000300800 */
[----:B0----5:R-:W-:-:S03]  /*a2880*/  IMAD.MOV.U32 R5, RZ, RZ, R14 ;  /* 0x000000ffff057224 */ /* 0x021fc600078e000e */
[----:B------:R-:W2:Y:S04]  /*a2890*/  LDL.LU R26, [R1+0x8c8] ;  /* 0x0008c800011a7983 */ /* 0x000ea80000300800 */
[----:B------:R-:W3:Y:S04]  /*a28a0*/  LDL.LU R4, [R1+0x8ac] ;  /* 0x0008ac0001047983 */ /* 0x000ee80000300800 */
[----:B------:R-:W3:Y:S04]  /*a28b0*/  LDL.LU R25, [R1+0x8a8] ;  /* 0x0008a80001197983 */ /* 0x000ee80000300800 */
[----:B------:R-:W4:Y:S04]  /*a28c0*/  LDL.LU R6, [R1+0x89c] ;  /* 0x00089c0001067983 */ /* 0x000f280000300800 */
[----:B------:R-:W4:Y:S04]  /*a28d0*/  LDL.LU R24, [R1+0x898] ;  /* 0x0008980001187983 */ /* 0x000f280000300800 */
[----:B------:R-:W4:Y:S04]  /*a28e0*/  LDL.LU R22, [R1+0x8c4] ;  /* 0x0008c40001167983 */ /* 0x000f280000300800 */
[----:B------:R-:W4:Y:S04]  /*a28f0*/  LDL.LU R23, [R1+0x8c0] ;  /* 0x0008c00001177983 */ /* 0x000f280000300800 */
[----:B------:R-:W4:Y:S04]  /*a2900*/  LDL.LU R14, [R1+0x894] ;  /* 0x00089400010e7983 */ /* 0x000f280000300800 */
[----:B------:R-:W4:Y:S04]  /*a2910*/  LDL.LU R15, [R1+0x890] ;  /* 0x00089000010f7983 */ /* 0x000f280000300800 */
[----:B------:R-:W-:Y:S04]  /*a2920*/  STL [R1+0x2d6c], R19 ;  /* 0x002d6c1301007387 */ /* 0x000fe80000100800 */
[----:B------:R-:W-:Y:S01]  /*a2930*/  STL [R1+0x2d68], R18 ;  /* 0x002d681201007387 */ /* 0x000fe20000100800 */
[----:B------:R-:W-:-:S03]  /*a2940*/  F2FP.BF16.PACK_AB R27, R5, R27 ;  /* 0x0000001b051b723e */ /* 0x000fc600000010ff */
[----:B------:R-:W-:Y:S04]  /*a2950*/  STL [R1+0x2d64], R16 ;  /* 0x002d641001007387 */ /* 0x000fe80000100800 */
[----:B------:R-:W-:Y:S04]  /*a2960*/  STL [R1+0x2d60], R17 ;  /* 0x002d601101007387 */ /* 0x000fe80000100800 */
[----:B------:R-:W-:Y:S04]  /*a2970*/  STL [R1+0x2d5c], R10 ;  /* 0x002d5c0a01007387 */ /* 0x000fe80000100800 */
[----:B------:R-:W-:Y:S01]  /*a2980*/  STL [R1+0x2d58], R11 ;  /* 0x002d580b01007387 */ /* 0x000fe20000100800 */
[----:B------:R-:W-:-:S03]  /*a2990*/  F2FP.BF16.PACK_AB R0, R21, R20 ;  /* 0x000000141500723e */ /* 0x000fc600000010ff */
[----:B------:R-:W-:Y:S04]  /*a29a0*/  STL [R1+0x2d54], R8 ;  /* 0x002d540801007387 */ /* 0x000fe80000100800 */
[----:B------:R-:W-:Y:S04]  /*a29b0*/  STL [R1+0x2d50], R9 ;  /* 0x002d500901007387 */ /* 0x000fe80000100800 */
[----:B------:R-:W-:Y:S04]  /*a29c0*/  STL [R1+0x2a10], R28 ;  /* 0x002a101c01007387 */ /* 0x000fe80000100800 */
[----:B------:R-:W-:Y:S04]  /*a29d0*/  STL [R1+0x2a0c], R29 ;  /* 0x002a0c1d01007387 */ /* 0x000fe80000100800 */
[----:B------:R-:W-:Y:S01]  /*a29e0*/  STL [R1+0x2a14], R27 ;  /* 0x002a141b01007387 */ /* 0x000fe20000100800 */
[----:B--2---:R-:W-:-:S02]  /*a29f0*/  F2FP.BF16.PACK_AB R26, R7, R26 ;  /* 0x0000001a071a723e */ /* 0x004fc400000010ff */
[----:B---3--:R-:W-:-:S03]  /*a2a00*/  F2FP.BF16.PACK_AB R25, R4, R25 ;  /* 0x000000190419723e */ /* 0x008fc600000010ff */
[----:B------:R-:W-:Y:S01]  /*a2a10*/  STL [R1+0x2a18], R26 ;  /* 0x002a181a01007387 */ /* 0x000fe20000100800 */
[----:B----4-:R-:W-:-:S03]  /*a2a20*/  F2FP.BF16.PACK_AB R24, R6, R24 ;  /* 0x000000180618723e */ /* 0x010fc600000010ff */
[----:B------:R-:W-:Y:S04]  /*a2a30*/  STL [R1+0x2a1c], R25 ;  /* 0x002a1c1901007387 */ /* 0x000fe80000100800 */
[----:B------:R0:W-:Y:S01]  /*a2a40*/  STL [R1+0x2a20], R24 ;  /* 0x002a201801007387 */ /* 0x0001e20000100800 */
[----:B------:R-:W-:-:S03]  /*a2a50*/  F2FP.BF16.PACK_AB R3, R22, R23 ;  /* 0x000000171603723e */ /* 0x000fc600000010ff */
[----:B------:R1:W-:Y:S04]  /*a2a60*/  STL [R1+0x2bc], R0 ;  /* 0x0002bc0001007387 */ /* 0x0003e80000100800 */
[----:B------:R-:W-:Y:S04]  /*a2a70*/  STL [R1+0x2b8], R3 ;  /* 0x0002b80301007387 */ /* 0x000fe80000100800 */
[----:B0-----:R-:W2:Y:S01]  /*a2a80*/  LDL.LU R24, [R1+0x438] ;  /* 0x0004380001187983 */ /* 0x001ea20000300800 */
[----:B------:R-:W-:Y:S02]  /*a2a90*/  F2FP.BF16.PACK_AB R2, R13, R12 ;  /* 0x0000000c0d02723e */ /* 0x000fe400000010ff */
[----:B-1----:R-:W-:-:S03]  /*a2aa0*/  F2FP.BF16.PACK_AB R0, R14, R15 ;  /* 0x0000000f0e00723e */ /* 0x002fc600000010ff */
        /* <DEDUP_REMOVED lines=36> */
[----:B------:R-:W3:Y:S04]  /*a2cf0*/  LDL.LU R25, [R1+0x44c] ;  /* 0x00044c0001197983 */ /* 0x000ee80000300800 */
[----:B---3--:R0:W-:Y:S04]  /*a2d00*/  STL [R1+0x2ddc], R25 ;  /* 0x002ddc1901007387 */ /* 0x0081e80000100800 */
[----:B0-----:R-:W3:Y:S04]  /*a2d10*/  LDL.LU R25, [R1+0x43c] ;  /* 0x00043c0001197983 */ /* 0x001ee80000300800 */
        /* <DEDUP_REMOVED lines=33> */
[----:B0-----:R-:W2:Y:S04]  /*a2f30*/  LDL.LU R25, [R1+0x6fc] ;  /* 0x0006fc0001197983 */ /* 0x001ea80000300800 */
[----:B------:R-:W3:Y:S04]  /*a2f40*/  LDL.LU R26, [R1+0x448] ;  /* 0x00044800011a7983 */ /* 0x000ee80000300800 */
[----:B------:R-:W4:Y:S04]  /*a2f50*/  LDL.LU R27, [R1+0x45c] ;  /* 0x00045c00011b7983 */ /* 0x000f280000300800 */
        /* <DEDUP_REMOVED lines=25> */
[----:B--2---:R-:W-:-:S03]  /*a30f0*/  F2FP.BF16.PACK_AB R24, R25, R24 ;  /* 0x000000181918723e */ /* 0x004fc600000010ff */
[----:B------:R-:W2:Y:S04]  /*a3100*/  LDL.LU R25, [R1+0x2e64] ;  /* 0x002e640001197983 */ /* 0x000ea80000300800 */
[----:B------:R0:W-:Y:S04]  /*a3110*/  STL [R1+0x2cc], R24 ;  /* 0x0002cc1801007387 */ /* 0x0001e80000100800 */
[----:B0-----:R-:W2:Y:S02]  /*a3120*/  LDL.LU R24, [R1+0x2e60] ;  /* 0x002e600001187983 */ /* 0x001ea40000300800 */
[----:B--2---:R-:W-:-:S02]  /*a3130*/  F2FP.BF16.PACK_AB R24, R25, R24 ;  /* 0x000000181918723e */ /* 0x004fc400000010ff */
        /* <DEDUP_REMOVED lines=64> */
[----:B------:R-:W2:Y:S01]  /*a3540*/  LDL.LU R25, [R1+0x2ddc] ;  /* 0x002ddc0001197983 */ /* 0x000ea20000300800 */
[----:B---3--:R-:W-:-:S03]  /*a3550*/  F2FP.BF16.PACK_AB R9, R28, R9 ;  /* 0x000000091c09723e */ /* 0x008fc600000010ff */
[----:B------:R4:W-:Y:S01]  /*a3560*/  STL [R1+0x308], R24 ;  /* 0x0003081801007387 */ /* 0x0009e20000100800 */
[----:B------:R-:W-:Y:S02]  /*a3570*/  F2FP.BF16.PACK_AB R8, R8, R11 ;  /* 0x0000000b0808723e */ /* 0x000fe400000010ff */
[----:B------:R-:W-:Y:S02]  /*a3580*/  F2FP.BF16.PACK_AB R10, R10, R17 ;  /* 0x000000110a0a723e */ /* 0x000fe400000010ff */
[----:B----4-:R-:W-:Y:S02]  /*a3590*/  F2FP.BF16.PACK_AB R24, R27, R29 ;  /* 0x0000001d1b18723e */ /* 0x010fe400000010ff */
[----:B------:R-:W-:Y:S02]  /*a35a0*/  F2FP.BF16.PACK_AB R0, R2, R0 ;  /* 0x000000000200723e */ /* 0x000fe400000010ff */
[----:B------:R-:W-:Y:S02]  /*a35b0*/  F2FP.BF16.PACK_AB R2, R4, R6 ;  /* 0x000000060402723e */ /* 0x000fe400000010ff */
[----:B--2---:R-:W-:-:S05]  /*a35c0*/  F2FP.BF16.PACK_AB R25, R25, R26 ;  /* 0x0000001a1919723e */ /* 0x004fca00000010ff */
[----:B------:R-:W-:Y:S04]  /*a35d0*/  STL [R1+0x304], R25 ;  /* 0x0003041901007387 */ /* 0x000fe80000100800 */
[----:B------:R-:W-:Y:S04]  /*a35e0*/  STL [R1+0x300], R24 ;  /* 0x0003001801007387 */ /* 0x000fe80000100800 */
[----:B------:R0:W-:Y:S04]  /*a35f0*/  STL [R1+0x31c], R9 ;  /* 0x00031c0901007387 */ /* 0x0001e80000100800 */
[----:B------:R1:W-:Y:S01]  /*a3600*/  STL [R1+0x318], R8 ;  /* 0x0003180801007387 */ /* 0x0003e20000100800 */
[----:B0-----:R-:W-:-:S03]  /*a3610*/  F2FP.BF16.PACK_AB R9, R16, R18 ;  /* 0x000000121009723e */ /* 0x001fc600000010ff */
[----:B------:R-:W-:Y:S01]  /*a3620*/  STL [R1+0x314], R10 ;  /* 0x0003140a01007387 */ /* 0x000fe20000100800 */
[----:B-1----:R-:W-:Y:S02]  /*a3630*/  F2FP.BF16.PACK_AB R8, R19, R3 ;  /* 0x000000031308723e */ /* 0x002fe400000010ff */
[----:B------:R-:W-:Y:S01]  /*a3640*/  F2FP.BF16.PACK_AB R3, R5, R7 ;  /* 0x000000070503723e */ /* 0x000fe200000010ff */
[----:B------:R-:W-:Y:S04]  /*a3650*/  STL [R1+0x310], R9 ;  /* 0x0003100901007387 */ /* 0x000fe80000100800 */
[----:B------:R-:W-:Y:S04]  /*a3660*/  STL [R1+0x32c], R8 ;  /* 0x00032c0801007387 */ /* 0x000fe80000100800 */
[----:B------:R0:W-:Y:S04]  /*a3670*/  STL [R1+0x328], R0 ;  /* 0x0003280001007387 */ /* 0x0001e80000100800 */
[----:B------:R1:W-:Y:S01]  /*a3680*/  STL [R1+0x324], R3 ;  /* 0x0003240301007387 */ /* 0x0003e20000100800 */
[----:B0-----:R-:W-:-:S03]  /*a3690*/  F2FP.BF16.PACK_AB R0, R20, R21 ;  /* 0x000000151400723e */ /* 0x001fc600000010ff */
[----:B------:R0:W-:Y:S01]  /*a36a0*/  STL [R1+0x320], R2 ;  /* 0x0003200201007387 */ /* 0x0001e20000100800 */
[----:B-1----:R-:W-:-:S03]  /*a36b0*/  F2FP.BF16.PACK_AB R3, R22, R23 ;  /* 0x000000171603723e */ /* 0x002fc600000010ff */
[----:B------:R1:W-:Y:S04]  /*a36c0*/  STL [R1+0x33c], R0 ;  /* 0x00033c0001007387 */ /* 0x0003e80000100800 */
[----:B------:R-:W-:Y:S04]  /*a36d0*/  STL [R1+0x338], R3 ;  /* 0x0003380301007387 */ /* 0x000fe80000100800 */
[----:B------:R-:W2:Y:S01]  /*a36e0*/  LDL.LU R19, [R1+0x7c0] ;  /* 0x0007c00001137983 */ /* 0x000ea20000300800 */
[----:B0-----:R-:W-:Y:S02]  /*a36f0*/  F2FP.BF16.PACK_AB R2, R12, R13 ;  /* 0x0000000d0c02723e */ /* 0x001fe400000010ff */
        /* <DEDUP_REMOVED lines=139> */
[----:B----4-:R-:W-:-:S03]  /*a3fb0*/  F2FP.BF16.PACK_AB R10, R17, R10 ;  /* 0x0000000a110a723e */ /* 0x010fc600000010ff */
[----:B------:R0:W-:Y:S01]  /*a3fc0*/  STL [R1+0x378], R19 ;  /* 0x0003781301007387 */ /* 0x0001e20000100800 */
[----:B---3--:R-:W-:-:S03]  /*a3fd0*/  F2FP.BF16.PACK_AB R8, R11, R8 ;  /* 0x000000080b08723e */ /* 0x008fc600000010ff */
[----:B0-----:R-:W3:Y:S01]  /*a3fe0*/  LDL.LU R19, [R1+0x2d6c] ;  /* 0x002d6c0001137983 */ /* 0x001ee20000300800 */
[----:B--2---:R-:W-:-:S03]  /*a3ff0*/  F2FP.BF16.PACK_AB R16, R18, R16 ;  /* 0x000000101210723e */ /* 0x004fc600000010ff */
[----:B------:R-:W3:Y:S04]  /*a4000*/  LDL.LU R18, [R1+0x2d68] ;  /* 0x002d680001127983 */ /* 0x000ee80000300800 */
[----:B------:R0:W-:Y:S04]  /*a4010*/  STL [R1+0x374], R16 ;  /* 0x0003741001007387 */ /* 0x0001e80000100800 */
[----:B0-----:R-:W2:Y:S04]  /*a4020*/  LDL.LU R16, [R1+0x2d64] ;  /* 0x002d640001107983 */ /* 0x001ea80000300800 */
[----:B------:R-:W2:Y:S04]  /*a4030*/  LDL.LU R17, [R1+0x2d60] ;  /* 0x002d600001117983 */ /* 0x000ea80000300800 */
[----:B------:R0:W-:Y:S04]  /*a4040*/  STL [R1+0x370], R10 ;  /* 0x0003700a01007387 */ /* 0x0001e80000100800 */
[----:B0-----:R-:W4:Y:S04]  /*a4050*/  LDL.LU R10, [R1+0x2d5c] ;  /* 0x002d5c00010a7983 */ /* 0x001f280000300800 */
[----:B------:R-:W4:Y:S01]  /*a4060*/  LDL.LU R11, [R1+0x2d58] ;  /* 0x002d5800010b7983 */ /* 0x000f220000300800 */
[----:B------:R-:W-:-:S03]  /*a4070*/  F2FP.BF16.PACK_AB R24, R9, R24 ;  /* 0x000000180918723e */ /* 0x000fc600000010ff */
[----:B------:R0:W-:Y:S01]  /*a4080*/  STL [R1+0x38c], R8 ;  /* 0x00038c0801007387 */ /* 0x0001e20000100800 */
[----:B------:R-:W-:Y:S02]  /*a4090*/  F2FP.BF16.PACK_AB R26, R25, R26 ;  /* 0x0000001a191a723e */ /* 0x000fe400000010ff */
[----:B------:R-:W-:Y:S01]  /*a40a0*/  F2FP.BF16.PACK_AB R25, R27, R29 ;  /* 0x0000001d1b19723e */ /* 0x000fe200000010ff */
[----:B0-----:R-:W4:Y:S04]  /*a40b0*/  LDL.LU R8, [R1+0x2d54] ;  /* 0x002d540001087983 */ /* 0x001f280000300800 */
[----:B------:R-:W4:Y:S04]  /*a40c0*/  LDL.LU R9, [R1+0x2d50] ;  /* 0x002d500001097983 */ /* 0x000f280000300800 */
[----:B------:R0:W-:Y:S01]  /*a40d0*/  STL [R1+0x388], R24 ;  /* 0x0003881801007387 */ /* 0x0001e20000100800 */
[----:B------:R-:W-:-:S03]  /*a40e0*/  F2FP.BF16.PACK_AB R23, R20, R23 ;  /* 0x000000171417723e */ /* 0x000fc600000010ff */
[----:B------:R-:W-:Y:S01]  /*a40f0*/  STL [R1+0x384], R26 ;  /* 0x0003841a01007387 */ /* 0x000fe20000100800 */
[----:B------:R-:W-:Y:S02]  /*a4100*/  F2FP.BF16.PACK_AB R22, R21, R22 ;  /* 0x000000161516723e */ /* 0x000fe400000010ff */
[----:B0-----:R-:W-:Y:S02]  /*a4110*/  F2FP.BF16.PACK_AB R24, R28, R3 ;  /* 0x000000031c18723e */ /* 0x001fe400000010ff */
[----:B------:R-:W-:Y:S02]  /*a4120*/  F2FP.BF16.PACK_AB R3, R2, R0 ;  /* 0x000000000203723e */ /* 0x000fe400000010ff */
[----:B------:R-:W-:Y:S01]  /*a4130*/  F2FP.BF16.PACK_AB R2, R5, R7 ;  /* 0x000000070502723e */ /* 0x000fe200000010ff */
[----:B------:R-:W-:Y:S01]  /*a4140*/  STL [R1+0x380], R25 ;  /* 0x0003801901007387 */ /* 0x000fe20000100800 */
[----:B------:R-:W-:Y:S02]  /*a4150*/  F2FP.BF16.PACK_AB R0, R4, R6 ;  /* 0x000000060400723e */ /* 0x000fe400000010ff */
[----:B------:R-:W-:Y:S01]  /*a4160*/  F2FP.BF16.PACK_AB R21, R12, R13 ;  /* 0x0000000d0c15723e */ /* 0x000fe200000010ff */
[----:B------:R-:W-:Y:S01]  /*a4170*/  STL [R1+0x39c], R24 ;  /* 0x00039c1801007387 */ /* 0x000fe20000100800 */
[----:B------:R-:W-:-:S03]  /*a4180*/  F2FP.BF16.PACK_AB R20, R14, R15 ;  /* 0x0000000f0e14723e */ /* 0x000fc600000010ff */
[----:B------:R-:W-:Y:S04]  /*a4190*/  STL [R1+0x398], R3 ;  /* 0x0003980301007387 */ /* 0x000fe80000100800 */
[----:B------:R-:W-:Y:S04]  /*a41a0*/  STL [R1+0x394], R2 ;  /* 0x0003940201007387 */ /* 0x000fe80000100800 */
[----:B------:R-:W-:Y:S04]  /*a41b0*/  STL [R1+0x2a24], R23 ;  /* 0x002a241701007387 */ /* 0x000fe80000100800 */
[----:B------:R-:W-:Y:S04]  /*a41c0*/  STL [R1+0x390], R0 ;  /* 0x0003900001007387 */ /* 0x000fe80000100800 */
[----:B------:R-:W-:Y:S04]  /*a41d0*/  STL [R1+0x2a28], R22 ;  /* 0x002a281601007387 */ /* 0x000fe80000100800 */
[----:B------:R-:W-:Y:S04]  /*a41e0*/  STL [R1+0x2a2c], R21 ;  /* 0x002a2c1501007387 */ /* 0x000fe80000100800 */
[----:B------:R-:W-:Y:S01]  /*a41f0*/  STL [R1+0x2a30], R20 ;  /* 0x002a301401007387 */ /* 0x000fe20000100800 */
[----:B---3--:R-:W-:-:S05]  /*a4200*/  F2FP.BF16.PACK_AB R19, R19, R18 ;  /* 0x000000121313723e */ /* 0x008fca00000010ff */
[----:B------:R-:W-:Y:S01]  /*a4210*/  STL [R1+0x2a34], R19 ;  /* 0x002a341301007387 */ /* 0x000fe20000100800 */
[----:B--2---:R-:W-:-:S05]  /*a4220*/  F2FP.BF16.PACK_AB R18, R17, R16 ;  /* 0x000000101112723e */ /* 0x004fca00000010ff */
[----:B------:R-:W-:Y:S01]  /*a4230*/  STL [R1+0x2a38], R18 ;  /* 0x002a381201007387 */ /* 0x000fe20000100800 */
[----:B----4-:R-:W-:-:S05]  /*a4240*/  F2FP.BF16.PACK_AB R17, R11, R10 ;  /* 0x0000000a0b11723e */ /* 0x010fca00000010ff */
[----:B------:R-:W-:Y:S04]  /*a4250*/  STL [R1+0x2a3c], R17 ;  /* 0x002a3c1101007387 */ /* 0x000fe80000100800 */
[----:B------:R-:W2:Y:S04]  /*a4260*/  LDL.LU R15, [R1+0x738] ;  /* 0x00073800010f7983 */ /* 0x000ea80000300800 */
[----:B------:R-:W3:Y:S04]  /*a4270*/  LDL.LU R14, [R1+0x748] ;  /* 0x00074800010e7983 */ /* 0x000ee80000300800 */
[----:B---3--:R0:W-:Y:S04]  /*a4280*/  STL [R1+0x2d4c], R14 ;  /* 0x002d4c0e01007387 */ /* 0x0081e80000100800 */
[----:B0-----:R-:W2:Y:S04]  /*a4290*/  LDL.LU R14, [R1+0x73c] ;  /* 0x00073c00010e7983 */ /* 0x001ea80000300800 */
[----:B------:R-:W3:Y:S04]  /*a42a0*/  LDL.LU R13, [R1+0x758] ;  /* 0x00075800010d7983 */ /* 0x000ee80000300800 */
[----:B---3--:R0:W-:Y:S04]  /*a42b0*/  STL [R1+0x2d48], R13 ;  /* 0x002d480d01007387 */ /* 0x0081e80000100800 */
[----:B0-----:R-:W3:Y:S04]  /*a42c0*/  LDL.LU R13, [R1+0x74c] ;  /* 0x00074c00010d7983 */ /* 0x001ee80000300800 */
[----:B------:R-:W4:Y:S04]  /*a42d0*/  LDL.LU R12, [R1+0x768] ;  /* 0x00076800010c7983 */ /* 0x000f280000300800 */
[----:B----4-:R0:W-:Y:S04]  /*a42e0*/  STL [R1+0x2d44], R12 ;  /* 0x002d440c01007387 */ /* 0x0101e80000100800 */
[----:B0-----:R-:W4:Y:S04]  /*a42f0*/  LDL.LU R12, [R1+0x75c] ;  /* 0x00075c00010c7983 */ /* 0x001f280000300800 */
[----:B------:R-:W2:Y:S04]  /*a4300*/  LDL.LU R11, [R1+0x730] ;  /* 0x00073000010b7983 */ /* 0x000ea80000300800 */
[----:B--2---:R0:W-:Y:S04]  /*a4310*/  STL [R1+0x2d40], R11 ;  /* 0x002d400b01007387 */ /* 0x0041e80000100800 */
[----:B0-----:R-:W2:Y:S04]  /*a4320*/  LDL.LU R11, [R1+0x76c] ;  /* 0x00076c00010b7983 */ /* 0x001ea80000300800 */
[----:B------:R-:W2:Y:S01]  /*a4330*/  LDL.LU R10, [R1+0x740] ;  /* 0x00074000010a7983 */ /* 0x000ea20000300800 */
[----:B------:R-:W-:-:S03]  /*a4340*/  F2FP.BF16.PACK_AB R16, R9, R8 ;  /* 0x000000080910723e */ /* 0x000fc600000010ff */
[----:B--2---:R0:W-:Y:S04]  /*a4350*/  STL [R1+0x2d3c], R10 ;  /* 0x002d3c0a01007387 */ /* 0x0041e80000100800 */
[----:B0-----:R-:W2:Y:S04]  /*a4360*/  LDL.LU R10, [R1+0x734] ;  /* 0x00073400010a7983 */ /* 0x001ea80000300800 */
[----:B------:R-:W2:Y:S04]  /*a4370*/  LDL.LU R9, [R1+0x750] ;  /* 0x0007500001097983 */ /* 0x000ea80000300800 */
        /* <DEDUP_REMOVED lines=32> */
[----:B------:R0:W-:Y:S04]  /*a4580*/  STL [R1+0x2a40], R16 ;  /* 0x002a401001007387 */ /* 0x0001e80000100800 */
[----:B0-----:R-:W2:Y:S04]  /*a4590*/  LDL.LU R16, [R1+0x4b0] ;  /* 0x0004b00001107983 */ /* 0x001ea80000300800 */
[----:B------:R-:W3:Y:S04]  /*a45a0*/  LDL.LU R14, [R1+0x2d4c] ;  /* 0x002d4c00010e7983 */ /* 0x000ee80000300800 */
[----:B------:R0:W-:Y:S04]  /*a45b0*/  STL [R1+0x2a44], R15 ;  /* 0x002a440f01007387 */ /* 0x0001e80000100800 */
[----:B0-----:R-:W2:Y:S01]  /*a45c0*/  LDL.LU R15, [R1+0x4b4] ;  /* 0x0004b400010f7983 */ /* 0x001ea20000300800 */
[----:B---3--:R-:W-:-:S03]  /*a45d0*/  F2FP.BF16.PACK_AB R14, R13, R14 ;  /* 0x0000000e0d0e723e */ /* 0x008fc600000010ff */
[----:B------:R-:W4:Y:S04]  /*a45e0*/  LDL.LU R13, [R1+0x2d48] ;  /* 0x002d4800010d7983 */ /* 0x000f280000300800 */
[----:B------:R0:W-:Y:S04]  /*a45f0*/  STL [R1+0x2a48], R14 ;  /* 0x002a480e01007387 */ /* 0x0001e80000100800 */
[----:B0-----:R-:W3:Y:S01]  /*a4600*/  LDL.LU R14, [R1+0x4a0] ;  /* 0x0004a000010e7983 */ /* 0x001ee20000300800 */
[----:B----4-:R-:W-:-:S03]  /*a4610*/  F2FP.BF16.PACK_AB R13, R12, R13 ;  /* 0x0000000d0c0d723e */ /* 0x010fc600000010ff */
[----:B------:R-:W4:Y:S04]  /*a4620*/  LDL.LU R12, [R1+0x2d44] ;  /* 0x002d4400010c7983 */ /* 0x000f280000300800 */
[----:B------:R0:W-:Y:S04]  /*a4630*/  STL [R1+0x2a4c], R13 ;  /* 0x002a4c0d01007387 */ /* 0x0001e80000100800 */
[----:B0-----:R-:W3:Y:S01]  /*a4640*/  LDL.LU R13, [R1+0x4a4] ;  /* 0x0004a400010d7983 */ /* 0x001ee20000300800 */
[----:B----4-:R-:W-:-:S03]  /*a4650*/  F2FP.BF16.PACK_AB R12, R11, R12 ;  /* 0x0000000c0b0c723e */ /* 0x010fc600000010ff */
[----:B------:R-:W4:Y:S04]  /*a4660*/  LDL.LU R11, [R1+0x2d40] ;  /* 0x002d4000010b7983 */ /* 0x000f280000300800 */
[----:B------:R0:W-:Y:S04]  /*a4670*/  STL [R1+0x2a50], R12 ;  /* 0x002a500c01007387 */ /* 0x0001e80000100800 */
[----:B0-----:R-:W2:Y:S01]  /*a4680*/  LDL.LU R12, [R1+0x410] ;  /* 0x00041000010c7983 */ /* 0x001ea20000300800 */
        /* <DEDUP_REMOVED lines=17> */
[----:B------:R-:W2:Y:S04]  /*a47a0*/  LDL.LU R6, [R1+0x2d2c] ;  /* 0x002d2c0001067983 */ /* 0x000ea80000300800 */
[----:B------:R0:W-:Y:S04]  /*a47b0*/  STL [R1+0x2a64], R7 ;  /* 0x002a640701007387 */ /* 0x0001e80000100800 */
[----:B0-----:R-:W4:Y:S01]  /*a47c0*/  LDL.LU R7, [R1+0x4ac] ;  /* 0x0004ac0001077983 */ /* 0x001f220000300800 */
[----:B--2---:R-:W-:-:S03]  /*a47d0*/  F2FP.BF16.PACK_AB R6, R5, R6 ;  /* 0x000000060506723e */ /* 0x004fc600000010ff */
[----:B------:R-:W4:Y:S01]  /*a47e0*/  LDL.LU R5, [R1+0x2d28] ;  /* 0x002d280001057983 */ /* 0x000f220000300800 */
[----:B------:R-:W-:-:S03]  /*a47f0*/  F2FP.BF16.PACK_AB R4, R8, R4 ;  /* 0x000000040804723e */ /* 0x000fc600000010ff */
[----:B------:R0:W-:Y:S02]  /*a4800*/  STL [R1+0x2a68], R6 ;  /* 0x002a680601007387 */ /* 0x0001e40000100800 */
[----:B0-----:R-:W-:Y:S02]  /*a4810*/  F2FP.BF16.PACK_AB R6, R11, R12 ;  /* 0x0000000c0b06723e */ /* 0x001fe400000010ff */
[----:B----4-:R-:W-:-:S05]  /*a4820*/  F2FP.BF16.PACK_AB R5, R7, R5 ;  /* 0x000000050705723e */ /* 0x010fca00000010ff */
[----:B------:R-:W-:Y:S04]  /*a4830*/  STL [R1+0x2a6c], R5 ;  /* 0x002a6c0501007387 */ /* 0x000fe80000100800 */
[----:B------:R0:W-:Y:S02]  /*a4840*/  STL [R1+0x2a70], R4 ;  /* 0x002a700401007387 */ /* 0x0001e40000100800 */
[----:B0-----:R-:W-:Y:S02]  /*a4850*/  F2FP.BF16.PACK_AB R4, R9, R10 ;  /* 0x0000000a0904723e */ /* 0x001fe400000010ff */
[----:B---3--:R-:W-:-:S03]  /*a4860*/  F2FP.BF16.PACK_AB R5, R13, R14 ;  /* 0x0000000e0d05723e */ /* 0x008fc600000010ff */
[----:B------:R0:W-:Y:S04]  /*a4870*/  STL [R1+0xc], R4 ;  /* 0x00000c0401007387 */ /* 0x0001e80000100800 */
[----:B------:R1:W-:Y:S01]  /*a4880*/  STL [R1+0x8], R6 ;  /* 0x0000080601007387 */ /* 0x0003e20000100800 */
[----:B0-----:R-:W-:-:S03]  /*a4890*/  F2FP.BF16.PACK_AB R4, R15, R16 ;  /* 0x000000100f04723e */ /* 0x001fc600000010ff */
[----:B------:R0:W-:Y:S01]  /*a48a0*/  STL [R1+0x4], R5 ;  /* 0x0000040501007387 */ /* 0x0001e20000100800 */
[----:B-1----:R-:W-:-:S03]  /*a48b0*/  F2FP.BF16.PACK_AB R6, R17, R18 ;  /* 0x000000121106723e */ /* 0x002fc600000010ff */
[----:B------:R1:W-:Y:S01]  /*a48c0*/  STL [R1], R4 ;  /* 0x0000000401007387 */ /* 0x0003e20000100800 */
[----:B0-----:R-:W-:-:S03]  /*a48d0*/  F2FP.BF16.PACK_AB R5, R19, R20 ;  /* 0x000000141305723e */ /* 0x001fc600000010ff */
[----:B------:R0:W-:Y:S01]  /*a48e0*/  STL [R1+0x1c], R6 ;  /* 0x00001c0601007387 */ /* 0x0001e20000100800 */
[----:B-1----:R-:W-:-:S03]  /*a48f0*/  F2FP.BF16.PACK_AB R4, R21, R22 ;  /* 0x000000161504723e */ /* 0x002fc600000010ff */
[----:B------:R1:W-:Y:S04]  /*a4900*/  STL [R1+0x18], R5 ;  /* 0x0000180501007387 */ /* 0x0003e80000100800 */
[----:B------:R2:W-:Y:S01]  /*a4910*/  STL [R1+0x14], R4 ;  /* 0x0000140401007387 */ /* 0x0005e20000100800 */
[----:B0-----:R-:W-:Y:S02]  /*a4920*/  F2FP.BF16.PACK_AB R6, R23, R24 ;  /* 0x000000181706723e */ /* 0x001fe400000010ff */
[----:B-1----:R-:W-:-:S03]  /*a4930*/  F2FP.BF16.PACK_AB R5, R25, R26 ;  /* 0x0000001a1905723e */ /* 0x002fc600000010ff */
[----:B------:R-:W-:Y:S01]  /*a4940*/  STL [R1+0x10], R6 ;  /* 0x0000100601007387 */ /* 0x000fe20000100800 */
[----:B--2---:R-:W-:-:S03]  /*a4950*/  F2FP.BF16.PACK_AB R4, R27, R29 ;  /* 0x0000001d1b04723e */ /* 0x004fc600000010ff */
[----:B------:R-:W-:Y:S04]  /*a4960*/  STL [R1+0x2c], R5 ;  /* 0x00002c0501007387 */ /* 0x000fe80000100800 */
[----:B------:R0:W-:Y:S04]  /*a4970*/  STL [R1+0x28], R4 ;  /* 0x0000280401007387 */ /* 0x0001e80000100800 */
[----:B0-----:R-:W2:Y:S01]  /*a4980*/  LDL.LU R4, [R1+0x9f8] ;  /* 0x0009f80001047983 */ /* 0x001ea20000300800 */
[----:B------:R-:W-:Y:S02]  /*a4990*/  F2FP.BF16.PACK_AB R3, R28, R3 ;  /* 0x000000031c03723e */ /* 0x000fe400000010ff */
[----:B------:R-:W-:-:S03]  /*a49a0*/  F2FP.BF16.PACK_AB R0, R2, R0 ;  /* 0x000000000200723e */ /* 0x000fc600000010ff */
        /* <DEDUP_REMOVED lines=170> */
[----:B------:R3:W-:Y:S02]  /*a5450*/  STL [R1+0x78], R4 ;  /* 0x0000780401007387 */ /* 0x0007e40000100800 */
[----:B---3--:R-:W-:Y:S02]  /*a5460*/  F2FP.BF16.PACK_AB R4, R9, R10 ;  /* 0x0000000a0904723e */ /* 0x008fe400000010ff */
[----:B--2---:R-:W-:Y:S02]  /*a5470*/  F2FP.BF16.PACK_AB R6, R5, R6 ;  /* 0x000000060506723e */ /* 0x004fe400000010ff */
[----:B----4-:R-:W-:-:S03]  /*a5480*/  F2FP.BF16.PACK_AB R5, R7, R8 ;  /* 0x000000080705723e */ /* 0x010fc600000010ff */
[----:B------:R0:W-:Y:S04]  /*a5490*/  STL [R1+0x74], R6 ;  /* 0x0000740601007387 */ /* 0x0001e80000100800 */
[----:B------:R1:W-:Y:S04]  /*a54a0*/  STL [R1+0x70], R5 ;  /* 0x0000700501007387 */ /* 0x0003e80000100800 */
[----:B------:R2:W-:Y:S01]  /*a54b0*/  STL [R1+0x8c], R4 ;  /* 0x00008c0401007387 */ /* 0x0005e20000100800 */
[----:B0-----:R-:W-:Y:S02]  /*a54c0*/  F2FP.BF16.PACK_AB R6, R11, R12 ;  /* 0x0000000c0b06723e */ /* 0x001fe400000010ff */
[----:B-1----:R-:W-:-:S03]  /*a54d0*/  F2FP.BF16.PACK_AB R5, R13, R14 ;  /* 0x0000000e0d05723e */ /* 0x002fc600000010ff */
[----:B------:R0:W-:Y:S01]  /*a54e0*/  STL [R1+0x88], R6 ;  /* 0x0000880601007387 */ /* 0x0001e20000100800 */
[----:B--2---:R-:W-:-:S03]  /*a54f0*/  F2FP.BF16.PACK_AB R4, R15, R16 ;  /* 0x000000100f04723e */ /* 0x004fc600000010ff */
        /* <DEDUP_REMOVED lines=530> */
[----:B------:R-:W2:Y:S03]  /*a7620*/  LDL.LU R5, [R1+0x2b60] ;  /* 0x002b600001057983 */ /* 0x000ea60000300800 */
[----:B------:R0:W-:Y:S02]  /*a7630*/  STL [R1+0x1cc], R4 ;  /* 0x0001cc0401007387 */ /* 0x0001e40000100800 */
[----:B0-----:R-:W2:Y:S02]  /*a7640*/  LDL.LU R4, [R1+0x2b5c] ;  /* 0x002b5c0001047983 */ /* 0x001ea40000300800 */
[----:B--2---:R-:W-:Y:S02]  /*a7650*/  F2FP.BF16.PACK_AB R4, R5, R4 ;  /* 0x000000040504723e */ /* 0x004fe400000010ff */
[----:B------:R-:W2:Y:S03]  /*a7660*/  LDL.LU R5, [R1+0x2b58] ;  /* 0x002b580001057983 */ /* 0x000ea60000300800 */
[----:B------:R0:W-:Y:S02]  /*a7670*/  STL [R1+0x1c8], R4 ;  /* 0x0001c80401007387 */ /* 0x0001e40000100800 */
        /* <DEDUP_REMOVED lines=48> */
[----:B---3--:R-:W-:-:S02]  /*a7980*/  F2FP.BF16.PACK_AB R4, R9, R10 ;  /* 0x0000000a0904723e */ /* 0x008fc400000010ff */
[----:B--2---:R-:W-:Y:S01]  /*a7990*/  F2FP.BF16.PACK_AB R6, R5, R6 ;  /* 0x000000060506723e */ /* 0x004fe200000010ff */
[----:B----4-:R-:W-:-:S04]  /*a79a0*/  F2FP.BF16.PACK_AB R5, R7, R8 ;  /* 0x000000080705723e */ /* 0x010fc800000010ff */
[----:B------:R0:W-:Y:S01]  /*a79b0*/  STL [R1+0x1f4], R6 ;  /* 0x0001f40601007387 */ /* 0x0001e20000100800 */
[----:B------:R1:W-:Y:S02]  /*a79c0*/  STL [R1+0x1f0], R5 ;  /* 0x0001f00501007387 */ /* 0x0003e40000100800 */
[----:B------:R2:W-:Y:S01]  /*a79d0*/  STL [R1+0x20c], R4 ;  /* 0x00020c0401007387 */ /* 0x0005e20000100800 */
[----:B0-----:R-:W-:Y:S02]  /*a79e0*/  F2FP.BF16.PACK_AB R6, R11, R12 ;  /* 0x0000000c0b06723e */ /* 0x001fe400000010ff */
[----:B-1----:R-:W-:Y:S02]  /*a79f0*/  F2FP.BF16.PACK_AB R5, R13, R14 ;  /* 0x0000000e0d05723e */ /* 0x002fe400000010ff */
[----:B--2---:R-:W-:Y:S01]  /*a7a00*/  F2FP.BF16.PACK_AB R4, R15, R16 ;  /* 0x000000100f04723e */ /* 0x004fe200000010ff */
[----:B------:R0:W-:Y:S02]  /*a7a10*/  STL [R1+0x208], R6 ;  /* 0x0002080601007387 */ /* 0x0001e40000100800 */
[----:B------:R1:W-:Y:S02]  /*a7a20*/  STL [R1+0x204], R5 ;  /* 0x0002040501007387 */ /* 0x0003e40000100800 */
[----:B------:R2:W-:Y:S01]  /*a7a30*/  STL [R1+0x200], R4 ;  /* 0x0002000401007387 */ /* 0x0005e20000100800 */
[----:B0-----:R-:W-:-:S02]  /*a7a40*/  F2FP.BF16.PACK_AB R6, R17, R18 ;  /* 0x000000121106723e */ /* 0x001fc400000010ff */
[----:B-1----:R-:W-:Y:S02]  /*a7a50*/  F2FP.BF16.PACK_AB R5, R19, R20 ;  /* 0x000000141305723e */ /* 0x002fe400000010ff */
[----:B--2---:R-:W-:Y:S01]  /*a7a60*/  F2FP.BF16.PACK_AB R4, R21, R22 ;  /* 0x000000161504723e */ /* 0x004fe200000010ff */
[----:B------:R0:W-:Y:S02]  /*a7a70*/  STL [R1+0x21c], R6 ;  /* 0x00021c0601007387 */ /* 0x0001e40000100800 */
[----:B------:R1:W-:Y:S02]  /*a7a80*/  STL [R1+0x218], R5 ;  /* 0x0002180501007387 */ /* 0x0003e40000100800 */
[----:B------:R2:W-:Y:S01]  /*a7a90*/  STL [R1+0x214], R4 ;  /* 0x0002140401007387 */ /* 0x0005e20000100800 */
[----:B0-----:R-:W-:Y:S02]  /*a7aa0*/  F2FP.BF16.PACK_AB R6, R23, R24 ;  /* 0x000000181706723e */ /* 0x001fe400000010ff */
[----:B-1----:R-:W-:-:S02]  /*a7ab0*/  F2FP.BF16.PACK_AB R5, R25, R26 ;  /* 0x0000001a1905723e */ /* 0x002fc400000010ff */
[----:B--2---:R-:W-:Y:S01]  /*a7ac0*/  F2FP.BF16.PACK_AB R4, R27, R29 ;  /* 0x0000001d1b04723e */ /* 0x004fe200000010ff */
[----:B------:R-:W-:Y:S02]  /*a7ad0*/  STL [R1+0x210], R6 ;  /* 0x0002100601007387 */ /* 0x000fe40000100800 */
[----:B------:R-:W-:Y:S02]  /*a7ae0*/  STL [R1+0x22c], R5 ;  /* 0x00022c0501007387 */ /* 0x000fe40000100800 */
[----:B------:R0:W-:Y:S02]  /*a7af0*/  STL [R1+0x228], R4 ;  /* 0x0002280401007387 */ /* 0x0001e40000100800 */
[----:B0-----:R-:W2:Y:S01]  /*a7b00*/  LDL.LU R4, [R1+0xbf8] ;  /* 0x000bf80001047983 */ /* 0x001ea20000300800 */
[----:B------:R-:W-:Y:S02]  /*a7b10*/  F2FP.BF16.PACK_AB R3, R28, R3 ;  /* 0x000000031c03723e */ /* 0x000fe400000010ff */
[----:B------:R-:W-:-:S03]  /*a7b20*/  F2FP.BF16.PACK_AB R0, R2, R0 ;  /* 0x000000000200723e */ /* 0x000fc600000010ff */
[----:B------:R-:W-:Y:S04]  /*a7b30*/  STL [R1+0x224], R3 ;  /* 0x0002240301007387 */ /* 0x000fe80000100800 */
[----:B--2---:R0:W-:Y:S01]  /*a7b40*/  STL [R1+0x2a78], R4 ;  /* 0x002a780401007387 */ /* 0x0041e20000100800 */
[----:B------:R-:W-:Y:S03]  /*a7b50*/  STL [R1+0x220], R0 ;  /* 0x0002200001007387 */ /* 0x000fe60000100800 */
        /* <DEDUP_REMOVED lines=30> */
[----:B0-----:R-:W2:Y:S01]  /*a7d40*/  LDL.LU R4, [R1+0xcb8] ;  /* 0x000cb80001047983 */ /* 0x001ea20000300800 */
[----:B------:R-:W3:Y:S03]  /*a7d50*/  LDL.LU R5, [R1+0xc0c] ;  /* 0x000c0c0001057983 */ /* 0x000ee60000300800 */
        /* <DEDUP_REMOVED lines=33> */
[----:B0-----:R-:W2:Y:S01]  /*a7f70*/  LDL.LU R5, [R1+0xcbc] ;  /* 0x000cbc0001057983 */ /* 0x001ea20000300800 */
[----:B------:R-:W3:Y:S02]  /*a7f80*/  LDL.LU R6, [R1+0xc08] ;  /* 0x000c080001067983 */ /* 0x000ee40000300800 */
[----:B------:R-:W4:Y:S02]  /*a7f90*/  LDL.LU R7, [R1+0xc1c] ;  /* 0x000c1c0001077983 */ /* 0x000f240000300800 */
[----:B------:R-:W4:Y:S01]  /*a7fa0*/  LDL.LU R8, [R1+0xc18] ;  /* 0x000c180001087983 */ /* 0x000f220000300800 */
        /* <DEDUP_REMOVED lines=90> */
[----:B------:R0:W-:Y:S01]  /*a8550*/  STL [R1+0x27c], R4 ;  /* 0x00027c0401007387 */ /* 0x0001e20000100800 */
[----:B----4-:R-:W-:Y:S02]  /*a8560*/  F2FP.BF16.PACK_AB R8, R7, R8 ;  /* 0x000000080708723e */ /* 0x010fe400000010ff */
[----:B---3--:R-:W-:Y:S02]  /*a8570*/  F2FP.BF16.PACK_AB R10, R9, R10 ;  /* 0x0000000a090a723e */ /* 0x008fe400000010ff */
[----:B------:R-:W-:Y:S01]  /*a8580*/  F2FP.BF16.PACK_AB R12, R11, R12 ;  /* 0x0000000c0b0c723e */ /* 0x000fe200000010ff */
[----:B0-----:R0:W5:Y:S01]  /*a8590*/  LDL.LU R4, [R1+0x2a70] ;  /* 0x002a700001047983 */ /* 0x0011620000300800 */
[----:B------:R-:W-:-:S02]  /*a85a0*/  F2FP.BF16.PACK_AB R14, R13, R14 ;  /* 0x0000000e0d0e723e */ /* 0x000fc400000010ff */
[----:B------:R-:W-:Y:S02]  /*a85b0*/  F2FP.BF16.PACK_AB R16, R15, R16 ;  /* 0x000000100f10723e */ /* 0x000fe400000010ff */
[----:B------:R-:W-:Y:S02]  /*a85c0*/  F2FP.BF16.PACK_AB R18, R17, R18 ;  /* 0x000000121112723e */ /* 0x000fe400000010ff */
[----:B------:R-:W-:Y:S02]  /*a85d0*/  F2FP.BF16.PACK_AB R20, R19, R20 ;  /* 0x000000141314723e */ /* 0x000fe400000010ff */
[----:B------:R-:W-:Y:S02]  /*a85e0*/  F2FP.BF16.PACK_AB R22, R21, R22 ;  /* 0x000000161516723e */ /* 0x000fe400000010ff */
[----:B------:R-:W-:Y:S02]  /*a85f0*/  F2FP.BF16.PACK_AB R24, R23, R24 ;  /* 0x000000181718723e */ /* 0x000fe400000010ff */
[----:B------:R-:W-:-:S02]  /*a8600*/  F2FP.BF16.PACK_AB R26, R25, R26 ;  /* 0x0000001a191a723e */ /* 0x000fc400000010ff */
[----:B------:R-:W-:Y:S02]  /*a8610*/  F2FP.BF16.PACK_AB R28, R27, R28 ;  /* 0x0000001c1b1c723e */ /* 0x000fe400000010ff */
[----:B------:R-:W-:Y:S02]  /*a8620*/  F2FP.BF16.PACK_AB R3, R29, R3 ;  /* 0x000000031d03723e */ /* 0x000fe400000010ff */
[----:B--2---:R-:W-:Y:S02]  /*a8630*/  F2FP.BF16.PACK_AB R6, R5, R6 ;  /* 0x000000060506723e */ /* 0x004fe400000010ff */
[----:B------:R0:W5:Y:S03]  /*a8640*/  LDL.LU R5, [R1+0x2a6c] ;  /* 0x002a6c0001057983 */ /* 0x0001660000300800 */
[----:B------:R1:W-:Y:S02]  /*a8650*/  STL [R1+0x278], R6 ;  /* 0x0002780601007387 */ /* 0x0003e40000100800 */
[----:B-1----:R0:W5:Y:S01]  /*a8660*/  LDL.LU R6, [R1+0x2a68] ;  /* 0x002a680001067983 */ /* 0x0021620000300800 */
[----:B------:R0:W5:Y:S02]  /*a8670*/  LDL.LU R7, [R1+0x2a64] ;  /* 0x002a640001077983 */ /* 0x0001640000300800 */
        /* <DEDUP_REMOVED lines=31> */
[----:B-1----:R-:W2:Y:S01]  /*a8870*/  LDL.LU R28, [R1+0x2a10] ;  /* 0x002a1000011c7983 */ /* 0x002ea20000300800 */
[----:B------:R-:W2:Y:S01]  /*a8880*/  LDL.LU R29, [R1+0x2a0c] ;  /* 0x002a0c00011d7983 */ /* 0x000ea20000300800 */
[----:B------:R-:W-:Y:S01]  /*a8890*/  F2FP.BF16.PACK_AB R2, R2, R0 ;  /* 0x000000000202723e */ /* 0x000fe200000010ff */
[----:B------:R0:W-:Y:S01]  /*a88a0*/  STL [R1+0x2a8], R3 ;  /* 0x0002a80301007387 */ /* 0x0001e20000100800 */
[----:B--2---:R-:W-:-:S05]  /*a88b0*/  F2FP.BF16.PACK_AB R0, R29, R28 ;  /* 0x0000001c1d00723e */ /* 0x004fca00000010ff */
[----:B------:R0:W-:Y:S01]  /*a88c0*/  STL [R1+0x2a0], R0 ;  /* 0x0002a00001007387 */ /* 0x0001e20000100800 */
[----:B------:R0:W-:Y:S02]  /*a88d0*/  STL [R1+0x2a4], R2 ;  /* 0x0002a40201007387 */ /* 0x0001e40000100800 */
.L_x_0:
[----:B0-----:R-:W2:Y:S04]  /*a88e0*/  LDL.LU R28, [R1+0x2614] ;  /* 0x00261400011c7983 */ /* 0x001ea80000300800 */
[----:B------:R-:W3:Y:S04]  /*a88f0*/  LDL.LU R2, [R1+0x2610] ;  /* 0x0026100001027983 */ /* 0x000ee80000300800 */
[----:B-----5:R-:W-:Y:S04]  /*a8900*/  STL.64 [R1+0x2b78], R6 ;  /* 0x002b780601007387 */ /* 0x020fe80000100a00 */
[----:B------:R0:W-:Y:S04]  /*a8910*/  STL.64 [R1+0x2b70], R4 ;  /* 0x002b700401007387 */ /* 0x0001e80000100a00 */
[----:B------:R-:W-:Y:S04]  /*a8920*/  STL.64 [R1+0x2b68], R10 ;  /* 0x002b680a01007387 */ /* 0x000fe80000100a00 */
[----:B------:R-:W-:Y:S04]  /*a8930*/  STL.64 [R1+0x2b60], R8 ;  /* 0x002b600801007387 */ /* 0x000fe80000100a00 */
[----:B------:R-:W-:Y:S04]  /*a8940*/  STL.64 [R1+0x2b58], R14 ;  /* 0x002b580e01007387 */ /* 0x000fe80000100a00 */
[----:B------:R1:W-:Y:S04]  /*a8950*/  STL.64 [R1+0x2b50], R12 ;  /* 0x002b500c01007387 */ /* 0x0003e80000100a00 */
[----:B------:R-:W-:Y:S04]  /*a8960*/  STL.64 [R1+0x2b48], R18 ;  /* 0x002b481201007387 */ /* 0x000fe80000100a00 */
[----:B------:R4:W-:Y:S04]  /*a8970*/  STL.64 [R1+0x2b40], R16 ;  /* 0x002b401001007387 */ /* 0x0009e80000100a00 */
[----:B------:R-:W-:Y:S04]  /*a8980*/  STL.64 [R1+0x2b38], R22 ;  /* 0x002b381601007387 */ /* 0x000fe80000100a00 */
[----:B------:R-:W-:Y:S04]  /*a8990*/  STL.64 [R1+0x2b30], R20 ;  /* 0x002b301401007387 */ /* 0x000fe80000100a00 */
[----:B------:R-:W-:Y:S04]  /*a89a0*/  STL.64 [R1+0x2ab0], R26 ;  /* 0x002ab01a01007387 */ /* 0x000fe80000100a00 */
[----:B------:R-:W-:Y:S04]  /*a89b0*/  STL.64 [R1+0x2aa8], R24 ;  /* 0x002aa81801007387 */ /* 0x000fe80000100a00 */
[----:B0-----:R-:W4:Y:S04]  /*a89c0*/  LDL.LU R4, [R1+0x1b0] ;  /* 0x0001b00001047983 */ /* 0x001f280000300800 */
[----:B------:R-:W4:Y:S04]  /*a89d0*/  LDL.LU R5, [R1+0x1b4] ;  /* 0x0001b40001057983 */ /* 0x000f280000300800 */
[----:B------:R-:W4:Y:S04]  /*a89e0*/  LDL.LU R6, [R1+0x1b8] ;  /* 0x0001b80001067983 */ /* 0x000f280000300800 */
[----:B------:R-:W4:Y:S04]  /*a89f0*/  LDL.LU R7, [R1+0x1bc] ;  /* 0x0001bc0001077983 */ /* 0x000f280000300800 */
[----:B------:R-:W0:Y:S04]  /*a8a00*/  S2R R3, SR_TID.X ;  /* 0x0000000000037919 */ /* 0x000e280000002100 */
[----:B------:R-:W0:Y:S02]  /*a8a10*/  S2R R0, SR_TID.X ;  /* 0x0000000000007919 */ /* 0x000e240000002100 */
[----:B0-----:R-:W-:-:S02]  /*a8a20*/  LOP3.LUT R0, R0, 0x3f, RZ, 0xc0, !PT ;  /* 0x0000003f00007812 */ /* 0x001fc400078ec0ff */
[----:B------:R-:W-:Y:S01]  /*a8a30*/  BAR.SYNC.DEFER_BLOCKING 0x0 ;  /* 0x0000000000007b1d */ /* 0x000fe20000010000 */
[----:B--2---:R-:W-:Y:S01]  /*a8a40*/  ISETP.GE.AND P2, PT, R28, c[0x0][0x17c], PT ;  /* 0x00005f001c007a0c */ /* 0x004fe20003f46270 */
[C---:B------:R-:W-:Y:S01]  /*a8a50*/  IMAD.SHL.U32 R28, R3.reuse, 0x400, RZ ;  /* 0x00000400031c7824 */ /* 0x040fe200078e00ff */
[----:B---3--:R-:W-:Y:S01]  /*a8a60*/  ISETP.GE.AND P0, PT, R2, c[0x0][0x17c], PT ;  /* 0x00005f0002007a0c */ /* 0x008fe20003f06270 */
[----:B------:R-:W-:-:S03]  /*a8a70*/  IMAD.SHL.U32 R2, R3, 0x20, RZ ;  /* 0x0000002003027824 */ /* 0x000fc600078e00ff */
[----:B------:R-:W-:-:S05]  /*a8a80*/  LOP3.LUT R28, R28, 0x1800, RZ, 0xc0, !PT ;  /* 0x000018001c1c7812 */ /* 0x000fca00078ec0ff */
[----:B------:R-:W-:Y:S02]  /*a8a90*/  IMAD R28, R0, 0x10, R28 ;  /* 0x00000010001c7824 */ /* 0x000fe400078e021c */
[----:B------:R-:W-:-:S05]  /*a8aa0*/  IMAD.SHL.U32 R0, R3, 0x100, RZ ;  /* 0x0000010003007824 */ /* 0x000fca00078e00ff */
[----:B------:R-:W-:-:S04]  /*a8ab0*/  LOP3.LUT R0, R0, 0x1800, RZ, 0xc0, !PT ;  /* 0x0000180000007812 */ /* 0x000fc800078ec0ff */
[----:B------:R-:W-:Y:S01]  /*a8ac0*/  LOP3.LUT R0, R0, 0x460, R2, 0xf8, !PT ;  /* 0x0000046000007812 */ /* 0x000fe200078ef802 */
[----:B------:R-:W-:Y:S01]  /*a8ad0*/  IMAD.SHL.U32 R2, R3, 0x4, RZ ;  /* 0x0000000403027824 */ /* 0x000fe200078e00ff */
[----:B----4-:R-:W-:Y:S04]  /*a8ae0*/  STL.64 [R1+0x2c88], R6 ;  /* 0x002c880601007387 */ /* 0x010fe80000100a00 */
[----:B------:R-:W-:Y:S04]  /*a8af0*/  STL.64 [R1+0x2c80], R4 ;  /* 0x002c800401007387 */ /* 0x000fe80000100a00 */
[----:B-1----:R-:W2:Y:S04]  /*a8b00*/  LDL.LU R12, [R1+0x1d0] ;  /* 0x0001d000010c7983 */ /* 0x002ea80000300800 */
[----:B------:R-:W2:Y:S04]  /*a8b10*/  LDL.LU R13, [R1+0x1d4] ;  /* 0x0001d400010d7983 */ /* 0x000ea80000300800 */
[----:B------:R-:W3:Y:S04]  /*a8b20*/  LDL.LU R14, [R1+0x1d8] ;  /* 0x0001d800010e7983 */ /* 0x000ee80000300800 */
[----:B------:R-:W3:Y:S04]  /*a8b30*/  LDL.LU R15, [R1+0x1dc] ;  /* 0x0001dc00010f7983 */ /* 0x000ee80000300800 */
[----:B---3--:R-:W-:Y:S04]  /*a8b40*/  STL.64 [R1+0x2c98], R14 ;  /* 0x002c980e01007387 */ /* 0x008fe80000100a00 */
[----:B--2---:R-:W-:Y:S04]  /*a8b50*/  STL.64 [R1+0x2c90], R12 ;  /* 0x002c900c01007387 */ /* 0x004fe80000100a00 */
[----:B------:R-:W2:Y:S04]  /*a8b60*/  LDL.LU R16, [R1+0x1e0] ;  /* 0x0001e00001107983 */ /* 0x000ea80000300800 */
        /* <DEDUP_REMOVED lines=55> */
[----:B------:R-:W4:Y:S04]  /*a8ee0*/  LDL.LU R4, [R1+0x210] ;  /* 0x0002100001047983 */ /* 0x000f280000300800 */
[----:B------:R-:W4:Y:S04]  /*a8ef0*/  LDL.LU R5, [R1+0x214] ;  /* 0x0002140001057983 */ /* 0x000f280000300800 */
[----:B------:R-:W4:Y:S04]  /*a8f00*/  LDL.LU R6, [R1+0x218] ;  /* 0x0002180001067983 */ /* 0x000f280000300800 */
[----:B------:R-:W4:Y:S04]  /*a8f10*/  LDL.LU R7, [R1+0x21c] ;  /* 0x00021c0001077983 */ /* 0x000f280000300800 */
[----:B------:R-:W3:Y:S04]  /*a8f20*/  LDL.LU R12, [R1+0x220] ;  /* 0x00022000010c7983 */ /* 0x000ee80000300800 */
[----:B------:R-:W3:Y:S04]  /*a8f30*/  LDL.LU R13, [R1+0x224] ;  /* 0x00022400010d7983 */ /* 0x000ee80000300800 */
[----:B------:R-:W3:Y:S04]  /*a8f40*/  LDL.LU R14, [R1+0x228] ;  /* 0x00022800010e7983 */ /* 0x000ee80000300800 */
[----:B------:R-:W3:Y:S01]  /*a8f50*/  LDL.LU R15, [R1+0x22c] ;  /* 0x00022c00010f7983 */ /* 0x000ee20000300800 */
[----:B------:R-:W-:-:S03]  /*a8f60*/  LOP3.LUT R0, R0, 0x70, R2, 0x78, !PT ;  /* 0x0000007000007812 */ /* 0x000fc600078e7802 */
        /* <DEDUP_REMOVED lines=9> */
[----:B--2---:R0:W-:Y:S04]  /*a9000*/  STS.128 [R0], R16 ;  /* 0x0000001000007388 */ /* 0x0041e80000000c00 */
[----:B0-----:R-:W2:Y:S04]  /*a9010*/  LDL.LU.64 R18, [R1+0x2d18] ;  /* 0x002d180001127983 */ /* 0x001ea80000300a00 */
[----:B------:R-:W2:Y:S04]  /*a9020*/  LDL.LU.64 R16, [R1+0x2d10] ;  /* 0x002d100001107983 */ /* 0x000ea80000300a00 */
[----:B--2---:R0:W-:Y:S04]  /*a9030*/  STS.128 [R0+0x80], R16 ;  /* 0x0000801000007388 */ /* 0x0041e80000000c00 */
        /* <DEDUP_REMOVED lines=16> */
[----:B------:R-:W2:Y:S01]  /*a9140*/  LDL.LU.64 R16, [R1+0x2cb0] ;  /* 0x002cb00001107983 */ /* 0x000ea20000300a00 */
[----:B------:R-:W-:-:S02]  /*a9150*/  LOP3.LUT R29, R28, 0x20, RZ, 0x3c, !PT ;  /* 0x000000201c1d7812 */ /* 0x000fc400078e3cff */
[----:B---3--:R-:W-:Y:S02]  /*a9160*/  ISETP.GE.AND P1, PT, R3, c[0x0][0x17c], PT ;  /* 0x00005f0003007a0c */ /* 0x008fe40003f26270 */
[C---:B------:R-:W-:Y:S02]  /*a9170*/  LOP3.LUT R3, R28.reuse, 0x40, RZ, 0x3c, !PT ;  /* 0x000000401c037812 */ /* 0x040fe400078e3cff */
[----:B------:R-:W-:Y:S01]  /*a9180*/  LOP3.LUT R2, R28, 0x60, RZ, 0x3c, !PT ;  /* 0x000000601c027812 */ /* 0x000fe200078e3cff */
[----:B--2---:R-:W-:Y:S04]  /*a9190*/  STS.128 [R0+0x380], R16 ;  /* 0x0003801000007388 */ /* 0x004fe80000000c00 */
[----:B------:R-:W-:Y:S06]  /*a91a0*/  BAR.SYNC.DEFER_BLOCKING 0x0 ;  /* 0x0000000000007b1d */ /* 0x000fec0000010000 */
[----:B------:R-:W0:Y:S04]  /*a91b0*/  LDS.128 R16, [R28] ;  /* 0x000000001c107984 */ /* 0x000e280000000c00 */
[----:B0-----:R-:W-:Y:S04]  /*a91c0*/  STL.64 [R1+0x230], R16 ;  /* 0x0002301001007387 */ /* 0x001fe80000100a00 */
[----:B------:R-:W-:Y:S04]  /*a91d0*/  STL.64 [R1+0x238], R18 ;  /* 0x0002381201007387 */ /* 0x000fe80000100a00 */
[----:B------:R-:W0:Y:S04]  /*a91e0*/  LDS.128 R16, [R28+0x400] ;  /* 0x000400001c107984 */ /* 0x000e280000000c00 */
[----:B0-----:R-:W-:Y:S04]  /*a91f0*/  STL.64 [R1+0x270], R16 ;  /* 0x0002701001007387 */ /* 0x001fe80000100a00 */
[----:B------:R-:W-:Y:S04]  /*a9200*/  STL.64 [R1+0x278], R18 ;  /* 0x0002781201007387 */ /* 0x000fe80000100a00 */
        /* <DEDUP_REMOVED lines=16> */
[----:B------:R-:W-:Y:S06]  /*a9310*/  BAR.SYNC.DEFER_BLOCKING 0x0 ;  /* 0x0000000000007b1d */ /* 0x000fec0000010000 */
[----:B------:R-:W-:Y:S04]  /*a9320*/  STS.128 [R0], R12 ;  /* 0x0000000c00007388 */ /* 0x000fe80000000c00 */
[----:B----4-:R-:W-:Y:S04]  /*a9330*/  STS.128 [R0+0x80], R4 ;  /* 0x0000800400007388 */ /* 0x010fe80000000c00 */
[----:B0-----:R-:W-:Y:S04]  /*a9340*/  STL.64 [R1+0x2a0], R16 ;  /* 0x0002a01001007387 */ /* 0x001fe80000100a00 */
[----:B------:R0:W-:Y:S04]  /*a9350*/  STL.64 [R1+0x2a8], R18 ;  /* 0x0002a81201007387 */ /* 0x0001e80000100a00 */
[----:B0-----:R-:W2:Y:S04]  /*a9360*/  LDL.LU.64 R18, [R1+0x2ca8] ;  /* 0x002ca80001127983 */ /* 0x001ea80000300a00 */
[----:B------:R-:W2:Y:S04]  /*a9370*/  LDL.LU.64 R16, [R1+0x2ca0] ;  /* 0x002ca00001107983 */ /* 0x000ea80000300a00 */
[----:B------:R-:W3:Y:S04]  /*a9380*/  LDL.LU.64 R14, [R1+0x2c98] ;  /* 0x002c9800010e7983 */ /* 0x000ee80000300a00 */
[----:B------:R-:W3:Y:S04]  /*a9390*/  LDL.LU.64 R12, [R1+0x2c90] ;  /* 0x002c9000010c7983 */ /* 0x000ee80000300a00 */
[----:B------:R-:W4:Y:S04]  /*a93a0*/  LDL.LU.64 R6, [R1+0x2c88] ;  /* 0x002c880001067983 */ /* 0x000f280000300a00 */
[----:B------:R-:W4:Y:S04]  /*a93b0*/  LDL.LU.64 R4, [R1+0x2c80] ;  /* 0x002c800001047983 */ /* 0x000f280000300a00 */
[----:B------:R-:W-:Y:S04]  /*a93c0*/  STS.128 [R0+0x100], R24 ;  /* 0x0001001800007388 */ /* 0x000fe80000000c00 */
[----:B------:R-:W-:Y:S04]  /*a93d0*/  STS.128 [R0+0x180], R20 ;  /* 0x0001801400007388 */ /* 0x000fe80000000c00 */
[----:B------:R-:W-:Y:S04]  /*a93e0*/  STS.128 [R0+0x300], R8 ;  /* 0x0003000800007388 */ /* 0x000fe80000000c00 */
[----:B--2---:R-:W-:Y:S04]  /*a93f0*/  STS.128 [R0+0x200], R16 ;  /* 0x0002001000007388 */ /* 0x004fe80000000c00 */
[----:B---3--:R-:W-:Y:S04]  /*a9400*/  STS.128 [R0+0x280], R12 ;  /* 0x0002800c00007388 */ /* 0x008fe80000000c00 */
[----:B----4-:R-:W-:Y:S04]  /*a9410*/  STS.128 [R0+0x380], R4 ;  /* 0x0003800400007388 */ /* 0x010fe80000000c00 */
[----:B------:R-:W-:Y:S06]  /*a9420*/  BAR.SYNC.DEFER_BLOCKING 0x0 ;  /* 0x0000000000007b1d */ /* 0x000fec0000010000 */
[----:B------:R-:W0:Y:S04]  /*a9430*/  LDS.128 R8, [R28] ;  /* 0x000000001c087984 */ /* 0x000e280000000c00 */
[----:B------:R-:W1:Y:S04]  /*a9440*/  LDS.128 R12, [R28+0x400] ;  /* 0x000400001c0c7984 */ /* 0x000e680000000c00 */
[----:B------:R-:W2:Y:S04]  /*a9450*/  LDS.128 R4, [R29] ;  /* 0x000000001d047984 */ /* 0x000ea80000000c00 */
[----:B0-----:R0:W-:Y:S04]  /*a9460*/  STL.64 [R1+0x1d0], R8 ;  /* 0x0001d00801007387 */ /* 0x0011e80000100a00 */
[----:B------:R3:W-:Y:S04]  /*a9470*/  STL.64 [R1+0x1d8], R10 ;  /* 0x0001d80a01007387 */ /* 0x0007e80000100a00 */
[----:B0-----:R-:W4:Y:S04]  /*a9480*/  LDL.LU R8, [R1+0xd0] ;  /* 0x0000d00001087983 */ /* 0x001f280000300800 */
[----:B-1----:R0:W-:Y:S04]  /*a9490*/  STL.64 [R1+0x1f0], R12 ;  /* 0x0001f00c01007387 */ /* 0x0021e80000100a00 */
[----:B------:R1:W-:Y:S04]  /*a94a0*/  STL.64 [R1+0x1f8], R14 ;  /* 0x0001f80e01007387 */ /* 0x0003e80000100a00 */
[----:B--2---:R-:W-:Y:S04]  /*a94b0*/  STL.64 [R1+0x1e0], R4 ;  /* 0x0001e00401007387 */ /* 0x004fe80000100a00 */
[----:B------:R-:W-:Y:S04]  /*a94c0*/  STL.64 [R1+0x1e8], R6 ;  /* 0x0001e80601007387 */ /* 0x000fe80000100a00 */
[----:B------:R-:W4:Y:S04]  /*a94d0*/  LDL.LU R9, [R1+0xd4] ;  /* 0x0000d40001097983 */ /* 0x000f280000300800 */
[----:B---3--:R-:W2:Y:S04]  /*a94e0*/  LDL.LU R10, [R1+0xd8] ;  /* 0x0000d800010a7983 */ /* 0x008ea80000300800 */
[----:B------:R-:W2:Y:S04]  /*a94f0*/  LDL.LU R11, [R1+0xdc] ;  /* 0x0000dc00010b7983 */ /* 0x000ea80000300800 */
[----:B--2---:R-:W-:Y:S04]  /*a9500*/  STL.64 [R1+0x2be8], R10 ;  /* 0x002be80a01007387 */ /* 0x004fe80000100a00 */
[----:B----4-:R-:W-:Y:S04]  /*a9510*/  STL.64 [R1+0x2be0], R8 ;  /* 0x002be00801007387 */ /* 0x010fe80000100a00 */
[----:B0-----:R-:W2:Y:S04]  /*a9520*/  LDL.LU R12, [R1+0xe0] ;  /* 0x0000e000010c7983 */ /* 0x001ea80000300800 */
[----:B------:R-:W2:Y:S04]  /*a9530*/  LDL.LU R13, [R1+0xe4] ;  /* 0x0000e400010d7983 */ /* 0x000ea80000300800 */
[----:B-1----:R-:W3:Y:S04]  /*a9540*/  LDL.LU R14, [R1+0xe8] ;  /* 0x0000e800010e7983 */ /* 0x002ee80000300800 */
        /* <DEDUP_REMOVED lines=50> */
[----:B--2---:R-:W-:Y:S04]  /*a9870*/  STL.64 [R1+0x2c70], R12 ;  /* 0x002c700c01007387 */ /* 0x004fe80000100a00 */
[----:B------:R-:W0:Y:S04]  /*a9880*/  LDS.128 R12, [R29+0x400] ;  /* 0x000400001d0c7984 */ /* 0x000e280000000c00 */
[----:B------:R-:W2:Y:S04]  /*a9890*/  LDL.LU R16, [R1+0xf0] ;  /* 0x0000f00001107983 */ /* 0x000ea80000300800 */
        /* <DEDUP_REMOVED lines=32> */
[----:B------:R0:W-:Y:S04]  /*a9aa0*/  STL.64 [R1+0x228], R14 ;  /* 0x0002280e01007387 */ /* 0x0001e80000100a00 */
[----:B0-----:R-:W2:Y:S04]  /*a9ab0*/  LDL.LU.64 R14, [R1+0x2c78] ;  /* 0x002c7800010e7983 */ /* 0x001ea80000300a00 */
[----:B------:R-:W2:Y:S04]  /*a9ac0*/  LDL.LU.64 R12, [R1+0x2c70] ;  /* 0x002c7000010c7983 */ /* 0x000ea80000300a00 */
[----:B------:R-:W-:Y:S06]  /*a9ad0*/  BAR.SYNC.DEFER_BLOCKING 0x0 ;  /* 0x0000000000007b1d */ /* 0x000fec0000010000 */
        /* <DEDUP_REMOVED lines=46> */
[----:B----4-:R-:W-:Y:S04]  /*a9dc0*/  STS.128 [R0], R8 ;  /* 0x0000000800007388 */ /* 0x010fe80000000c00 */
[----:B0-----:R-:W-:Y:S04]  /*a9dd0*/  STL.64 [R1+0x1a0], R12 ;  /* 0x0001a00c01007387 */ /* 0x001fe80000100a00 */
[----:B------:R0:W-:Y:S04]  /*a9de0*/  STL.64 [R1+0x1a8], R14 ;  /* 0x0001a80e01007387 */ /* 0x0001e80000100a00 */
[----:B0-----:R-:W2:Y:S04]  /*a9df0*/  LDL.LU.64 R14, [R1+0x2bf8] ;  /* 0x002bf800010e7983 */ /* 0x001ea80000300a00 */
[----:B------:R-:W2:Y:S04]  /*a9e00*/  LDL.LU.64 R12, [R1+0x2bf0] ;  /* 0x002bf000010c7983 */ /* 0x000ea80000300a00 */
[----:B------:R-:W4:Y:S04]  /*a9e10*/  LDL.LU.64 R10, [R1+0x2be8] ;  /* 0x002be800010a7983 */ /* 0x000f280000300a00 */
[----:B------:R-:W4:Y:S04]  /*a9e20*/  LDL.LU.64 R8, [R1+0x2be0] ;  /* 0x002be00001087983 */ /* 0x000f280000300a00 */
[----:B----4-:R0:W-:Y:S04]  /*a9e30*/  STS.128 [R0+0x280], R8 ;  /* 0x0002800800007388 */ /* 0x0101e80000000c00 */
[----:B0-----:R-:W4:Y:S04]  /*a9e40*/  LDL.LU R8, [R1+0x40] ;  /* 0x0000400001087983 */ /* 0x001f280000300800 */
[----:B------:R-:W4:Y:S04]  /*a9e50*/  LDL.LU R9, [R1+0x44] ;  /* 0x0000440001097983 */ /* 0x000f280000300800 */
[----:B------:R-:W2:Y:S04]  /*a9e60*/  LDL.LU R10, [R1+0x48] ;  /* 0x00004800010a7983 */ /* 0x000ea80000300800 */
[----:B------:R-:W2:Y:S04]  /*a9e70*/  LDL.LU R11, [R1+0x4c] ;  /* 0x00004c00010b7983 */ /* 0x000ea80000300800 */
[----:B------:R0:W-:Y:S04]  /*a9e80*/  STS.128 [R0+0x300], R4 ;  /* 0x0003000400007388 */ /* 0x0001e80000000c00 */
[----:B--2---:R-:W-:Y:S04]  /*a9e90*/  STL.64 [R1+0x2b88], R10 ;  /* 0x002b880a01007387 */ /* 0x004fe80000100a00 */
[----:B----4-:R-:W-:Y:S04]  /*a9ea0*/  STL.64 [R1+0x2b80], R8 ;  /* 0x002b800801007387 */ /* 0x010fe80000100a00 */
[----:B0-----:R-:W2:Y:S04]  /*a9eb0*/  LDL.LU R4, [R1+0x50] ;  /* 0x0000500001047983 */ /* 0x001ea80000300800 */
[----:B------:R-:W2:Y:S04]  /*a9ec0*/  LDL.LU R5, [R1+0x54] ;  /* 0x0000540001057983 */ /* 0x000ea80000300800 */
[----:B------:R-:W4:Y:S04]  /*a9ed0*/  LDL.LU R6, [R1+0x58] ;  /* 0x0000580001067983 */ /* 0x000f280000300800 */
[----:B------:R-:W4:Y:S04]  /*a9ee0*/  LDL.LU R7, [R1+0x5c] ;  /* 0x00005c0001077983 */ /* 0x000f280000300800 */
[----:B------:R0:W-:Y:S04]  /*a9ef0*/  STS.128 [R0+0x180], R16 ;  /* 0x0001801000007388 */ /* 0x0001e80000000c00 */
[----:B0-----:R-:W3:Y:S04]  /*a9f00*/  LDL.LU R16, [R1+0xb0] ;  /* 0x0000b00001107983 */ /* 0x001ee80000300800 */
[----:B------:R-:W3:Y:S04]  /*a9f10*/  LDL.LU R17, [R1+0xb4] ;  /* 0x0000b40001117983 */ /* 0x000ee80000300800 */
[----:B------:R-:W3:Y:S04]  /*a9f20*/  LDL.LU R18, [R1+0xb8] ;  /* 0x0000b80001127983 */ /* 0x000ee80000300800 */
[----:B------:R-:W3:Y:S04]  /*a9f30*/  LDL.LU R19, [R1+0xbc] ;  /* 0x0000bc0001137983 */ /* 0x000ee80000300800 */
[----:B----4-:R-:W-:Y:S04]  /*a9f40*/  STL.64 [R1+0x2b98], R6 ;  /* 0x002b980601007387 */ /* 0x010fe80000100a00 */
[----:B--2---:R-:W-:Y:S04]  /*a9f50*/  STL.64 [R1+0x2b90], R4 ;  /* 0x002b900401007387 */ /* 0x004fe80000100a00 */
[----:B------:R-:W2:Y:S04]  /*a9f60*/  LDL.LU R8, [R1+0x60] ;  /* 0x0000600001087983 */ /* 0x000ea80000300800 */
[----:B------:R-:W2:Y:S04]  /*a9f70*/  LDL.LU R9, [R1+0x64] ;  /* 0x0000640001097983 */ /* 0x000ea80000300800 */
[----:B------:R-:W4:Y:S04]  /*a9f80*/  LDL.LU R10, [R1+0x68] ;  /* 0x00006800010a7983 */ /* 0x000f280000300800 */
[----:B------:R-:W4:Y:S04]  /*a9f90*/  LDL.LU R11, [R1+0x6c] ;  /* 0x00006c00010b7983 */ /* 0x000f280000300800 */
        /* <DEDUP_REMOVED lines=12> */
[----:B---3--:R-:W-:Y:S04]  /*aa060*/  STS.128 [R0+0x80], R24 ;  /* 0x0000801800007388 */ /* 0x008fe80000000c00 */
[----:B------:R-:W-:Y:S04]  /*aa070*/  STS.128 [R0+0x100], R20 ;  /* 0x0001001400007388 */ /* 0x000fe80000000c00 */
[----:B------:R-:W-:Y:S04]  /*aa080*/  STS.128 [R0+0x200], R12 ;  /* 0x0002000c00007388 */ /* 0x000fe80000000c00 */
[----:B------:R-:W-:Y:S04]  /*aa090*/  STS.128 [R0+0x380], R16 ;  /* 0x0003801000007388 */ /* 0x000fe80000000c00 */
[----:B------:R-:W-:Y:S06]  /*aa0a0*/  BAR.SYNC.DEFER_BLOCKING 0x0 ;  /* 0x0000000000007b1d */ /* 0x000fec0000010000 */
[----:B----4-:R-:W-:Y:S04]  /*aa0b0*/  STL.64 [R1+0x2bc8], R10 ;  /* 0x002bc80a01007387 */ /* 0x010fe80000100a00 */
[----:B--2---:R0:W-:Y:S04]  /*aa0c0*/  STL.64 [R1+0x2bc0], R8 ;  /* 0x002bc00801007387 */ /* 0x0041e80000100a00 */
[----:B0-----:R-:W2:Y:S04]  /*aa0d0*/  LDL.LU R8, [R1+0xa0] ;  /* 0x0000a00001087983 */ /* 0x001ea80000300800 */
[----:B------:R-:W2:Y:S04]  /*aa0e0*/  LDL.LU R9, [R1+0xa4] ;  /* 0x0000a40001097983 */ /* 0x000ea80000300800 */
[----:B------:R-:W3:Y:S04]  /*aa0f0*/  LDL.LU R10, [R1+0xa8] ;  /* 0x0000a800010a7983 */ /* 0x000ee80000300800 */
[----:B------:R-:W3:Y:S04]  /*aa100*/  LDL.LU R11, [R1+0xac] ;  /* 0x0000ac00010b7983 */ /* 0x000ee80000300800 */
[----:B---3--:R-:W-:Y:S04]  /*aa110*/  STL.64 [R1+0x2bd8], R10 ;  /* 0x002bd80a01007387 */ /* 0x008fe80000100a00 */
[----:B--2---:R-:W-:Y:S04]  /*aa120*/  STL.64 [R1+0x2bd0], R8 ;  /* 0x002bd00801007387 */ /* 0x004fe80000100a00 */
[----:B------:R-:W0:Y:S04]  /*aa130*/  LDS.128 R8, [R28] ;  /* 0x000000001c087984 */ /* 0x000e280000000c00 */
        /* <DEDUP_REMOVED lines=16> */
[----:B------:R-:W2:Y:S04]  /*aa240*/  LDL.LU R24, [R1] ;  /* 0x0000000001187983 */ /* 0x000ea80000300800 */
[----:B------:R-:W2:Y:S04]  /*aa250*/  LDL.LU R25, [R1+0x4] ;  /* 0x0000040001197983 */ /* 0x000ea80000300800 */
[----:B------:R-:W2:Y:S04]  /*aa260*/  LDL.LU R26, [R1+0x8] ;  /* 0x00000800011a7983 */ /* 0x000ea80000300800 */
[----:B------:R-:W2:Y:S04]  /*aa270*/  LDL.LU R27, [R1+0xc] ;  /* 0x00000c00011b7983 */ /* 0x000ea80000300800 */
        /* <DEDUP_REMOVED lines=22> */
[----:B0-----:R-:W-:Y:S04]  /*aa3e0*/  STL.64 [R1+0x120], R8 ;  /* 0x0001200801007387 */ /* 0x001fe80000100a00 */
[----:B------:R0:W-:Y:S04]  /*aa3f0*/  STL.64 [R1+0x128], R10 ;  /* 0x0001280a01007387 */ /* 0x0001e80000100a00 */
[----:B0-----:R-:W2:Y:S04]  /*aa400*/  LDL.LU.64 R10, [R1+0x2bd8] ;  /* 0x002bd800010a7983 */ /* 0x001ea80000300a00 */
[----:B------:R-:W2:Y:S04]  /*aa410*/  LDL.LU.64 R8, [R1+0x2bd0] ;  /* 0x002bd00001087983 */ /* 0x000ea80000300a00 */
        /* <DEDUP_REMOVED lines=9> */
[----:B------:R0:W-:Y:S04]  /*aa4b0*/  STS.128 [R0+0x180], R4 ;  /* 0x0001800400007388 */ /* 0x0001e80000000c00 */
[----:B0-----:R-:W3:Y:S04]  /*aa4c0*/  LDL.LU.64 R6, [R1+0x2b98] ;  /* 0x002b980001067983 */ /* 0x001ee80000300a00 */
[----:B------:R-:W3:Y:S04]  /*aa4d0*/  LDL.LU.64 R4, [R1+0x2b90] ;  /* 0x002b900001047983 */ /* 0x000ee80000300a00 */
[----:B--2---:R0:W-:Y:S04]  /*aa4e0*/  STS.128 [R0+0x200], R8 ;  /* 0x0002000800007388 */ /* 0x0041e80000000c00 */
[----:B0-----:R-:W2:Y:S04]  /*aa4f0*/  LDL.LU.64 R10, [R1+0x2b88] ;  /* 0x002b8800010a7983 */ /* 0x001ea80000300a00 */
[----:B------:R-:W2:Y:S04]  /*aa500*/  LDL.LU.64 R8, [R1+0x2b80] ;  /* 0x002b800001087983 */ /* 0x000ea80000300a00 */
[----:B---3--:R0:W-:Y:S04]  /*aa510*/  STS.128 [R0+0x280], R4 ;  /* 0x0002800400007388 */ /* 0x0081e80000000c00 */
[----:B------:R-:W-:Y:S04]  /*aa520*/  STS.128 [R0+0x380], R12 ;  /* 0x0003800c00007388 */ /* 0x000fe80000000c00 */
[----:B0-----:R-:W3:Y:S04]  /*aa530*/  LDL.LU.64 R6, [R1+0x2b78] ;  /* 0x002b780001067983 */ /* 0x001ee80000300a00 */
[----:B------:R-:W3:Y:S04]  /*aa540*/  LDL.LU.64 R4, [R1+0x2b70] ;  /* 0x002b700001047983 */ /* 0x000ee80000300a00 */
[----:B--2---:R0:W-:Y:S04]  /*aa550*/  STS.128 [R0+0x300], R8 ;  /* 0x0003000800007388 */ /* 0x0041e80000000c00 */
[----:B------:R-:W-:Y:S06]  /*aa560*/  BAR.SYNC.DEFER_BLOCKING 0x0 ;  /* 0x0000000000007b1d */ /* 0x000fec0000010000 */
[----:B0-----:R-:W3:Y:S04]  /*aa570*/  LDL.LU.64 R10, [R1+0x2b68] ;  /* 0x002b6800010a7983 */ /* 0x001ee80000300a00 */
[----:B------:R-:W3:Y:S04]  /*aa580*/  LDL.LU.64 R8, [R1+0x2b60] ;  /* 0x002b600001087983 */ /* 0x000ee80000300a00 */
        /* <DEDUP_REMOVED lines=27> */
[----:B------:R0:W-:Y:S04]  /*aa740*/  STS.128 [R0], R16 ;  /* 0x0000001000007388 */ /* 0x0001e80000000c00 */
[----:B----4-:R1:W-:Y:S04]  /*aa750*/  STS.128 [R0+0x80], R20 ;  /* 0x0000801400007388 */ /* 0x0103e80000000c00 */
[----:B0-----:R-:W4:Y:S04]  /*aa760*/  LDL.LU.64 R18, [R1+0x2b48] ;  /* 0x002b480001127983 */ /* 0x001f280000300a00 */
[----:B------:R-:W4:Y:S04]  /*aa770*/  LDL.LU.64 R16, [R1+0x2b40] ;  /* 0x002b400001107983 */ /* 0x000f280000300a00 */
[----:B-1----:R-:W4:Y:S04]  /*aa780*/  LDL.LU.64 R22, [R1+0x2b38] ;  /* 0x002b380001167983 */ /* 0x002f280000300a00 */
[----:B------:R-:W4:Y:S04]  /*aa790*/  LDL.LU.64 R20, [R1+0x2b30] ;  /* 0x002b300001147983 */ /* 0x000f280000300a00 */
[----:B------:R0:W-:Y:S04]  /*aa7a0*/  STS.128 [R0+0x100], R24 ;  /* 0x0001001800007388 */ /* 0x0001e80000000c00 */
[----:B0-----:R-:W4:Y:S04]  /*aa7b0*/  LDL.LU R24, [R1+0x360] ;  /* 0x0003600001187983 */ /* 0x001f280000300800 */
[----:B------:R-:W4:Y:S04]  /*aa7c0*/  LDL.LU R25, [R1+0x364] ;  /* 0x0003640001197983 */ /* 0x000f280000300800 */
[----:B------:R-:W4:Y:S04]  /*aa7d0*/  LDL.LU R26, [R1+0x368] ;  /* 0x00036800011a7983 */ /* 0x000f280000300800 */
[----:B------:R-:W4:Y:S04]  /*aa7e0*/  LDL.LU R27, [R1+0x36c] ;  /* 0x00036c00011b7983 */ /* 0x000f280000300800 */
[----:B---3--:R-:W-:Y:S04]  /*aa7f0*/  STS.128 [R0+0x180], R4 ;  /* 0x0001800400007388 */ /* 0x008fe80000000c00 */
[----:B------:R-:W-:Y:S04]  /*aa800*/  STS.128 [R0+0x200], R8 ;  /* 0x0002000800007388 */ /* 0x000fe80000000c00 */
[----:B--2---:R-:W-:Y:S04]  /*aa810*/  STL [R1+0x2ab8], R14 ;  /* 0x002ab80e01007387 */ /* 0x004fe80000100800 */
[----:B------:R0:W-:Y:S04]  /*aa820*/  STS.128 [R0+0x280], R12 ;  /* 0x0002800c00007388 */ /* 0x0001e80000000c00 */
[----:B0-----:R-:W2:Y:S04]  /*aa830*/  LDL.LU R12, [R1+0x370] ;  /* 0x00037000010c7983 */ /* 0x001ea80000300800 */
[----:B------:R-:W2:Y:S04]  /*aa840*/  LDL.LU R13, [R1+0x374] ;  /* 0x00037400010d7983 */ /* 0x000ea80000300800 */
[----:B------:R-:W2:Y:S04]  /*aa850*/  LDL.LU R14, [R1+0x378] ;  /* 0x00037800010e7983 */ /* 0x000ea80000300800 */
[----:B------:R-:W2:Y:S04]  /*aa860*/  LDL.LU R15, [R1+0x37c] ;  /* 0x00037c00010f7983 */ /* 0x000ea80000300800 */
[----:B----4-:R-:W-:Y:S04]  /*aa870*/  STS.128 [R0+0x300], R16 ;  /* 0x0003001000007388 */ /* 0x010fe80000000c00 */
[----:B------:R-:W-:Y:S04]  /*aa880*/  STS.128 [R0+0x380], R20 ;  /* 0x0003801400007388 */ /* 0x000fe80000000c00 */
[----:B------:R-:W-:Y:S06]  /*aa890*/  BAR.SYNC.DEFER_BLOCKING 0x0 ;  /* 0x0000000000007b1d */ /* 0x000fec0000010000 */
[----:B------:R-:W0:Y:S04]  /*aa8a0*/  LDS.128 R4, [R28] ;  /* 0x000000001c047984 */ /* 0x000e280000000c00 */
[----:B------:R-:W-:Y:S04]  /*aa8b0*/  STL [R1+0x2aa0], R19 ;  /* 0x002aa01301007387 */ /* 0x000fe80000100800 */
[----:B------:R-:W-:Y:S04]  /*aa8c0*/  STL [R1+0x2b1c], R18 ;  /* 0x002b1c1201007387 */ /* 0x000fe80000100800 */
[----:B------:R1:W-:Y:S04]  /*aa8d0*/  STL [R1+0x2b18], R16 ;  /* 0x002b181001007387 */ /* 0x0003e80000100800 */
[----:B------:R-:W3:Y:S04]  /*aa8e0*/  LDS.128 R8, [R28+0x400] ;  /* 0x000400001c087984 */ /* 0x000ee80000000c00 */
[----:B-1----:R-:W4:Y:S04]  /*aa8f0*/  LDL.LU R16, [R1+0x380] ;  /* 0x0003800001107983 */ /* 0x002f280000300800 */
[----:B------:R-:W4:Y:S04]  /*aa900*/  LDL.LU R17, [R1+0x384] ;  /* 0x0003840001117983 */ /* 0x000f280000300800 */
[----:B------:R-:W4:Y:S04]  /*aa910*/  LDL.LU R18, [R1+0x388] ;  /* 0x0003880001127983 */ /* 0x000f280000300800 */
[----:B------:R-:W4:Y:S04]  /*aa920*/  LDL.LU R19, [R1+0x38c] ;  /* 0x00038c0001137983 */ /* 0x000f280000300800 */
[----:B------:R-:W-:Y:S04]  /*aa930*/  STL [R1+0x2a64], R21 ;  /* 0x002a641501007387 */ /* 0x000fe80000100800 */
[----:B------:R-:W-:Y:S04]  /*aa940*/  STL [R1+0x2a60], R22 ;  /* 0x002a601601007387 */ /* 0x000fe80000100800 */
[----:B------:R1:W-:Y:S04]  /*aa950*/  STL [R1+0x2b20], R20 ;  /* 0x002b201401007387 */ /* 0x0003e80000100800 */
[----:B-1----:R-:W4:Y:S04]  /*aa960*/  LDL.LU R20, [R1+0x390] ;  /* 0x0003900001147983 */ /* 0x002f280000300800 */
[----:B------:R-:W4:Y:S04]  /*aa970*/  LDL.LU R21, [R1+0x394] ;  /* 0x0003940001157983 */ /* 0x000f280000300800 */
[----:B------:R-:W4:Y:S04]  /*aa980*/  LDL.LU R22, [R1+0x398] ;  /* 0x0003980001167983 */ /* 0x000f280000300800 */
[----:B------:R-:W4:Y:S04]  /*aa990*/  LDL.LU R23, [R1+0x39c] ;  /* 0x00039c0001177983 */ /* 0x000f280000300800 */
[----:B0-----:R-:W-:Y:S04]  /*aa9a0*/  STL.64 [R1+0x30], R4 ;  /* 0x0000300401007387 */ /* 0x001fe80000100a00 */
[----:B------:R-:W-:Y:S04]  /*aa9b0*/  STL.64 [R1+0x38], R6 ;  /* 0x0000380601007387 */ /* 0x000fe80000100a00 */
[----:B------:R-:W0:Y:S04]  /*aa9c0*/  LDS.128 R4, [R29] ;  /* 0x000000001d047984 */ /* 0x000e280000000c00 */
[----:B---3--:R-:W-:Y:S04]  /*aa9d0*/  STL.64 [R1+0x20], R8 ;  /* 0x0000200801007387 */ /* 0x008fe80000100a00 */
[----:B------:R-:W-:Y:S04]  /*aa9e0*/  STL.64 [R1+0x28], R10 ;  /* 0x0000280a01007387 */ /* 0x000fe80000100a00 */
[----:B------:R-:W-:Y:S04]  /*aa9f0*/  LDS.128 R8, [R29+0x400] ;  /* 0x000400001d087984 */ /* 0x000fe80000000c00 */
[----:B0-----:R-:W-:Y:S04]  /*aaa00*/  STL.64 [R1+0x10], R4 ;  /* 0x0000100401007387 */ /* 0x001fe80000100a00 */
[----:B------:R-:W-:Y:S04]  /*aaa10*/  STL.64 [R1+0x18], R6 ;  /* 0x0000180601007387 */ /* 0x000fe80000100a00 */
[----:B------:R-:W0:Y:S04]  /*aaa20*/  LDS.128 R4, [R3] ;  /* 0x0000000003047984 */ /* 0x000e280000000c00 */
[----:B0-----:R-:W-:Y:S04]  /*aaa30*/  STL [R1+0x2a94], R4 ;  /* 0x002a940401007387 */ /* 0x001fe80000100800 */
[----:B------:R-:W-:Y:S04]  /*aaa40*/  STL.64 [R1], R8 ;  /* 0x0000000801007387 */ /* 0x000fe80000100a00 */
[----:B------:R-:W-:Y:S04]  /*aaa50*/  STL.64 [R1+0x8], R10 ;  /* 0x0000080a01007387 */ /* 0x000fe80000100a00 */
[----:B------:R-:W-:Y:S04]  /*aaa60*/  STL [R1+0x2a90], R5 ;  /* 0x002a900501007387 */ /* 0x000fe80000100800 */
[----:B------:R-:W-:Y:S04]  /*aaa70*/  STL [R1+0x2a88], R6 ;  /* 0x002a880601007387 */ /* 0x000fe80000100800 */
[----:B------:R-:W-:Y:S04]  /*aaa80*/  STL [R1+0x2a84], R7 ;  /* 0x002a840701007387 */ /* 0x000fe80000100800 */
[----:B------:R-:W0:Y:S04]  /*aaa90*/  LDS.128 R8, [R2] ;  /* 0x0000000002087984 */ /* 0x000e280000000c00 */
[----:B------:R-:W1:Y:S04]  /*aaaa0*/  LDS.128 R4, [R3+0x400] ;  /* 0x0004000003047984 */ /* 0x000e680000000c00 */
[----:B0-----:R-:W-:Y:S04]  /*aaab0*/  STL [R1+0x2a9c], R9 ;  /* 0x002a9c0901007387 */ /* 0x001fe80000100800 */
[----:B-1----:R-:W-:Y:S04]  /*aaac0*/  STL.64 [R1+0x40], R4 ;  /* 0x0000400401007387 */ /* 0x002fe80000100a00 */
[----:B------:R-:W-:Y:S04]  /*aaad0*/  STL.64 [R1+0x48], R6 ;  /* 0x0000480601007387 */ /* 0x000fe80000100a00 */
[----:B------:R-:W-:Y:S04]  /*aaae0*/  STL [R1+0x2a98], R10 ;  /* 0x002a980a01007387 */ /* 0x000fe80000100800 */
[----:B------:R-:W-:Y:S04]  /*aaaf0*/  STL [R1+0x2a8c], R11 ;  /* 0x002a8c0b01007387 */ /* 0x000fe80000100800 */
[----:B------:R-:W-:Y:S04]  /*aab00*/  STL [R1+0x2b00], R8 ;  /* 0x002b000801007387 */ /* 0x000fe80000100800 */
[----:B------:R-:W0:Y:S04]  /*aab10*/  LDS.128 R8, [R2+0x400] ;  /* 0x0004000002087984 */ /* 0x000e280000000c00 */
[----:B------:R-:W-:Y:S06]  /*aab20*/  BAR.SYNC.DEFER_BLOCKING 0x0 ;  /* 0x0000000000007b1d */ /* 0x000fec0000010000 */
[----:B--2---:R1:W-:Y:S01]  /*aab30*/  STS.128 [R0+0x100], R12 ;  /* 0x0001000c00007388 */ /* 0x0043e20000000c00 */
[----:B0-----:R-:W-:-:S02]  /*aab40*/  IMAD.MOV.U32 R6, RZ, RZ, R9 ;  /* 0x000000ffff067224 */ /* 0x001fc400078e0009 */
[----:B------:R-:W-:Y:S02]  /*aab50*/  IMAD.MOV.U32 R7, RZ, RZ, R10 ;  /* 0x000000ffff077224 */ /* 0x000fe400078e000a */
[----:B------:R-:W-:Y:S01]  /*aab60*/  IMAD.MOV.U32 R5, RZ, RZ, R8 ;  /* 0x000000ffff057224 */ /* 0x000fe200078e0008 */
[----:B------:R-:W-:Y:S04]  /*aab70*/  STL [R1+0x5c], R11 ;  /* 0x00005c0b01007387 */ /* 0x000fe80000100800 */
[----:B------:R-:W-:Y:S04]  /*aab80*/  STL.64 [R1+0x2b28], R6 ;  /* 0x002b280601007387 */ /* 0x000fe80000100a00 */
[----:B------:R-:W-:Y:S04]  /*aab90*/  STL [R1+0x2b24], R5 ;  /* 0x002b240501007387 */ /* 0x000fe80000100800 */
[----:B-1----:R-:W2:Y:S04]  /*aaba0*/  LDL.LU R12, [R1+0x2c0] ;  /* 0x0002c000010c7983 */ /* 0x002ea80000300800 */
        /* <DEDUP_REMOVED lines=9> */
[----:B----4-:R0:W-:Y:S04]  /*aac40*/  STS.128 [R0+0x80], R16 ;  /* 0x0000801000007388 */ /* 0x0101e80000000c00 */
[----:B------:R1:W-:Y:S04]  /*aac50*/  STS.128 [R0], R20 ;  /* 0x0000001400007388 */ /* 0x0003e80000000c00 */
[----:B0-----:R-:W4:Y:S04]  /*aac60*/  LDL.LU R16, [R1+0x330] ;  /* 0x0003300001107983 */ /* 0x001f280000300800 */
[----:B------:R-:W4:Y:S04]  /*aac70*/  LDL.LU R17, [R1+0x334] ;  /* 0x0003340001117983 */ /* 0x000f280000300800 */
[----:B------:R-:W4:Y:S04]  /*aac80*/  LDL.LU R18, [R1+0x338] ;  /* 0x0003380001127983 */ /* 0x000f280000300800 */
[----:B------:R-:W4:Y:S04]  /*aac90*/  LDL.LU R19, [R1+0x33c] ;  /* 0x00033c0001137983 */ /* 0x000f280000300800 */
[----:B-1----:R-:W4:Y:S04]  /*aaca0*/  LDL.LU R20, [R1+0x340] ;  /* 0x0003400001147983 */ /* 0x002f280000300800 */
[----:B------:R-:W4:Y:S04]  /*aacb0*/  LDL.LU R21, [R1+0x344] ;  /* 0x0003440001157983 */ /* 0x000f280000300800 */
[----:B------:R-:W4:Y:S04]  /*aacc0*/  LDL.LU R22, [R1+0x348] ;  /* 0x0003480001167983 */ /* 0x000f280000300800 */
[----:B------:R-:W4:Y:S04]  /*aacd0*/  LDL.LU R23, [R1+0x34c] ;  /* 0x00034c0001177983 */ /* 0x000f280000300800 */
[----:B------:R-:W4:Y:S04]  /*aace0*/  LDL.LU R4, [R1+0x350] ;  /* 0x0003500001047983 */ /* 0x000f280000300800 */
[----:B------:R-:W4:Y:S04]  /*aacf0*/  LDL.LU R5, [R1+0x354] ;  /* 0x0003540001057983 */ /* 0x000f280000300800 */
[----:B------:R-:W4:Y:S04]  /*aad00*/  LDL.LU R6, [R1+0x358] ;  /* 0x0003580001067983 */ /* 0x000f280000300800 */
[----:B------:R-:W4:Y:S04]  /*aad10*/  LDL.LU R7, [R1+0x35c] ;  /* 0x00035c0001077983 */ /* 0x000f280000300800 */
        /* <DEDUP_REMOVED lines=22> */
[----:B------:R-:W-:Y:S04]  /*aae80*/  STS.128 [R0+0x180], R24 ;  /* 0x0001801800007388 */ /* 0x000fe80000000c00 */
[----:B----4-:R-:W-:Y:S04]  /*aae90*/  STS.128 [R0+0x200], R4 ;  /* 0x0002000400007388 */ /* 0x010fe80000000c00 */
[----:B------:R-:W-:Y:S04]  /*aaea0*/  STS.128 [R0+0x280], R20 ;  /* 0x0002801400007388 */ /* 0x000fe80000000c00 */
[----:B------:R-:W-:Y:S04]  /*aaeb0*/  STS.128 [R0+0x300], R16 ;  /* 0x0003001000007388 */ /* 0x000fe80000000c00 */
[----:B---3--:R-:W-:Y:S04]  /*aaec0*/  STL.64 [R1+0x2af8], R14 ;  /* 0x002af80e01007387 */ /* 0x008fe80000100a00 */
[----:B------:R0:W-:Y:S04]  /*aaed0*/  STL.64 [R1+0x2af0], R12 ;  /* 0x002af00c01007387 */ /* 0x0001e80000100a00 */
        /* <DEDUP_REMOVED lines=8> */
[----:B------:R-:W3:Y:S04]  /*aaf60*/  LDL.LU.64 R6, [R1+0x2b28] ;  /* 0x002b280001067983 */ /* 0x000ee80000300a00 */
[----:B------:R-:W3:Y:S04]  /*aaf70*/  LDL.LU R5, [R1+0x2b24] ;  /* 0x002b240001057983 */ /* 0x000ee80000300800 */
[----:B------:R-:W3:Y:S04]  /*aaf80*/  LDL.LU R20, [R1+0x2b20] ;  /* 0x002b200001147983 */ /* 0x000ee80000300800 */
[----:B------:R-:W3:Y:S04]  /*aaf90*/  LDL.LU R18, [R1+0x2b1c] ;  /* 0x002b1c0001127983 */ /* 0x000ee80000300800 */
[----:B------:R-:W3:Y:S04]  /*aafa0*/  LDL.LU R16, [R1+0x2b18] ;  /* 0x002b180001107983 */ /* 0x000ee80000300800 */
[----:B--2---:R-:W-:Y:S04]  /*aafb0*/  STS.128 [R0+0x380], R8 ;  /* 0x0003800800007388 */ /* 0x004fe80000000c00 */
[----:B------:R-:W-:Y:S06]  /*aafc0*/  BAR.SYNC.DEFER_BLOCKING 0x0 ;  /* 0x0000000000007b1d */ /* 0x000fec0000010000 */
[----:B------:R-:W0:Y:S04]  /*aafd0*/  LDS.128 R8, [R28] ;  /* 0x000000001c087984 */ /* 0x000e280000000c00 */
[----:B0-----:R-:W-:Y:S04]  /*aafe0*/  STL.64 [R1+0x320], R8 ;  /* 0x0003200801007387 */ /* 0x001fe80000100a00 */
[----:B------:R-:W-:Y:S04]  /*aaff0*/  STL.64 [R1+0x328], R10 ;  /* 0x0003280a01007387 */ /* 0x000fe80000100a00 */
[----:B------:R-:W0:Y:S04]  /*ab000*/  LDS.128 R8, [R28+0x400] ;  /* 0x000400001c087984 */ /* 0x000e280000000c00 */
[----:B0-----:R-:W-:Y:S01]  /*ab010*/  STL [R1+0x384], R9 ;  /* 0x0003840901007387 */ /* 0x001fe20000100800 */
[----:B------:R-:W-:-:S03]  /*ab020*/  IMAD.MOV.U32 R23, RZ, RZ, R8 ;  /* 0x000000ffff177224 */ /* 0x000fc600078e0008 */
[----:B------:R-:W-:Y:S04]  /*ab030*/  STL.64 [R1+0x388], R10 ;  /* 0x0003880a01007387 */ /* 0x000fe80000100a00 */
[----:B------:R-:W0:Y:S04]  /*ab040*/  LDS.128 R8, [R29] ;  /* 0x000000001d087984 */ /* 0x000e280000000c00 */
[----:B------:R-:W-:Y:S04]  /*ab050*/  STL [R1+0x2a5c], R23 ;  /* 0x002a5c1701007387 */ /* 0x000fe80000100800 */
[----:B0-----:R-:W-:Y:S01]  /*ab060*/  STL [R1+0x334], R9 ;  /* 0x0003340901007387 */ /* 0x001fe20000100800 */
[----:B------:R-:W-:-:S03]  /*ab070*/  IMAD.MOV.U32 R21, RZ, RZ, R8 ;  /* 0x000000ffff157224 */ /* 0x000fc600078e0008 */
[----:B------:R-:W-:Y:S04]  /*ab080*/  STL.64 [R1+0x338], R10 ;  /* 0x0003380a01007387 */ /* 0x000fe80000100a00 */
[----:B------:R-:W0:Y:S04]  /*ab090*/  LDS.128 R8, [R29+0x400] ;  /* 0x000400001d087984 */ /* 0x000e280000000c00 */
[----:B------:R-:W-:Y:S04]  /*ab0a0*/  STL [R1+0x2a68], R21 ;  /* 0x002a681501007387 */ /* 0x000fe80000100800 */
[----:B0-----:R-:W-:Y:S04]  /*ab0b0*/  STL.64 [R1+0x390], R8 ;  /* 0x0003900801007387 */ /* 0x001fe80000100a00 */
[----:B------:R-:W-:Y:S04]  /*ab0c0*/  STL.64 [R1+0x398], R10 ;  /* 0x0003980a01007387 */ /* 0x000fe80000100a00 */
[----:B------:R-:W0:Y:S04]  /*ab0d0*/  LDS.128 R8, [R3] ;  /* 0x0000000003087984 */ /* 0x000e280000000c00 */
[----:B0-----:R-:W-:Y:S01]  /*ab0e0*/  STL [R1+0x344], R9 ;  /* 0x0003440901007387 */ /* 0x001fe20000100800 */
[----:B------:R-:W-:-:S03]  /*ab0f0*/  IMAD.MOV.U32 R22, RZ, RZ, R8 ;  /* 0x000000ffff167224 */ /* 0x000fc600078e0008 */
[----:B------:R-:W-:Y:S04]  /*ab100*/  STL.64 [R1+0x348], R10 ;  /* 0x0003480a01007387 */ /* 0x000fe80000100a00 */
[----:B------:R-:W0:Y:S04]  /*ab110*/  LDS.128 R8, [R3+0x400] ;  /* 0x0004000003087984 */ /* 0x000e280000000c00 */
[----:B------:R-:W2:Y:S04]  /*ab120*/  LDL.LU R4, [R1+0x230] ;  /* 0x0002300001047983 */ /* 0x000ea80000300800 */
[----:B------:R-:W2:Y:S04]  /*ab130*/  LDL.LU R17, [R1+0x1d0] ;  /* 0x0001d00001117983 */ /* 0x000ea80000300800 */
[----:B0-----:R-:W-:Y:S04]  /*ab140*/  STL.64 [R1+0x370], R8 ;  /* 0x0003700801007387 */ /* 0x001fe80000100a00 */
[----:B------:R-:W-:Y:S04]  /*ab150*/  STL.64 [R1+0x378], R10 ;  /* 0x0003780a01007387 */ /* 0x000fe80000100a00 */
[----:B------:R-:W0:Y:S04]  /*ab160*/  LDS.128 R8, [R2] ;  /* 0x0000000002087984 */ /* 0x000e280000000c00 */
[----:B------:R-:W2:Y:S04]  /*ab170*/  LDL R21, [R1+0xde8] ;  /* 0x000de80001157983 */ /* 0x000ea80000100800 */
[----:B0-----:R-:W-:Y:S01]  /*ab180*/  STL [R1+0x364], R9 ;  /* 0x0003640901007387 */ /* 0x001fe20000100800 */
[----:B------:R-:W-:-:S03]  /*ab190*/  IMAD.MOV.U32 R23, RZ, RZ, R8 ;  /* 0x000000ffff177224 */ /* 0x000fc600078e0008 */
[----:B------:R-:W-:Y:S04]  /*ab1a0*/  STL.64 [R1+0x368], R10 ;  /* 0x0003680a01007387 */ /* 0x000fe80000100a00 */
[----:B------:R-:W0:Y:S04]  /*ab1b0*/  LDS.128 R8, [R2+0x400] ;  /* 0x0004000002087984 */ /* 0x000e280000000c00 */
[----:B------:R-:W-:Y:S06]  /*ab1c0*/  BAR.SYNC.DEFER_BLOCKING 0x0 ;  /* 0x0000000000007b1d */ /* 0x000fec0000010000 */
[----:B0-----:R-:W-:Y:S04]  /*ab1d0*/  STL.64 [R1+0x350], R8 ;  /* 0x0003500801007387 */ /* 0x001fe80000100a00 */
[----:B------:R0:W-:Y:S04]  /*ab1e0*/  STL.64 [R1+0x358], R10 ;  /* 0x0003580a01007387 */ /* 0x0001e80000100a00 */
[----:B0-----:R-:W2:Y:S04]  /*ab1f0*/  LDL.LU.64 R10, [R1+0x2b10] ;  /* 0x002b1000010a7983 */ /* 0x001ea80000300a00 */
[----:B------:R-:W2:Y:S04]  /*ab200*/  LDL.LU.64 R8, [R1+0x2b08] ;  /* 0x002b080001087983 */ /* 0x000ea80000300a00 */
[----:B---3--:R-:W-:Y:S04]  /*ab210*/  STS.128 [R0+0x80], R12 ;  /* 0x0000800c00007388 */ /* 0x008fe80000000c00 */
[----:B--2---:R0:W-:Y:S04]  /*ab220*/  STS.128 [R0], R8 ;  /* 0x0000000800007388 */ /* 0x0041e80000000c00 */
[----:B0-----:R-:W2:Y:S04]  /*ab230*/  LDL.LU R8, [R1+0x2b00] ;  /* 0x002b000001087983 */ /* 0x001ea80000300800 */
[----:B------:R-:W3:Y:S04]  /*ab240*/  LDL.LU R9, [R1+0xde0] ;  /* 0x000de00001097983 */ /* 0x000ee80000300800 */
[----:B------:R-:W2:Y:S04]  /*ab250*/  LDL.LU.64 R14, [R1+0x2af8] ;  /* 0x002af800010e7983 */ /* 0x000ea80000300a00 */
        /* <DEDUP_REMOVED lines=10> */
[----:B----4-:R-:W-:Y:S04]  /*ab300*/  STS.128 [R0+0x300], R24 ;  /* 0x0003001800007388 */ /* 0x010fe80000000c00 */
[----:B--2---:R0:W-:Y:S04]  /*ab310*/  STS.128 [R0+0x280], R12 ;  /* 0x0002800c00007388 */ /* 0x0041e80000000c00 */
[----:B0-----:R-:W2:Y:S04]  /*ab320*/  LDL.LU R14, [R1+0x2ab8] ;  /* 0x002ab800010e7983 */ /* 0x001ea80000300800 */
[----:B------:R-:W4:Y:S04]  /*ab330*/  LDL.LU.64 R26, [R1+0x2ab0] ;  /* 0x002ab000011a7983 */ /* 0x000f280000300a00 */
[----:B------:R-:W4:Y:S04]  /*ab340*/  LDL.LU.64 R24, [R1+0x2aa8] ;  /* 0x002aa80001187983 */ /* 0x000f280000300a00 */
[----:B------:R-:W2:Y:S04]  /*ab350*/  LDL.LU R19, [R1+0x240] ;  /* 0x0002400001137983 */ /* 0x000ea80000300800 */
[----:B------:R-:W2:Y:S04]  /*ab360*/  LDL.LU R15, [R1+0x1e0] ;  /* 0x0001e000010f7983 */ /* 0x000ea80000300800 */
[----:B----4-:R0:W-:Y:S04]  /*ab370*/  STS.128 [R0+0x380], R24 ;  /* 0x0003801800007388 */ /* 0x0101e80000000c00 */
[----:B0-----:R-:W4:Y:S01]  /*ab380*/  LDL R27, [R1+0xde4] ;  /* 0x000de400011b7983 */ /* 0x001f220000100800 */
[----:B------:R-:W-:-:S02]  /*ab390*/  IMAD R12, R21, c[0x0][0x194], RZ ;  /* 0x00006500150c7a24 */ /* 0x000fc400078e02ff */
[----:B---3--:R-:W-:Y:S01]  /*ab3a0*/  IMAD R0, R9, c[0x0][0x198], RZ ;  /* 0x0000660009007a24 */ /* 0x008fe200078e02ff */
[----:B------:R-:W-:Y:S01]  /*ab3b0*/  BAR.SYNC.DEFER_BLOCKING 0x0 ;  /* 0x0000000000007b1d */ /* 0x000fe20000010000 */
[----:B------:R-:W-:Y:S02]  /*ab3c0*/  ISETP.GE.AND P4, PT, R21, c[0x0][0x178], PT ;  /* 0x00005e0015007a0c */ /* 0x000fe40003f86270 */
[----:B--2---:R-:W-:Y:S02]  /*ab3d0*/  PRMT R14, R4, 0x7632, R14 ;  /* 0x00007632040e7816 */ /* 0x004fe4000000000e */
[----:B------:R-:W-:Y:S01]  /*ab3e0*/  ISETP.LT.AND P4, PT, R9, c[0x0][0x17c], !P4 ;  /* 0x00005f0009007a0c */ /* 0x000fe20006781270 */
[----:B------:R-:W2:Y:S04]  /*ab3f0*/  LDL.LU R26, [R1+0x2620] ;  /* 0x00262000011a7983 */ /* 0x000ea80000300800 */
[----:B------:R-:W3:Y:S01]  /*ab400*/  LDL.LU R11, [R1+0x261c] ;  /* 0x00261c00010b7983 */ /* 0x000ee20000300800 */
[C---:B----4-:R-:W-:Y:S01]  /*ab410*/  IMAD R3, R27.reuse, c[0x0][0x194], RZ ;  /* 0x000065001b037a24 */ /* 0x050fe200078e02ff */
[----:B------:R-:W-:-:S04]  /*ab420*/  ISETP.GE.AND P3, PT, R27, c[0x0][0x178], PT ;  /* 0x00005e001b007a0c */ /* 0x000fc80003f66270 */
[----:B------:R-:W-:Y:S02]  /*ab430*/  LEA R2, P5, R3, c[0x0][0x170], 0x1 ;  /* 0x00005c0003027a11 */ /* 0x000fe400078a08ff */
[----:B------:R-:W-:Y:S02]  /*ab440*/  ISETP.LT.AND P3, PT, R9, c[0x0][0x17c], !P3 ;  /* 0x00005f0009007a0c */ /* 0x000fe40005f61270 */
[----:B------:R-:W-:Y:S01]  /*ab450*/  LEA.HI.X.SX32 R3, R3, c[0x0][0x174], 0x1, P5 ;  /* 0x00005d0003037a11 */ /* 0x000fe200028f0eff */
[----:B------:R-:W4:Y:S01]  /*ab460*/  LDL.LU R9, [R1+0x2628] ;  /* 0x0026280001097983 */ /* 0x000f220000300800 */
[----:B------:R-:W-:-:S04]  /*ab470*/  LEA R24, P5, R12, c[0x0][0x170], 0x1 ;  /* 0x00005c000c187a11 */ /* 0x000fc800078a08ff */
[----:B------:R-:W-:Y:S01]  /*ab480*/  LEA.HI.X.SX32 R25, R12, c[0x0][0x174], 0x1, P5 ;  /* 0x00005d000c197a11 */ /* 0x000fe200028f0eff */
[----:B------:R-:W-:-:S05]  /*ab490*/  IMAD.WIDE R12, R0, 0x2, R2 ;  /* 0x00000002000c7825 */ /* 0x000fca00078e0202 */
[----:B------:R0:W-:Y:S04]  /*ab4a0*/  @P3 STG.E.U16 [R12.64], R4 ;  /* 0x000000040c003986 */ /* 0x0001e8000c101504 */
[----:B0-----:R-:W3:Y:S01]  /*ab4b0*/  LDL.LU R4, [R1+0x262c] ;  /* 0x00262c0001047983 */ /* 0x001ee20000300800 */
[----:B------:R-:W-:Y:S01]  /*ab4c0*/  ISETP.LT.AND P3, PT, R27, c[0x0][0x178], !P2 ;  /* 0x00005e001b007a0c */ /* 0x000fe20005761270 */
[C---:B------:R-:W-:Y:S01]  /*ab4d0*/  IMAD.WIDE R12, R0.reuse, 0x2, R24 ;  /* 0x00000002000c7825 */ /* 0x040fe200078e0218 */
[----:B------:R-:W-:Y:S01]  /*ab4e0*/  IADD3 R0, R0, c[0x0][0x198], RZ ;  /* 0x0000660000007a10 */ /* 0x000fe20007ffe0ff */
[----:B------:R-:W3:Y:S01]  /*ab4f0*/  LDL.LU R10, [R1+0x250] ;  /* 0x00025000010a7983 */ /* 0x000ee20000300800 */
[----:B------:R-:W-:-:S03]  /*ab500*/  ISETP.LT.AND P2, PT, R21, c[0x0][0x178], !P2 ;  /* 0x00005e0015007a0c */ /* 0x000fc60005741270 */
[----:B------:R0:W-:Y:S02]  /*ab510*/  @P4 STG.E.U16 [R12.64], R17 ;  /* 0x000000110c004986 */ /* 0x0001e4000c101504 */
[----:B0-----:R-:W-:-:S05]  /*ab520*/  IMAD.WIDE R12, R0, 0x2, R2 ;  /* 0x00000002000c7825 */ /* 0x001fca00078e0202 */
[----:B------:R0:W-:Y:S02]  /*ab530*/  @P3 STG.E.U16 [R12.64], R14 ;  /* 0x0000000e0c003986 */ /* 0x0001e4000c101504 */
[----:B0-----:R-:W-:Y:S01]  /*ab540*/  PRMT R14, R17, 0x7632, R14 ;  /* 0x00007632110e7816 */ /* 0x001fe2000000000e */
[C---:B------:R-:W-:Y:S01]  /*ab550*/  IMAD.WIDE R12, R0.reuse, 0x2, R24 ;  /* 0x00000002000c7825 */ /* 0x040fe200078e0218 */
[----:B------:R-:W-:Y:S01]  /*ab560*/  IADD3 R0, R0, c[0x0][0x198], RZ ;  /* 0x0000660000007a10 */ /* 0x000fe20007ffe0ff */
[----:B------:R-:W3:Y:S04]  /*ab570*/  LDL.LU R17, [R1+0x1c0] ;  /* 0x0001c00001117983 */ /* 0x000ee80000300800 */
[----:B------:R0:W-:Y:S01]  /*ab580*/  @P2 STG.E.U16 [R12.64], R14 ;  /* 0x0000000e0c002986 */ /* 0x0001e2000c101504 */
[----:B------:R-:W-:-:S02]  /*ab590*/  ISETP.LT.AND P2, PT, R27, c[0x0][0x178], !P0 ;  /* 0x00005e001b007a0c */ /* 0x000fc40004741270 */
[----:B------:R-:W-:Y:S01]  /*ab5a0*/  ISETP.LT.AND P0, PT, R21, c[0x0][0x178], !P0 ;  /* 0x00005e0015007a0c */ /* 0x000fe20004701270 */
[----:B0-----:R-:W-:-:S10]  /*ab5b0*/  IMAD.WIDE R12, R0, 0x2, R2 ;  /* 0x00000002000c7825 */ /* 0x001fd400078e0202 */
[----:B------:R0:W-:Y:S01]  /*ab5c0*/  @P2 STG.E.U16 [R12.64], R19 ;  /* 0x000000130c002986 */ /* 0x0001e2000c101504 */
[C---:B------:R-:W-:Y:S01]  /*ab5d0*/  IADD3 R14, R0.reuse, c[0x0][0x198], RZ ;  /* 0x00006600000e7a10 */ /* 0x040fe20007ffe0ff */
[----:B0-----:R-:W-:-:S05]  /*ab5e0*/  IMAD.WIDE R12, R0, 0x2, R24 ;  /* 0x00000002000c7825 */ /* 0x001fca00078e0218 */
[----:B------:R0:W-:Y:S01]  /*ab5f0*/  @P0 STG.E.U16 [R12.64], R15 ;  /* 0x0000000f0c000986 */ /* 0x0001e2000c101504 */
[----:B------:R-:W-:Y:S02]  /*ab600*/  ISETP.LT.AND P0, PT, R27, c[0x0][0x178], !P1 ;  /* 0x00005e001b007a0c */ /* 0x000fe40004f01270 */
[----:B------:R-:W-:Y:S02]  /*ab610*/  PRMT R0, R19, 0x7632, R0 ;  /* 0x0000763213007816 */ /* 0x000fe40000000000 */
[----:B------:R-:W3:Y:S01]  /*ab620*/  LDL.LU R19, [R1+0x2aa0] ;  /* 0x002aa00001137983 */ /* 0x000ee20000300800 */
[----:B0-----:R-:W-:-:S08]  /*ab630*/  IMAD.WIDE R12, R14, 0x2, R2 ;  /* 0x000000020e0c7825 */ /* 0x001fd000078e0202 */
[----:B------:R0:W-:Y:S04]  /*ab640*/  @P0 STG.E.U16 [R12.64], R0 ;  /* 0x000000000c000986 */ /* 0x0001e8000c101504 */
[----:B0-----:R-:W3:Y:S01]  /*ab650*/  LDL.LU R13, [R1+0x2624] ;  /* 0x00262400010d7983 */ /* 0x001ee20000300800 */
[----:B--2---:R-:W-:-:S03]  /*ab660*/  ISETP.GE.AND P0, PT, R26, c[0x0][0x17c], PT ;  /* 0x00005f001a007a0c */ /* 0x004fc60003f06270 */
[----:B------:R-:W3:Y:S01]  /*ab670*/  LDL.LU R26, [R1+0x1b0] ;  /* 0x0001b000011a7983 */ /* 0x000ee20000300800 */
[----:B----4-:R-:W-:-:S03]  /*ab680*/  ISETP.GE.AND P3, PT, R9, c[0x0][0x17c], PT ;  /* 0x00005f0009007a0c */ /* 0x010fc60003f66270 */
[----:B------:R-:W4:Y:S01]  /*ab690*/  LDL.LU R9, [R1+0x2634] ;  /* 0x0026340001097983 */ /* 0x000f220000300800 */
[----:B---3--:R-:W-:-:S03]  /*ab6a0*/  ISETP.GE.AND P2, PT, R4, c[0x0][0x17c], PT ;  /* 0x00005f0004007a0c */ /* 0x008fc60003f46270 */
[----:B------:R-:W3:Y:S01]  /*ab6b0*/  LDL.LU R4, [R1+0x2630] ;  /* 0x0026300001047983 */ /* 0x000ee20000300800 */
[----:B------:R-:W-:Y:S02]  /*ab6c0*/  ISETP.LT.AND P1, PT, R21, c[0x0][0x178], !P1 ;  /* 0x00005e0015007a0c */ /* 0x000fe40004f21270 */
[----:B------:R-:W-:Y:S02]  /*ab6d0*/  IADD3 R0, R14, c[0x0][0x198], RZ ;  /* 0x000066000e007a10 */ /* 0x000fe40007ffe0ff */
[----:B------:R-:W-:Y:S02]  /*ab6e0*/  PRMT R16, R15, 0x7632, R16 ;  /* 0x000076320f107816 */ /* 0x000fe40000000010 */
[----:B------:R-:W-:Y:S02]  /*ab6f0*/  ISETP.GE.AND P4, PT, R11, c[0x0][0x17c], PT ;  /* 0x00005f000b007a0c */ /* 0x000fe40003f86270 */
[----:B------:R-:W3:Y:S01]  /*ab700*/  LDL.LU R11, [R1+0x270] ;  /* 0x00027000010b7983 */ /* 0x000ee20000300800 */
[----:B------:R-:W-:-:S02]  /*ab710*/  PRMT R18, R17, 0x7632, R18 ;  /* 0x0000763211127816 */ /* 0x000fc40000000012 */
[----:B------:R-:W-:Y:S02]  /*ab720*/  PRMT R19, R10, 0x7632, R19 ;  /* 0x000076320a137816 */ /* 0x000fe40000000013 */
[----:B------:R-:W-:-:S04]  /*ab730*/  ISETP.GE.AND P5, PT, R13, c[0x0][0x17c], PT ;  /* 0x00005f000d007a0c */ /* 0x000fc80003fa6270 */
[----:B------:R-:W-:Y:S01]  /*ab740*/  ISETP.LT.AND P6, PT, R27, c[0x0][0x178], !P5 ;  /* 0x00005e001b007a0c */ /* 0x000fe20006fc1270 */
[----:B------:R-:W-:Y:S01]  /*ab750*/  IMAD.WIDE R12, R14, 0x2, R24 ;  /* 0x000000020e0c7825 */ /* 0x000fe200078e0218 */
[----:B------:R-:W-:-:S03]  /*ab760*/  ISETP.LT.AND P5, PT, R21, c[0x0][0x178], !P5 ;  /* 0x00005e0015007a0c */ /* 0x000fc60006fa1270 */
[----:B------:R-:W-:Y:S01]  /*ab770*/  IMAD.WIDE R14, R0, 0x2, R2 ;  /* 0x00000002000e7825 */ /* 0x000fe200078e0202 */
[----:B------:R0:W-:Y:S01]  /*ab780*/  @P1 STG.E.U16 [R12.64], R16 ;  /* 0x000000100c001986 */ /* 0x0001e2000c101504 */
[----:B------:R-:W-:Y:S02]  /*ab790*/  ISETP.LT.AND P1, PT, R27, c[0x0][0x178], !P0 ;  /* 0x00005e001b007a0c */ /* 0x000fe40004721270 */
[----:B------:R-:W-:-:S04]  /*ab7a0*/  ISETP.LT.AND P0, PT, R21, c[0x0][0x178], !P0 ;  /* 0x00005e0015007a0c */ /* 0x000fc80004701270 */
[----:B------:R1:W-:Y:S01]  /*ab7b0*/  @P6 STG.E.U16 [R14.64], R10 ;  /* 0x0000000a0e006986 */ /* 0x0003e2000c101504 */
[C---:B0-----:R-:W-:Y:S01]  /*ab7c0*/  IMAD.WIDE R12, R0.reuse, 0x2, R24 ;  /* 0x00000002000c7825 */ /* 0x041fe200078e0218 */
[----:B-1----:R-:W-:-:S04]  /*ab7d0*/  IADD3 R14, R0, c[0x0][0x198], RZ ;  /* 0x00006600000e7a10 */ /* 0x002fc80007ffe0ff */
[----:B------:R0:W-:Y:S01]  /*ab7e0*/  @P5 STG.E.U16 [R12.64], R17 ;  /* 0x000000110c005986 */ /* 0x0001e2000c101504 */
[----:B------:R-:W-:-:S03]  /*ab7f0*/  IADD3 R0, R14, c[0x0][0x198], RZ ;  /* 0x000066000e007a10 */ /* 0x000fc60007ffe0ff */
[----:B------:R-:W2:Y:S01]  /*ab800*/  LDL.LU R10, [R1+0x1f0] ;  /* 0x0001f000010a7983 */ /* 0x000ea20000300800 */
[----:B0-----:R-:W-:-:S04]  /*ab810*/  IMAD.WIDE R12, R14, 0x2, R2 ;  /* 0x000000020e0c7825 */ /* 0x001fc800078e0202 */
[----:B------:R-:W-:Y:S01]  /*ab820*/  IMAD.WIDE R14, R14, 0x2, R24 ;  /* 0x000000020e0e7825 */ /* 0x000fe200078e0218 */
[----:B------:R-:W-:Y:S04]  /*ab830*/  @P1 STG.E.U16 [R12.64], R19 ;  /* 0x000000130c001986 */ /* 0x000fe8000c101504 */
[----:B------:R0:W-:Y:S01]  /*ab840*/  @P0 STG.E.U16 [R14.64], R18 ;  /* 0x000000120e000986 */ /* 0x0001e2000c101504 */
[----:B----4-:R-:W-:-:S03]  /*ab850*/  ISETP.GE.AND P5, PT, R9, c[0x0][0x17c], PT ;  /* 0x00005f0009007a0c */ /* 0x010fc60003fa6270 */
[----:B------:R-:W4:Y:S01]  /*ab860*/  LDL.LU R9, [R1+0x263c] ;  /* 0x00263c0001097983 */ /* 0x000f220000300800 */
[----:B---3--:R-:W-:-:S03]  /*ab870*/  ISETP.GE.AND P1, PT, R4, c[0x0][0x17c], PT ;  /* 0x00005f0004007a0c */ /* 0x008fc60003f26270 */
[----:B------:R-:W3:Y:S04]  /*ab880*/  LDL.LU R4, [R1+0x2638] ;  /* 0x0026380001047983 */ /* 0x000ee80000300800 */
[----:B0-----:R-:W2:Y:S01]  /*ab890*/  LDL.LU R15, [R1+0x260] ;  /* 0x00026000010f7983 */ /* 0x001ea20000300800 */
[----:B------:R-:W-:Y:S02]  /*ab8a0*/  ISETP.LT.AND P6, PT, R27, c[0x0][0x178], !P4 ;  /* 0x00005e001b007a0c */ /* 0x000fe400067c1270 */
[----:B------:R-:W-:Y:S01]  /*ab8b0*/  ISETP.LT.AND P4, PT, R21, c[0x0][0x178], !P4 ;  /* 0x00005e0015007a0c */ /* 0x000fe20006781270 */
[C---:B------:R-:W-:Y:S01]  /*ab8c0*/  IMAD.WIDE R16, R0.reuse, 0x2, R2 ;  /* 0x0000000200107825 */ /* 0x040fe200078e0202 */
[----:B------:R-:W-:Y:S02]  /*ab8d0*/  ISETP.LT.AND P0, PT, R27, c[0x0][0x178], !P3 ;  /* 0x00005e001b007a0c */ /* 0x000fe40005f01270 */
[C---:B------:R-:W-:Y:S01]  /*ab8e0*/  IADD3 R14, R0.reuse, c[0x0][0x198], RZ ;  /* 0x00006600000e7a10 */ /* 0x040fe20007ffe0ff */
[----:B------:R-:W-:Y:S01]  /*ab8f0*/  IMAD.WIDE R12, R0, 0x2, R24 ;  /* 0x00000002000c7825 */ /* 0x000fe200078e0218 */
[----:B------:R-:W-:-:S02]  /*ab900*/  PRMT R18, R26, 0x7632, R18 ;  /* 0x000076321a127816 */ /* 0x000fc40000000012 */
[----:B------:R-:W-:-:S03]  /*ab910*/  ISETP.LT.AND P3, PT, R21, c[0x0][0x178], !P3 ;  /* 0x00005e0015007a0c */ /* 0x000fc60005f61270 */
[----:B--2---:R-:W-:Y:S01]  /*ab920*/  @P6 STG.E.U16 [R16.64], R15 ;  /* 0x0000000f10006986 */ /* 0x004fe2000c101504 */
[----:B------:R-:W-:-:S03]  /*ab930*/  PRMT R19, R15, 0x7632, R19 ;  /* 0x000076320f137816 */ /* 0x000fc60000000013 */
[----:B------:R0:W-:Y:S01]  /*ab940*/  @P4 STG.E.U16 [R12.64], R26 ;  /* 0x0000001a0c004986 */ /* 0x0001e2000c101504 */
[----:B----4-:R-:W-:Y:S01]  /*ab950*/  ISETP.GE.AND P4, PT, R9, c[0x0][0x17c], PT ;  /* 0x00005f0009007a0c */ /* 0x010fe20003f86270 */
[----:B0-----:R-:W-:Y:S02]  /*ab960*/  IMAD.WIDE R12, R14, 0x2, R2 ;  /* 0x000000020e0c7825 */ /* 0x001fe400078e0202 */
[----:B------:R-:W2:Y:S04]  /*ab970*/  LDL.LU R26, [R1+0x200] ;  /* 0x00020000011a7983 */ /* 0x000ea80000300800 */
[----:B------:R0:W-:Y:S01]  /*ab980*/  @P0 STG.E.U16 [R12.64], R19 ;  /* 0x000000130c000986 */ /* 0x0001e2000c101504 */
[----:B---3--:R-:W-:-:S03]  /*ab990*/  ISETP.GE.AND P0, PT, R4, c[0x0][0x17c], PT ;  /* 0x00005f0004007a0c */ /* 0x008fc60003f06270 */
[----:B------:R-:W3:Y:S04]  /*ab9a0*/  LDL.LU R9, [R1+0x2644] ;  /* 0x0026440001097983 */ /* 0x000ee80000300800 */
[----:B------:R-:W4:Y:S01]  /*ab9b0*/  LDL.LU R4, [R1+0x2640] ;  /* 0x0026400001047983 */ /* 0x000f220000300800 */
[----:B------:R-:W-:Y:S02]  /*ab9c0*/  ISETP.LT.AND P6, PT, R27, c[0x0][0x178], !P2 ;  /* 0x00005e001b007a0c */ /* 0x000fe400057c1270 */
[C---:B------:R-:W-:Y:S01]  /*ab9d0*/  IADD3 R0, R14.reuse, c[0x0][0x198], RZ ;  /* 0x000066000e007a10 */ /* 0x040fe20007ffe0ff */
[----:B------:R-:W-:Y:S01]  /*ab9e0*/  IMAD.WIDE R14, R14, 0x2, R24 ;  /* 0x000000020e0e7825 */ /* 0x000fe200078e0218 */
[----:B------:R-:W-:-:S04]  /*ab9f0*/  ISETP.LT.AND P2, PT, R21, c[0x0][0x178], !P2 ;  /* 0x00005e0015007a0c */ /* 0x000fc80005741270 */
[----:B------:R1:W-:Y:S01]  /*aba00*/  @P3 STG.E.U16 [R14.64], R18 ;  /* 0x000000120e003986 */ /* 0x0003e2000c101504 */
[----:B------:R-:W-:Y:S01]  /*aba10*/  ISETP.LT.AND P3, PT, R27, c[0x0][0x178], !P5 ;  /* 0x00005e001b007a0c */ /* 0x000fe20006f61270 */
[----:B------:R-:W-:Y:S01]  /*aba20*/  IMAD.WIDE R16, R0, 0x2, R2 ;  /* 0x0000000200107825 */ /* 0x000fe200078e0202 */
[----:B------:R-:W-:-:S03]  /*aba30*/  ISETP.LT.AND P5, PT, R21, c[0x0][0x178], !P5 ;  /* 0x00005e0015007a0c */ /* 0x000fc60006fa1270 */
[C---:B0-----:R-:W-:Y:S01]  /*aba40*/  IMAD.WIDE R12, R0.reuse, 0x2, R24 ;  /* 0x00000002000c7825 */ /* 0x041fe200078e0218 */
[----:B------:R0:W-:Y:S01]  /*aba50*/  @P6 STG.E.U16 [R16.64], R11 ;  /* 0x0000000b10006986 */ /* 0x0001e2000c101504 */
[----:B-1----:R-:W-:-:S03]  /*aba60*/  IADD3 R14, R0, c[0x0][0x198], RZ ;  /* 0x00006600000e7a10 */ /* 0x002fc60007ffe0ff */
[----:B------:R1:W-:Y:S01]  /*aba70*/  @P2 STG.E.U16 [R12.64], R10 ;  /* 0x0000000a0c002986 */ /* 0x0003e2000c101504 */
[----:B------:R-:W-:Y:S02]  /*aba80*/  PRMT R19, R11, 0x7632, R19 ;  /* 0x000076320b137816 */ /* 0x000fe40000000013 */
[----:B------:R-:W-:Y:S02]  /*aba90*/  IADD3 R0, R14, c[0x0][0x198], RZ ;  /* 0x000066000e007a10 */ /* 0x000fe40007ffe0ff */
[----:B------:R-:W-:Y:S01]  /*abaa0*/  PRMT R18, R10, 0x7632, R18 ;  /* 0x000076320a127816 */ /* 0x000fe20000000012 */
[----:B0-----:R-:W2:Y:S01]  /*abab0*/  LDL.LU R11, [R1+0x290] ;  /* 0x00029000010b7983 */ /* 0x001ea20000300800 */
[----:B-1----:R-:W-:-:S03]  /*abac0*/  IMAD.WIDE R12, R14, 0x2, R2 ;  /* 0x000000020e0c7825 */ /* 0x002fc600078e0202 */
[----:B------:R-:W2:Y:S01]  /*abad0*/  LDL.LU R10, [R1+0x210] ;  /* 0x00021000010a7983 */ /* 0x000ea20000300800 */
[----:B------:R-:W-:-:S03]  /*abae0*/  IMAD.WIDE R14, R14, 0x2, R24 ;  /* 0x000000020e0e7825 */ /* 0x000fc600078e0218 */
[----:B------:R-:W-:Y:S04]  /*abaf0*/  @P3 STG.E.U16 [R12.64], R19 ;  /* 0x000000130c003986 */ /* 0x000fe8000c101504 */
[----:B------:R0:W-:Y:S01]  /*abb00*/  @P5 STG.E.U16 [R14.64], R18 ;  /* 0x000000120e005986 */ /* 0x0001e2000c101504 */
[----:B---3--:R-:W-:-:S03]  /*abb10*/  ISETP.GE.AND P2, PT, R9, c[0x0][0x17c], PT ;  /* 0x00005f0009007a0c */ /* 0x008fc60003f46270 */
[----:B------:R-:W3:Y:S01]  /*abb20*/  LDL.LU R9, [R1+0x264c] ;  /* 0x00264c0001097983 */ /* 0x000ee20000300800 */
[----:B----4-:R-:W-:-:S03]  /*abb30*/  ISETP.GE.AND P3, PT, R4, c[0x0][0x17c], PT ;  /* 0x00005f0004007a0c */ /* 0x010fc60003f66270 */
[----:B------:R-:W4:Y:S04]  /*abb40*/  LDL.LU R4, [R1+0x2648] ;  /* 0x0026480001047983 */ /* 0x000f280000300800 */
[----:B0-----:R-:W3:Y:S01]  /*abb50*/  LDL.LU R15, [R1+0x280] ;  /* 0x00028000010f7983 */ /* 0x001ee20000300800 */
[----:B------:R-:W-:Y:S02]  /*abb60*/  ISETP.LT.AND P6, PT, R27, c[0x0][0x178], !P1 ;  /* 0x00005e001b007a0c */ /* 0x000fe40004fc1270 */
[----:B------:R-:W-:Y:S01]  /*abb70*/  ISETP.LT.AND P1, PT, R21, c[0x0][0x178], !P1 ;  /* 0x00005e0015007a0c */ /* 0x000fe20004f21270 */
[C---:B------:R-:W-:Y:S01]  /*abb80*/  IMAD.WIDE R16, R0.reuse, 0x2, R2 ;  /* 0x0000000200107825 */ /* 0x040fe200078e0202 */
[----:B------:R-:W-:Y:S02]  /*abb90*/  ISETP.LT.AND P5, PT, R27, c[0x0][0x178], !P4 ;  /* 0x00005e001b007a0c */ /* 0x000fe400067a1270 */
[C---:B------:R-:W-:Y:S01]  /*abba0*/  IADD3 R14, R0.reuse, c[0x0][0x198], RZ ;  /* 0x00006600000e7a10 */ /* 0x040fe20007ffe0ff */
[----:B------:R-:W-:Y:S01]  /*abbb0*/  IMAD.WIDE R12, R0, 0x2, R24 ;  /* 0x00000002000c7825 */ /* 0x000fe200078e0218 */
[----:B--2---:R-:W-:-:S02]  /*abbc0*/  PRMT R19, R26, 0x7632, R19 ;  /* 0x000076321a137816 */ /* 0x004fc40000000013 */
[----:B------:R-:W-:-:S03]  /*abbd0*/  ISETP.LT.AND P4, PT, R21, c[0x0][0x178], !P4 ;  /* 0x00005e0015007a0c */ /* 0x000fc60006781270 */
[----:B---3--:R-:W-:Y:S01]  /*abbe0*/  @P6 STG.E.U16 [R16.64], R15 ;  /* 0x0000000f10006986 */ /* 0x008fe2000c101504 */
[----:B------:R-:W-:-:S03]  /*abbf0*/  PRMT R18, R15, 0x7632, R18 ;  /* 0x000076320f127816 */ /* 0x000fc60000000012 */
[----:B------:R0:W-:Y:S01]  /*abc00*/  @P1 STG.E.U16 [R12.64], R26 ;  /* 0x0000001a0c001986 */ /* 0x0001e2000c101504 */
[----:B------:R-:W-:Y:S01]  /*abc10*/  ISETP.GE.AND P1, PT, R9, c[0x0][0x17c], PT ;  /* 0x00005f0009007a0c */ /* 0x000fe20003f26270 */
[----:B0-----:R-:W-:Y:S02]  /*abc20*/  IMAD.WIDE R12, R14, 0x2, R2 ;  /* 0x000000020e0c7825 */ /* 0x001fe400078e0202 */
[----:B------:R-:W2:Y:S04]  /*abc30*/  LDL.LU R26, [R1+0x220] ;  /* 0x00022000011a7983 */ /* 0x000ea80000300800 */
[----:B------:R0:W-:Y:S01]  /*abc40*/  @P5 STG.E.U16 [R12.64], R18 ;  /* 0x000000120c005986 */ /* 0x0001e2000c101504 */
[----:B----4-:R-:W-:-:S03]  /*abc50*/  ISETP.GE.AND P5, PT, R4, c[0x0][0x17c], PT ;  /* 0x00005f0004007a0c */ /* 0x010fc60003fa6270 */
        /* <DEDUP_REMOVED lines=211> */
[----:B------:R-:W-:Y:S02]  /*ac990*/  ISETP.LT.AND P3, PT, R21, c[0x0][0x178], !P3 ;  /* 0x00005e0015007a0c */ /* 0x000fe40005f61270 */
[----:B------:R-:W-:Y:S01]  /*ac9a0*/  IADD3 R18, R14, c[0x0][0x198], RZ ;  /* 0x000066000e127a10 */ /* 0x000fe20007ffe0ff */
        /* <DEDUP_REMOVED lines=10> */
[----:B------:R-:W-:Y:S01]  /*aca50*/  ISETP.LT.AND P6, PT, R27, c[0x0][0x178], !P2 ;  /* 0x00005e001b007a0c */ /* 0x000fe200057c1270 */
[----:B------:R-:W-:Y:S01]  /*aca60*/  IMAD.WIDE R14, R14, 0x2, R24 ;  /* 0x000000020e0e7825 */ /* 0x000fe200078e0218 */
[----:B------:R-:W-:-:S04]  /*aca70*/  ISETP.LT.AND P2, PT, R21, c[0x0][0x178], !P2 ;  /* 0x00005e0015007a0c */ /* 0x000fc80005741270 */
[----:B------:R1:W-:Y:S01]  /*aca80*/  @P3 STG.E.U16 [R14.64], R19 ;  /* 0x000000130e003986 */ /* 0x0003e2000c101504 */
[----:B------:R-:W-:Y:S01]  /*aca90*/  ISETP.LT.AND P3, PT, R27, c[0x0][0x178], !P5 ;  /* 0x00005e001b007a0c */ /* 0x000fe20006f61270 */
[----:B------:R-:W-:-:S04]  /*acaa0*/  IMAD.WIDE R16, R18, 0x2, R2 ;  /* 0x0000000212107825 */ /* 0x000fc800078e0202 */
[C---:B0-----:R-:W-:Y:S01]  /*acab0*/  IMAD.WIDE R12, R18.reuse, 0x2, R24 ;  /* 0x00000002120c7825 */ /* 0x041fe200078e0218 */
[----:B------:R0:W-:Y:S01]  /*acac0*/  @P6 STG.E.U16 [R16.64], R11 ;  /* 0x0000000b10006986 */ /* 0x0001e2000c101504 */
[----:B-1----:R-:W-:-:S03]  /*acad0*/  IADD3 R14, R18, c[0x0][0x198], RZ ;  /* 0x00006600120e7a10 */ /* 0x002fc60007ffe0ff */
[----:B------:R1:W-:Y:S01]  /*acae0*/  @P2 STG.E.U16 [R12.64], R10 ;  /* 0x0000000a0c002986 */ /* 0x0003e2000c101504 */
[----:B------:R-:W-:Y:S02]  /*acaf0*/  PRMT R18, R11, 0x7632, R18 ;  /* 0x000076320b127816 */ /* 0x000fe40000000012 */
[----:B------:R-:W-:Y:S01]  /*acb00*/  PRMT R19, R10, 0x7632, R19 ;  /* 0x000076320a137816 */ /* 0x000fe20000000013 */
[----:B0-----:R-:W2:Y:S01]  /*acb10*/  LDL.LU R11, [R1+0x258] ;  /* 0x00025800010b7983 */ /* 0x001ea20000300800 */
[----:B-1----:R-:W-:-:S03]  /*acb20*/  IMAD.WIDE R12, R14, 0x2, R2 ;  /* 0x000000020e0c7825 */ /* 0x002fc600078e0202 */
[----:B------:R-:W2:Y:S04]  /*acb30*/  LDL.LU R10, [R1+0x1c8] ;  /* 0x0001c800010a7983 */ /* 0x000ea80000300800 */
[----:B------:R0:W-:Y:S04]  /*acb40*/  @P3 STG.E.U16 [R12.64], R18 ;  /* 0x000000120c003986 */ /* 0x0001e8000c101504 */
[----:B0-----:R-:W2:Y:S01]  /*acb50*/  LDL.LU R18, [R1+0x248] ;  /* 0x0002480001127983 */ /* 0x001ea20000300800 */
[----:B---3--:R-:W-:-:S03]  /*acb60*/  ISETP.GE.AND P2, PT, R9, c[0x0][0x17c], PT ;  /* 0x00005f0009007a0c */ /* 0x008fc60003f46270 */
[----:B------:R-:W3:Y:S01]  /*acb70*/  LDL.LU R9, [R1+0x26ac] ;  /* 0x0026ac0001097983 */ /* 0x000ee20000300800 */
[----:B----4-:R-:W-:-:S03]  /*acb80*/  ISETP.GE.AND P3, PT, R4, c[0x0][0x17c], PT ;  /* 0x00005f0004007a0c */ /* 0x010fc60003f66270 */
[----:B------:R-:W4:Y:S01]  /*acb90*/  LDL.LU R4, [R1+0x26a8] ;  /* 0x0026a80001047983 */ /* 0x000f220000300800 */
[----:B------:R-:W-:Y:S02]  /*acba0*/  ISETP.LT.AND P5, PT, R21, c[0x0][0x178], !P5 ;  /* 0x00005e0015007a0c */ /* 0x000fe40006fa1270 */
[----:B------:R-:W-:Y:S02]  /*acbb0*/  ISETP.LT.AND P6, PT, R27, c[0x0][0x178], !P1 ;  /* 0x00005e001b007a0c */ /* 0x000fe40004fc1270 */
[C---:B------:R-:W-:Y:S01]  /*acbc0*/  IADD3 R0, R14.reuse, c[0x0][0x198], RZ ;  /* 0x000066000e007a10 */ /* 0x040fe20007ffe0ff */
[----:B------:R-:W-:Y:S01]  /*acbd0*/  IMAD.WIDE R14, R14, 0x2, R24 ;  /* 0x000000020e0e7825 */ /* 0x000fe200078e0218 */
[----:B------:R-:W-:-:S03]  /*acbe0*/  ISETP.LT.AND P1, PT, R21, c[0x0][0x178], !P1 ;  /* 0x00005e0015007a0c */ /* 0x000fc60004f21270 */
[----:B------:R-:W-:-:S04]  /*acbf0*/  IMAD.WIDE R16, R0, 0x2, R2 ;  /* 0x0000000200107825 */ /* 0x000fc800078e0202 */
[----:B------:R0:W-:Y:S01]  /*acc00*/  @P5 STG.E.U16 [R14.64], R19 ;  /* 0x000000130e005986 */ /* 0x0001e2000c101504 */
[----:B------:R-:W-:Y:S01]  /*acc10*/  ISETP.LT.AND P5, PT, R27, c[0x0][0x178], !P4 ;  /* 0x00005e001b007a0c */ /* 0x000fe200067a1270 */
[C---:B------:R-:W-:Y:S01]  /*acc20*/  IMAD.WIDE R12, R0.reuse, 0x2, R24 ;  /* 0x00000002000c7825 */ /* 0x040fe200078e0218 */
[----:B0-----:R-:W-:Y:S02]  /*acc30*/  IADD3 R14, R0, c[0x0][0x198], RZ ;  /* 0x00006600000e7a10 */ /* 0x001fe40007ffe0ff */
[----:B--2---:R-:W-:Y:S01]  /*acc40*/  PRMT R19, R26, 0x7632, R19 ;  /* 0x000076321a137816 */ /* 0x004fe20000000013 */
[----:B------:R-:W-:Y:S01]  /*acc50*/  @P6 STG.E.U16 [R16.64], R18 ;  /* 0x0000001210006986 */ /* 0x000fe2000c101504 */
[----:B------:R-:W-:-:S03]  /*acc60*/  PRMT R0, R18, 0x7632, R0 ;  /* 0x0000763212007816 */ /* 0x000fc60000000000 */
[----:B------:R0:W-:Y:S02]  /*acc70*/  @P1 STG.E.U16 [R12.64], R26 ;  /* 0x0000001a0c001986 */ /* 0x0001e4000c101504 */
[----:B0-----:R-:W-:Y:S02]  /*acc80*/  IMAD.WIDE R12, R14, 0x2, R2 ;  /* 0x000000020e0c7825 */ /* 0x001fe400078e0202 */
[----:B------:R-:W2:Y:S04]  /*acc90*/  LDL.LU R26, [R1+0x1b8] ;  /* 0x0001b800011a7983 */ /* 0x000ea80000300800 */
[----:B------:R0:W-:Y:S01]  /*acca0*/  @P5 STG.E.U16 [R12.64], R0 ;  /* 0x000000000c005986 */ /* 0x0001e2000c101504 */
        /* <DEDUP_REMOVED lines=12> */
[C---:B0-----:R-:W-:Y:S01]  /*acd70*/  IMAD.WIDE R12, R18.reuse, 0x2, R24 ;  /* 0x00000002120c7825 */ /* 0x041fe200078e0218 */
[----:B------:R-:W-:Y:S01]  /*acd80*/  ISETP.LT.AND P2, PT, R21, c[0x0][0x178], !P2 ;  /* 0x00005e0015007a0c */ /* 0x000fe20005741270 */
[----:B------:R0:W-:Y:S04]  /*acd90*/  @P6 STG.E.U16 [R16.64], R11 ;  /* 0x0000000b10006986 */ /* 0x0001e8000c101504 */
[----:B------:R0:W-:Y:S01]  /*acda0*/  @P0 STG.E.U16 [R12.64], R10 ;  /* 0x0000000a0c000986 */ /* 0x0001e2000c101504 */
[----:B-1----:R-:W-:Y:S02]  /*acdb0*/  IADD3 R14, R18, c[0x0][0x198], RZ ;  /* 0x00006600120e7a10 */ /* 0x002fe40007ffe0ff */
[----:B------:R-:W-:-:S02]  /*acdc0*/  PRMT R18, R11, 0x7632, R18 ;  /* 0x000076320b127816 */ /* 0x000fc40000000012 */
[----:B------:R-:W-:Y:S01]  /*acdd0*/  IADD3 R0, R14, c[0x0][0x198], RZ ;  /* 0x000066000e007a10 */ /* 0x000fe20007ffe0ff */
[----:B0-----:R-:W2:Y:S01]  /*acde0*/  LDL.LU R11, [R1+0x278] ;  /* 0x00027800010b7983 */ /* 0x001ea20000300800 */
[----:B------:R-:W-:Y:S01]  /*acdf0*/  PRMT R19, R10, 0x7632, R19 ;  /* 0x000076320a137816 */ /* 0x000fe20000000013 */
[C---:B------:R-:W-:Y:S02]  /*ace00*/  IMAD.WIDE R12, R14.reuse, 0x2, R2 ;  /* 0x000000020e0c7825 */ /* 0x040fe400078e0202 */
[----:B------:R-:W2:Y:S02]  /*ace10*/  LDL.LU R10, [R1+0x1f8] ;  /* 0x0001f800010a7983 */ /* 0x000ea40000300800 */
[----:B------:R-:W-:Y:S02]  /*ace20*/  IMAD.WIDE R14, R14, 0x2, R24 ;  /* 0x000000020e0e7825 */ /* 0x000fe400078e0218 */
        /* <DEDUP_REMOVED lines=34> */
[----:B------:R-:W-:Y:S01]  /*ad050*/  @P6 STG.E.U16 [R16.64], R11 ;  /* 0x0000000b10006986 */ /* 0x000fe2000c101504 */
[----:B-1----:R-:W-:-:S03]  /*ad060*/  IADD3 R14, R0, c[0x0][0x198], RZ ;  /* 0x00006600000e7a10 */ /* 0x002fc60007ffe0ff */
[----:B------:R0:W-:Y:S01]  /*ad070*/  @P5 STG.E.U16 [R12.64], R10 ;  /* 0x0000000a0c005986 */ /* 0x0001e2000c101504 */
[----:B------:R-:W-:Y:S02]  /*ad080*/  PRMT R18, R11, 0x7632, R18 ;  /* 0x000076320b127816 */ /* 0x000fe40000000012 */
[----:B------:R-:W-:Y:S02]  /*ad090*/  IADD3 R0, R14, c[0x0][0x198], RZ ;  /* 0x000066000e007a10 */ /* 0x000fe40007ffe0ff */
[----:B------:R-:W-:Y:S01]  /*ad0a0*/  PRMT R19, R10, 0x7632, R19 ;  /* 0x000076320a137816 */ /* 0x000fe20000000013 */
[C---:B0-----:R-:W-:Y:S01]  /*ad0b0*/  IMAD.WIDE R12, R14.reuse, 0x2, R2 ;  /* 0x000000020e0c7825 */ /* 0x041fe200078e0202 */
[----:B------:R-:W2:Y:S03]  /*ad0c0*/  LDL.LU R10, [R1+0x298] ;  /* 0x00029800010a7983 */ /* 0x000ea60000300800 */
[----:B------:R-:W-:Y:S01]  /*ad0d0*/  IMAD.WIDE R14, R14, 0x2, R24 ;  /* 0x000000020e0e7825 */ /* 0x000fe200078e0218 */
[----:B------:R-:W-:Y:S04]  /*ad0e0*/  @P1 STG.E.U16 [R12.64], R18 ;  /* 0x000000120c001986 */ /* 0x000fe8000c101504 */
[----:B------:R0:W-:Y:S01]  /*ad0f0*/  @P0 STG.E.U16 [R14.64], R19 ;  /* 0x000000130e000986 */ /* 0x0001e2000c101504 */
[----:B---3--:R-:W-:-:S03]  /*ad100*/  ISETP.GE.AND P5, PT, R9, c[0x0][0x17c], PT ;  /* 0x00005f0009007a0c */ /* 0x008fc60003fa6270 */
[----:B------:R-:W3:Y:S01]  /*ad110*/  LDL.LU R9, [R1+0x218] ;  /* 0x0002180001097983 */ /* 0x000ee20000300800 */
[----:B----4-:R-:W-:-:S03]  /*ad120*/  ISETP.GE.AND P1, PT, R4, c[0x0][0x17c], PT ;  /* 0x00005f0004007a0c */ /* 0x010fc60003f26270 */
[----:B------:R-:W4:Y:S04]  /*ad130*/  LDL.LU R11, [R1+0x26cc] ;  /* 0x0026cc00010b7983 */ /* 0x000f280000300800 */
[----:B------:R-:W3:Y:S04]  /*ad140*/  LDL.LU R4, [R1+0x26c8] ;  /* 0x0026c80001047983 */ /* 0x000ee80000300800 */
[----:B0-----:R-:W3:Y:S01]  /*ad150*/  LDL.LU R15, [R1+0x288] ;  /* 0x00028800010f7983 */ /* 0x001ee20000300800 */
[----:B------:R-:W-:Y:S02]  /*ad160*/  ISETP.LT.AND P6, PT, R27, c[0x0][0x178], !P4 ;  /* 0x00005e001b007a0c */ /* 0x000fe400067c1270 */
[----:B------:R-:W-:Y:S01]  /*ad170*/  ISETP.LT.AND P4, PT, R21, c[0x0][0x178], !P4 ;  /* 0x00005e0015007a0c */ /* 0x000fe20006781270 */
[----:B------:R-:W-:Y:S01]  /*ad180*/  IMAD.WIDE R16, R0, 0x2, R2 ;  /* 0x0000000200107825 */ /* 0x000fe200078e0202 */
[----:B------:R-:W-:-:S02]  /*ad190*/  ISETP.LT.AND P0, PT, R27, c[0x0][0x178], !P3 ;  /* 0x00005e001b007a0c */ /* 0x000fc40005f01270 */
[C---:B------:R-:W-:Y:S01]  /*ad1a0*/  IADD3 R14, R0.reuse, c[0x0][0x198], RZ ;  /* 0x00006600000e7a10 */ /* 0x040fe20007ffe0ff */
[----:B------:R-:W-:Y:S01]  /*ad1b0*/  IMAD.WIDE R12, R0, 0x2, R24 ;  /* 0x00000002000c7825 */ /* 0x000fe200078e0218 */
[----:B--2---:R-:W-:Y:S02]  /*ad1c0*/  PRMT R19, R26, 0x7632, R19 ;  /* 0x000076321a137816 */ /* 0x004fe40000000013 */
[----:B------:R-:W-:-:S03]  /*ad1d0*/  ISETP.LT.AND P3, PT, R21, c[0x0][0x178], !P3 ;  /* 0x00005e0015007a0c */ /* 0x000fc60005f61270 */
[----:B---3--:R-:W-:Y:S01]  /*ad1e0*/  @P6 STG.E.U16 [R16.64], R15 ;  /* 0x0000000f10006986 */ /* 0x008fe2000c101504 */
[----:B------:R-:W-:-:S03]  /*ad1f0*/  PRMT R18, R15, 0x7632, R18 ;  /* 0x000076320f127816 */ /* 0x000fc60000000012 */
[----:B------:R0:W-:Y:S01]  /*ad200*/  @P4 STG.E.U16 [R12.64], R26 ;  /* 0x0000001a0c004986 */ /* 0x0001e2000c101504 */
[----:B----4-:R-:W-:Y:S01]  /*ad210*/  ISETP.GE.AND P4, PT, R11, c[0x0][0x17c], PT ;  /* 0x00005f000b007a0c */ /* 0x010fe20003f86270 */
[----:B0-----:R-:W-:Y:S02]  /*ad220*/  IMAD.WIDE R12, R14, 0x2, R2 ;  /* 0x000000020e0c7825 */ /* 0x001fe400078e0202 */
[----:B------:R-:W2:Y:S04]  /*ad230*/  LDL.LU R26, [R1+0x228] ;  /* 0x00022800011a7983 */ /* 0x000ea80000300800 */
[----:B------:R0:W-:Y:S01]  /*ad240*/  @P0 STG.E.U16 [R12.64], R18 ;  /* 0x000000120c000986 */ /* 0x0001e2000c101504 */
[----:B------:R-:W-:-:S03]  /*ad250*/  ISETP.GE.AND P0, PT, R4, c[0x0][0x17c], PT ;  /* 0x00005f0004007a0c */ /* 0x000fc60003f06270 */
        /* <DEDUP_REMOVED lines=15> */
[C---:B------:R-:W-:Y:S02]  /*ad350*/  IADD3 R0, R14.reuse, c[0x0][0x198], RZ ;  /* 0x000066000e007a10 */ /* 0x040fe40007ffe0ff */
        /* <DEDUP_REMOVED lines=22> */
[----:B------:R0:W-:Y:S02]  /*ad4c0*/  @P1 STG.E.U16 [R12.64], R26 ;  /* 0x0000001a0c001986 */ /* 0x0001e4000c101504 */
[----:B0-----:R-:W-:Y:S02]  /*ad4d0*/  IMAD.WIDE R12, R14, 0x2, R2 ;  /* 0x000000020e0c7825 */ /* 0x001fe400078e0202 */
[----:B------:R-:W2:Y:S04]  /*ad4e0*/  LDL.LU R26, [R1+0x26e0] ;  /* 0x0026e000011a7983 */ /* 0x000ea80000300800 */
[----:B------:R0:W-:Y:S01]  /*ad4f0*/  @P5 STG.E.U16 [R12.64], R18 ;  /* 0x000000120c005986 */ /* 0x0001e2000c101504 */
[----:B----4-:R-:W-:-:S03]  /*ad500*/  ISETP.GE.AND P5, PT, R4, c[0x0][0x17c], PT ;  /* 0x00005f0004007a0c */ /* 0x010fc60003fa6270 */
[----:B------:R-:W3:Y:S01]  /*ad510*/  LDL.LU R4, [R1+0x26e4] ;  /* 0x0026e40001047983 */ /* 0x000ee20000300800 */
        /* <DEDUP_REMOVED lines=13> */
[C---:B------:R-:W-:Y:S02]  /*ad5f0*/  IADD3 R0, R14.reuse, c[0x0][0x198], RZ ;  /* 0x000066000e007a10 */ /* 0x040fe40007ffe0ff */
[----:B------:R-:W-:Y:S02]  /*ad600*/  ISETP.GE.AND P1, PT, R11, c[0x0][0x17c], PT ;  /* 0x00005f000b007a0c */ /* 0x000fe40003f26270 */
[----:B------:R-:W-:Y:S01]  /*ad610*/  PRMT R19, R9, 0x7632, R19 ;  /* 0x0000763209137816 */ /* 0x000fe20000000013 */
[----:B------:R-:W4:Y:S01]  /*ad620*/  LDL.LU R11, [R1+0x1ec] ;  /* 0x0001ec00010b7983 */ /* 0x000f220000300800 */
[----:B0-----:R-:W-:-:S04]  /*ad630*/  IMAD.WIDE R12, R14, 0x2, R2 ;  /* 0x000000020e0c7825 */ /* 0x001fc800078e0202 */
[----:B------:R-:W-:Y:S01]  /*ad640*/  IMAD.WIDE R14, R14, 0x2, R24 ;  /* 0x000000020e0e7825 */ /* 0x000fe200078e0218 */
[----:B------:R-:W-:Y:S04]  /*ad650*/  @P4 STG.E.U16 [R12.64], R18 ;  /* 0x000000120c004986 */ /* 0x000fe8000c101504 */
[----:B------:R0:W-:Y:S01]  /*ad660*/  @P2 STG.E.U16 [R14.64], R19 ;  /* 0x000000130e002986 */ /* 0x0001e2000c101504 */
[----:B--2---:R-:W-:-:S03]  /*ad670*/  ISETP.GE.AND P0, PT, R26, c[0x0][0x17c], PT ;  /* 0x00005f001a007a0c */ /* 0x004fc60003f06270 */
[----:B------:R-:W2:Y:S04]  /*ad680*/  LDL.LU R26, [R1+0x25c] ;  /* 0x00025c00011a7983 */ /* 0x000ea80000300800 */
[----:B------:R-:W2:Y:S01]  /*ad690*/  LDL.LU R9, [R1+0x1cc] ;  /* 0x0001cc0001097983 */ /* 0x000ea20000300800 */
[----:B---3--:R-:W-:-:S03]  /*ad6a0*/  ISETP.GE.AND P4, PT, R4, c[0x0][0x17c], PT ;  /* 0x00005f0004007a0c */ /* 0x008fc60003f86270 */
[----:B------:R-:W3:Y:S04]  /*ad6b0*/  LDL.LU R10, [R1+0x26ec] ;  /* 0x0026ec00010a7983 */ /* 0x000ee80000300800 */
[----:B------:R-:W2:Y:S04]  /*ad6c0*/  LDL.LU R4, [R1+0x26e8] ;  /* 0x0026e80001047983 */ /* 0x000ea80000300800 */
[----:B0-----:R-:W2:Y:S01]  /*ad6d0*/  LDL.LU R15, [R1+0x24c] ;  /* 0x00024c00010f7983 */ /* 0x001ea20000300800 */
[----:B------:R-:W-:Y:S02]  /*ad6e0*/  ISETP.LT.AND P6, PT, R27, c[0x0][0x178], !P3 ;  /* 0x00005e001b007a0c */ /* 0x000fe40005fc1270 */
[----:B------:R-:W-:Y:S01]  /*ad6f0*/  ISETP.LT.AND P3, PT, R21, c[0x0][0x178], !P3 ;  /* 0x00005e0015007a0c */ /* 0x000fe20005f61270 */
[----:B------:R-:W-:-:S04]  /*ad700*/  IMAD.WIDE R16, R0, 0x2, R2 ;  /* 0x0000000200107825 */ /* 0x000fc800078e0202 */
[C---:B------:R-:W-:Y:S01]  /*ad710*/  IMAD.WIDE R12, R0.reuse, 0x2, R24 ;  /* 0x00000002000c7825 */ /* 0x040fe200078e0218 */
[----:B------:R-:W-:Y:S02]  /*ad720*/  ISETP.LT.AND P2, PT, R27, c[0x0][0x178], !P1 ;  /* 0x00005e001b007a0c */ /* 0x000fe40004f41270 */
[----:B------:R-:W-:Y:S02]  /*ad730*/  IADD3 R14, R0, c[0x0][0x198], RZ ;  /* 0x00006600000e7a10 */ /* 0x000fe40007ffe0ff */
[----:B----4-:R-:W-:Y:S02]  /*ad740*/  PRMT R18, R11, 0x7632, R18 ;  /* 0x000076320b127816 */ /* 0x010fe40000000012 */
[----:B------:R-:W-:Y:S01]  /*ad750*/  ISETP.LT.AND P1, PT, R21, c[0x0][0x178], !P1 ;  /* 0x00005e0015007a0c */ /* 0x000fe20004f21270 */
[----:B--2---:R-:W-:Y:S04]  /*ad760*/  @P6 STG.E.U16 [R16.64], R15 ;  /* 0x0000000f10006986 */ /* 0x004fe8000c101504 */
[----:B------:R0:W-:Y:S04]  /*ad770*/  @P3 STG.E.U16 [R12.64], R11 ;  /* 0x0000000b0c003986 */ /* 0x0001e8000c101504 */
[----:B0-----:R-:W2:Y:S01]  /*ad780*/  LDL.LU R11, [R1+0x26f0] ;  /* 0x0026f000010b7983 */ /* 0x001ea20000300800 */
[----:B------:R-:W-:Y:S01]  /*ad790*/  PRMT R0, R15, 0x7632, R0 ;  /* 0x000076320f007816 */ /* 0x000fe20000000000 */
[----:B------:R-:W-:-:S05]  /*ad7a0*/  IMAD.WIDE R12, R14, 0x2, R2 ;  /* 0x000000020e0c7825 */ /* 0x000fca00078e0202 */
[----:B------:R0:W-:Y:S01]  /*ad7b0*/  @P2 STG.E.U16 [R12.64], R0 ;  /* 0x000000000c002986 */ /* 0x0001e2000c101504 */
[----:B------:R-:W-:-:S03]  /*ad7c0*/  ISETP.GE.AND P2, PT, R4, c[0x0][0x17c], PT ;  /* 0x00005f0004007a0c */ /* 0x000fc60003f46270 */
[----:B------:R-:W4:Y:S01]  /*ad7d0*/  LDL.LU R4, [R1+0x26f4] ;  /* 0x0026f40001047983 */ /* 0x000f220000300800 */
[----:B------:R-:W-:Y:S02]  /*ad7e0*/  ISETP.LT.AND P6, PT, R27, c[0x0][0x178], !P5 ;  /* 0x00005e001b007a0c */ /* 0x000fe40006fc1270 */
[C---:B------:R-:W-:Y:S01]  /*ad7f0*/  IADD3 R19, R14.reuse, c[0x0][0x198], RZ ;  /* 0x000066000e137a10 */ /* 0x040fe20007ffe0ff */
[----:B------:R-:W-:Y:S01]  /*ad800*/  IMAD.WIDE R14, R14, 0x2, R24 ;  /* 0x000000020e0e7825 */ /* 0x000fe200078e0218 */
[----:B------:R-:W-:-:S04]  /*ad810*/  ISETP.LT.AND P5, PT, R21, c[0x0][0x178], !P5 ;  /* 0x00005e0015007a0c */ /* 0x000fc80006fa1270 */
[----:B------:R1:W-:Y:S01]  /*ad820*/  @P1 STG.E.U16 [R14.64], R18 ;  /* 0x000000120e001986 */ /* 0x0003e2000c101504 */
[----:B------:R-:W-:Y:S01]  /*ad830*/  ISETP.LT.AND P1, PT, R27, c[0x0][0x178], !P0 ;  /* 0x00005e001b007a0c */ /* 0x000fe20004721270 */
[C---:B------:R-:W-:Y:S01]  /*ad840*/  IMAD.WIDE R16, R19.reuse, 0x2, R2 ;  /* 0x0000000213107825 */ /* 0x040fe200078e0202 */
[----:B0-----:R-:W-:-:S03]  /*ad850*/  IADD3 R0, R19, c[0x0][0x198], RZ ;  /* 0x0000660013007a10 */ /* 0x001fc60007ffe0ff */
[----:B------:R-:W-:Y:S01]  /*ad860*/  IMAD.WIDE R12, R19, 0x2, R24 ;  /* 0x00000002130c7825 */ /* 0x000fe200078e0218 */
[----:B------:R-:W-:Y:S01]  /*ad870*/  @P6 STG.E.U16 [R16.64], R26 ;  /* 0x0000001a10006986 */ /* 0x000fe2000c101504 */
[----:B---3--:R-:W-:-:S03]  /*ad880*/  ISETP.GE.AND P3, PT, R10, c[0x0][0x17c], PT ;  /* 0x00005f000a007a0c */ /* 0x008fc60003f66270 */
[----:B------:R0:W-:Y:S01]  /*ad890*/  @P5 STG.E.U16 [R12.64], R9 ;  /* 0x000000090c005986 */ /* 0x0001e2000c101504 */
[----:B-1----:R-:W-:Y:S01]  /*ad8a0*/  IMAD.WIDE R14, R0, 0x2, R2 ;  /* 0x00000002000e7825 */ /* 0x002fe200078e0202 */
[----:B------:R-:W-:Y:S02]  /*ad8b0*/  PRMT R20, R9, 0x7632, R20 ;  /* 0x0000763209147816 */ /* 0x000fe40000000014 */
[----:B------:R-:W3:Y:S01]  /*ad8c0*/  LDL.LU R10, [R1+0x1bc] ;  /* 0x0001bc00010a7983 */ /* 0x000ee20000300800 */
[----:B0-----:R-:W-:-:S05]  /*ad8d0*/  PRMT R13, R26, 0x7632, R13 ;  /* 0x000076321a0d7816 */ /* 0x001fca000000000d */
[----:B------:R0:W-:Y:S01]  /*ad8e0*/  @P1 STG.E.U16 [R14.64], R13 ;  /* 0x0000000d0e001986 */ /* 0x0001e2000c101504 */
[----:B--2---:R-:W-:-:S03]  /*ad8f0*/  ISETP.GE.AND P5, PT, R11, c[0x0][0x17c], PT ;  /* 0x00005f000b007a0c */ /* 0x004fc60003fa6270 */
[----:B------:R-:W2:Y:S04]  /*ad900*/  LDL.LU R11, [R1+0x27c] ;  /* 0x00027c00010b7983 */ /* 0x000ea80000300800 */
[----:B------:R-:W2:Y:S04]  /*ad910*/  LDL.LU R9, [R1+0x1fc] ;  /* 0x0001fc0001097983 */ /* 0x000ea80000300800 */
[----:B0-----:R-:W2:Y:S01]  /*ad920*/  LDL.LU R13, [R1+0x26c] ;  /* 0x00026c00010d7983 */ /* 0x001ea20000300800 */
[----:B----4-:R-:W-:-:S03]  /*ad930*/  ISETP.GE.AND P1, PT, R4, c[0x0][0x17c], PT ;  /* 0x00005f0004007a0c */ /* 0x010fc60003f26270 */
[----:B------:R-:W4:Y:S04]  /*ad940*/  LDL.LU R26, [R1+0x26fc] ;  /* 0x0026fc00011a7983 */ /* 0x000f280000300800 */
[----:B------:R-:W4:Y:S01]  /*ad950*/  LDL.LU R4, [R1+0x26f8] ;  /* 0x0026f80001047983 */ /* 0x000f220000300800 */
[----:B------:R-:W-:Y:S02]  /*ad960*/  ISETP.LT.AND P0, PT, R21, c[0x0][0x178], !P0 ;  /* 0x00005e0015007a0c */ /* 0x000fe40004701270 */
[----:B------:R-:W-:Y:S02]  /*ad970*/  ISETP.LT.AND P6, PT, R27, c[0x0][0x178], !P4 ;  /* 0x00005e001b007a0c */ /* 0x000fe400067c1270 */
[----:B------:R-:W-:Y:S02]  /*ad980*/  ISETP.LT.AND P4, PT, R21, c[0x0][0x178], !P4 ;  /* 0x00005e0015007a0c */ /* 0x000fe40006781270 */
[C---:B------:R-:W-:Y:S01]  /*ad990*/  IADD3 R12, R0.reuse, c[0x0][0x198], RZ ;  /* 0x00006600000c7a10 */ /* 0x040fe20007ffe0ff */
[----:B------:R-:W-:-:S04]  /*ad9a0*/  IMAD.WIDE R16, R0, 0x2, R24 ;  /* 0x0000000200107825 */ /* 0x000fc800078e0218 */
[----:B------:R-:W-:-:S04]  /*ad9b0*/  IMAD.WIDE R18, R12, 0x2, R2 ;  /* 0x000000020c127825 */ /* 0x000fc800078e0202 */
[C---:B------:R-:W-:Y:S01]  /*ad9c0*/  IMAD.WIDE R14, R12.reuse, 0x2, R24 ;  /* 0x000000020c0e7825 */ /* 0x040fe200078e0218 */
[----:B------:R0:W-:Y:S01]  /*ad9d0*/  @P0 STG.E.U16 [R16.64], R20 ;  /* 0x0000001410000986 */ /* 0x0001e2000c101504 */
[----:B------:R-:W-:Y:S02]  /*ad9e0*/  ISETP.LT.AND P0, PT, R27, c[0x0][0x178], !P3 ;  /* 0x00005e001b007a0c */ /* 0x000fe40005f01270 */
[----:B0-----:R-:W-:Y:S02]  /*ad9f0*/  IADD3 R16, R12, c[0x0][0x198], RZ ;  /* 0x000066000c107a10 */ /* 0x001fe40007ffe0ff */
[----:B---3--:R-:W-:Y:S01]  /*ada00*/  PRMT R12, R10, 0x7632, R12 ;  /* 0x000076320a0c7816 */ /* 0x008fe2000000000c */
[----:B--2---:R-:W-:Y:S04]  /*ada10*/  @P6 STG.E.U16 [R18.64], R13 ;  /* 0x0000000d12006986 */ /* 0x004fe8000c101504 */
[----:B------:R0:W-:Y:S01]  /*ada20*/  @P4 STG.E.U16 [R14.64], R10 ;  /* 0x0000000a0e004986 */ /* 0x0001e2000c101504 */
[----:B------:R-:W-:-:S03]  /*ada30*/  PRMT R0, R13, 0x7632, R0 ;  /* 0x000076320d007816 */ /* 0x000fc60000000000 */
[----:B0-----:R-:W2:Y:S01]  /*ada40*/  LDL.LU R10, [R1+0x2700] ;  /* 0x00270000010a7983 */ /* 0x001ea20000300800 */
[----:B------:R-:W-:-:S05]  /*ada50*/  IMAD.WIDE R14, R16, 0x2, R2 ;  /* 0x00000002100e7825 */ /* 0x000fca00078e0202 */
[----:B------:R0:W-:Y:S01]  /*ada60*/  @P0 STG.E.U16 [R14.64], R0 ;  /* 0x000000000e000986 */ /* 0x0001e2000c101504 */
[----:B----4-:R-:W-:-:S03]  /*ada70*/  ISETP.GE.AND P0, PT, R4, c[0x0][0x17c], PT ;  /* 0x00005f0004007a0c */ /* 0x010fc60003f06270 */
[----:B------:R-:W3:Y:S01]  /*ada80*/  LDL.LU R4, [R1+0x2704] ;  /* 0x0027040001047983 */ /* 0x000ee20000300800 */
[----:B------:R-:W-:Y:S02]  /*ada90*/  ISETP.LT.AND P3, PT, R21, c[0x0][0x178], !P3 ;  /* 0x00005e0015007a0c */ /* 0x000fe40005f61270 */
[C---:B------:R-:W-:Y:S01]  /*adaa0*/  IADD3 R13, R16.reuse, c[0x0][0x198], RZ ;  /* 0x00006600100d7a10 */ /* 0x040fe20007ffe0ff */
[----:B------:R-:W-:Y:S01]  /*adab0*/  IMAD.WIDE R16, R16, 0x2, R24 ;  /* 0x0000000210107825 */ /* 0x000fe200078e0218 */
[----:B------:R-:W-:Y:S02]  /*adac0*/  ISETP.LT.AND P6, PT, R27, c[0x0][0x178], !P2 ;  /* 0x00005e001b007a0c */ /* 0x000fe400057c1270 */
[----:B------:R-:W-:Y:S01]  /*adad0*/  ISETP.LT.AND P2, PT, R21, c[0x0][0x178], !P2 ;  /* 0x00005e0015007a0c */ /* 0x000fe20005741270 */
[----:B------:R-:W-:-:S06]  /*adae0*/  IMAD.WIDE R18, R13, 0x2, R2 ;  /* 0x000000020d127825 */ /* 0x000fcc00078e0202 */
[----:B------:R1:W-:Y:S01]  /*adaf0*/  @P3 STG.E.U16 [R16.64], R12 ;  /* 0x0000000c10003986 */ /* 0x0003e2000c101504 */
[----:B------:R-:W-:Y:S01]  /*adb00*/  ISETP.LT.AND P3, PT, R27, c[0x0][0x178], !P5 ;  /* 0x00005e001b007a0c */ /* 0x000fe20006f61270 */
[C---:B0-----:R-:W-:Y:S02]  /*adb10*/  IMAD.WIDE R14, R13.reuse, 0x2, R24 ;  /* 0x000000020d0e7825 */ /* 0x041fe400078e0218 */
[----:B------:R0:W-:Y:S01]  /*adb20*/  @P6 STG.E.U16 [R18.64], R11 ;  /* 0x0000000b12006986 */ /* 0x0001e2000c101504 */
[----:B------:R-:W-:Y:S02]  /*adb30*/  ISETP.GE.AND P4, PT, R26, c[0x0][0x17c], PT ;  /* 0x00005f001a007a0c */ /* 0x000fe40003f86270 */
[----:B-1----:R-:W-:Y:S01]  /*adb40*/  IADD3 R16, R13, c[0x0][0x198], RZ ;  /* 0x000066000d107a10 */ /* 0x002fe20007ffe0ff */
[----:B------:R1:W-:Y:S01]  /*adb50*/  @P2 STG.E.U16 [R14.64], R9 ;  /* 0x000000090e002986 */ /* 0x0003e2000c101504 */
[----:B0-----:R-:W-:-:S03]  /*adb60*/  PRMT R18, R11, 0x7632, R18 ;  /* 0x000076320b127816 */ /* 0x001fc60000000012 */
[----:B------:R-:W-:Y:S01]  /*adb70*/  IMAD.WIDE R12, R16, 0x2, R2 ;  /* 0x00000002100c7825 */ /* 0x000fe200078e0202 */
[----:B------:R-:W4:Y:S01]  /*adb80*/  LDL.LU R26, [R1+0x20c] ;  /* 0x00020c00011a7983 */ /* 0x000f220000300800 */
[----:B------:R-:W-:-:S03]  /*adb90*/  PRMT R19, R9, 0x7632, R19 ;  /* 0x0000763209137816 */ /* 0x000fc60000000013 */
[----:B------:R0:W-:Y:S01]  /*adba0*/  @P3 STG.E.U16 [R12.64], R18 ;  /* 0x000000120c003986 */ /* 0x0001e2000c101504 */
[----:B--2---:R-:W-:-:S03]  /*adbb0*/  ISETP.GE.AND P2, PT, R10, c[0x0][0x17c], PT ;  /* 0x00005f000a007a0c */ /* 0x004fc60003f46270 */
[----:B------:R-:W2:Y:S04]  /*adbc0*/  LDL.LU R10, [R1+0x29c] ;  /* 0x00029c00010a7983 */ /* 0x000ea80000300800 */
[----:B-1----:R-:W2:Y:S04]  /*adbd0*/  LDL.LU R9, [R1+0x21c] ;  /* 0x00021c0001097983 */ /* 0x002ea80000300800 */
[----:B0-----:R-:W2:Y:S01]  /*adbe0*/  LDL.LU R13, [R1+0x28c] ;  /* 0x00028c00010d7983 */ /* 0x001ea20000300800 */
[----:B---3--:R-:W-:-:S03]  /*adbf0*/  ISETP.GE.AND P3, PT, R4, c[0x0][0x17c], PT ;  /* 0x00005f0004007a0c */ /* 0x008fc60003f66270 */
[----:B------:R-:W3:Y:S04]  /*adc00*/  LDL.LU R11, [R1+0x270c] ;  /* 0x00270c00010b7983 */ /* 0x000ee80000300800 */
[----:B------:R-:W3:Y:S01]  /*adc10*/  LDL.LU R4, [R1+0x2708] ;  /* 0x0027080001047983 */ /* 0x000ee20000300800 */
[----:B------:R-:W-:Y:S02]  /*adc20*/  ISETP.LT.AND P5, PT, R21, c[0x0][0x178], !P5 ;  /* 0x00005e0015007a0c */ /* 0x000fe40006fa1270 */
[----:B------:R-:W-:Y:S02]  /*adc30*/  ISETP.LT.AND P6, PT, R27, c[0x0][0x178], !P1 ;  /* 0x00005e001b007a0c */ /* 0x000fe40004fc1270 */
[----:B------:R-:W-:Y:S01]  /*adc40*/  ISETP.LT.AND P1, PT, R21, c[0x0][0x178], !P1 ;  /* 0x00005e0015007a0c */ /* 0x000fe20004f21270 */
[C---:B------:R-:W-:Y:S01]  /*adc50*/  IMAD.WIDE R14, R16.reuse, 0x2, R24 ;  /* 0x00000002100e7825 */ /* 0x040fe200078e0218 */
[----:B------:R-:W-:-:S05]  /*adc60*/  IADD3 R0, R16, c[0x0][0x198], RZ ;  /* 0x0000660010007a10 */ /* 0x000fca0007ffe0ff */
[C---:B------:R-:W-:Y:S02]  /*adc70*/  IMAD.WIDE R16, R0.reuse, 0x2, R2 ;  /* 0x0000000200107825 */ /* 0x040fe400078e0202 */
[----:B------:R0:W-:Y:S01]  /*adc80*/  @P5 STG.E.U16 [R14.64], R19 ;  /* 0x000000130e005986 */ /* 0x0001e2000c101504 */
[----:B------:R-:W-:Y:S01]  /*adc90*/  ISETP.LT.AND P5, PT, R27, c[0x0][0x178], !P4 ;  /* 0x00005e001b007a0c */ /* 0x000fe200067a1270 */
[----:B0-----:R-:W-:Y:S01]  /*adca0*/  IMAD.WIDE R14, R0, 0x2, R24 ;  /* 0x00000002000e7825 */ /* 0x001fe200078e0218 */
[----:B----4-:R-:W-:Y:S01]  /*adcb0*/  PRMT R12, R26, 0x7632, R12 ;  /* 0x000076321a0c7816 */ /* 0x010fe2000000000c */
[----:B--2---:R0:W-:Y:S04]  /*adcc0*/  @P6 STG.E.U16 [R16.64], R13 ;  /* 0x0000000d10006986 */ /* 0x0041e8000c101504 */
[----:B------:R1:W-:Y:S01]  /*adcd0*/  @P1 STG.E.U16 [R14.64], R26 ;  /* 0x0000001a0e001986 */ /* 0x0003e2000c101504 */
[----:B0-----:R-:W-:-:S03]  /*adce0*/  IADD3 R16, R0, c[0x0][0x198], RZ ;  /* 0x0000660000107a10 */ /* 0x001fc60007ffe0ff */
[----:B-1----:R-:W2:Y:S01]  /*adcf0*/  LDL.LU R26, [R1+0x2710] ;  /* 0x00271000011a7983 */ /* 0x002ea20000300800 */
[----:B------:R-:W-:Y:S01]  /*add00*/  PRMT R0, R13, 0x7632, R0 ;  /* 0x000076320d007816 */ /* 0x000fe20000000000 */
[----:B------:R-:W-:-:S05]  /*add10*/  IMAD.WIDE R14, R16, 0x2, R2 ;  /* 0x00000002100e7825 */ /* 0x000fca00078e0202 */
[----:B------:R0:W-:Y:S01]  /*add20*/  @P5 STG.E.U16 [R14.64], R0 ;  /* 0x000000000e005986 */ /* 0x0001e2000c101504 */
[----:B---3--:R-:W-:-:S03]  /*add30*/  ISETP.GE.AND P5, PT, R4, c[0x0][0x17c], PT ;  /* 0x00005f0004007a0c */ /* 0x008fc60003fa6270 */
        /* <DEDUP_REMOVED lines=9> */
[----:B0-----:R-:W-:Y:S02]  /*addd0*/  IMAD.WIDE R14, R13, 0x2, R24 ;  /* 0x000000020d0e7825 */ /* 0x001fe400078e0218 */
[----:B------:R0:W-:Y:S01]  /*adde0*/  @P6 STG.E.U16 [R18.64], R10 ;  /* 0x0000000a12006986 */ /* 0x0001e2000c101504 */
[----:B------:R-:W-:Y:S02]  /*addf0*/  ISETP.GE.AND P1, PT, R11, c[0x0][0x17c], PT ;  /* 0x00005f000b007a0c */ /* 0x000fe40003f26270 */
[----:B-1----:R-:W-:Y:S01]  /*ade00*/  IADD3 R16, R13, c[0x0][0x198], RZ ;  /* 0x000066000d107a10 */ /* 0x002fe20007ffe0ff */
[----:B------:R-:W-:Y:S01]  /*ade10*/  @P0 STG.E.U16 [R14.64], R9 ;  /* 0x000000090e000986 */ /* 0x000fe2000c101504 */
[----:B0-----:R-:W-:-:S03]  /*ade20*/  PRMT R18, R10, 0x7632, R18 ;  /* 0x000076320a127816 */ /* 0x001fc60000000012 */
[----:B------:R-:W-:Y:S01]  /*ade30*/  IMAD.WIDE R12, R16, 0x2, R2 ;  /* 0x00000002100c7825 */ /* 0x000fe200078e0202 */
[----:B------:R-:W4:Y:S04]  /*ade40*/  LDL.LU R11, [R1+0x22c] ;  /* 0x00022c00010b7983 */ /* 0x000f280000300800 */
[----:B------:R0:W-:Y:S01]  /*ade50*/  @P4 STG.E.U16 [R12.64], R18 ;  /* 0x000000120c004986 */ /* 0x0001e2000c101504 */
[----:B------:R-:W-:Y:S02]  /*ade60*/  PRMT R19, R9, 0x7632, R19 ;  /* 0x0000763209137816 */ /* 0x000fe40000000013 */
[----:B--2---:R-:W-:Y:S02]  /*ade70*/  ISETP.GE.AND P0, PT, R26, c[0x0][0x17c], PT ;  /* 0x00005f001a007a0c */ /* 0x004fe40003f06270 */
[----:B------:R-:W2:Y:S04]  /*ade80*/  LDL.LU R26, [R1+0x130] ;  /* 0x00013000011a7983 */ /* 0x000ea80000300800 */
[----:B------:R-:W2:Y:S04]  /*ade90*/  LDL.LU R10, [R1+0xd0] ;  /* 0x0000d000010a7983 */ /* 0x000ea80000300800 */
[----:B0-----:R-:W2:Y:S01]  /*adea0*/  LDL.LU R13, [R1+0x2ac] ;  /* 0x0002ac00010d7983 */ /* 0x001ea20000300800 */
[----:B---3--:R-:W-:-:S03]  /*adeb0*/  ISETP.GE.AND P4, PT, R4, c[0x0][0x17c], PT ;  /* 0x00005f0004007a0c */ /* 0x008fc60003f86270 */
[----:B------:R-:W3:Y:S04]  /*adec0*/  LDL.LU R9, [R1+0x271c] ;  /* 0x00271c0001097983 */ /* 0x000ee80000300800 */
[----:B------:R-:W3:Y:S01]  /*aded0*/  LDL.LU R4, [R1+0x2718] ;  /* 0x0027180001047983 */ /* 0x000ee20000300800 */
        /* <DEDUP_REMOVED lines=9> */
[----:B----4-:R-:W-:Y:S01]  /*adf70*/  PRMT R12, R11, 0x7632, R12 ;  /* 0x000076320b0c7816 */ /* 0x010fe2000000000c */
[----:B--2---:R0:W-:Y:S04]  /*adf80*/  @P6 STG.E.U16 [R16.64], R13 ;  /* 0x0000000d10006986 */ /* 0x0041e8000c101504 */
[----:B------:R1:W-:Y:S01]  /*adf90*/  @P3 STG.E.U16 [R14.64], R11 ;  /* 0x0000000b0e003986 */ /* 0x0003e2000c101504 */
[----:B0-----:R-:W-:Y:S02]  /*adfa0*/  IADD3 R16, R0, c[0x0][0x198], RZ ;  /* 0x0000660000107a10 */ /* 0x001fe40007ffe0ff */
[----:B------:R-:W-:Y:S01]  /*adfb0*/  PRMT R0, R13, 0x7632, R0 ;  /* 0x000076320d007816 */ /* 0x000fe20000000000 */
[----:B-1----:R-:W2:Y:S02]  /*adfc0*/  LDL.LU R11, [R1+0xe0] ;  /* 0x0000e000010b7983 */ /* 0x002ea40000300800 */
[----:B------:R-:W-:Y:S01]  /*adfd0*/  IMAD.WIDE R14, R16, 0x2, R2 ;  /* 0x00000002100e7825 */ /* 0x000fe200078e0202 */
[----:B---3--:R-:W-:-:S02]  /*adfe0*/  ISETP.GE.AND P3, PT, R9, c[0x0][0x17c], PT ;  /* 0x00005f0009007a0c */ /* 0x008fc40003f66270 */
[----:B------:R-:W3:Y:S04]  /*adff0*/  LDL.LU R9, [R1+0x2724] ;  /* 0x0027240001097983 */ /* 0x000ee80000300800 */
[----:B------:R0:W-:Y:S01]  /*ae000*/  @P2 STG.E.U16 [R14.64], R0 ;  /* 0x000000000e002986 */ /* 0x0001e2000c101504 */
[----:B------:R-:W-:-:S03]  /*ae010*/  ISETP.GE.AND P2, PT, R4, c[0x0][0x17c], PT ;  /* 0x00005f0004007a0c */ /* 0x000fc60003f46270 */
[----:B------:R-:W4:Y:S01]  /*ae020*/  LDL.LU R4, [R1+0x2720] ;  /* 0x0027200001047983 */ /* 0x000f220000300800 */
[----:B------:R-:W-:Y:S02]  /*ae030*/  ISETP.LT.AND P1, PT, R21, c[0x0][0x178], !P1 ;  /* 0x00005e0015007a0c */ /* 0x000fe40004f21270 */
[C---:B------:R-:W-:Y:S01]  /*ae040*/  IADD3 R13, R16.reuse, c[0x0][0x198], RZ ;  /* 0x00006600100d7a10 */ /* 0x040fe20007ffe0ff */
[----:B------:R-:W-:Y:S01]  /*ae050*/  IMAD.WIDE R16, R16, 0x2, R24 ;  /* 0x0000000210107825 */ /* 0x000fe200078e0218 */
[----:B------:R-:W-:Y:S02]  /*ae060*/  ISETP.LT.AND P6, PT, R27, c[0x0][0x178], !P5 ;  /* 0x00005e001b007a0c */ /* 0x000fe40006fc1270 */
[----:B------:R-:W-:Y:S01]  /*ae070*/  ISETP.LT.AND P5, PT, R21, c[0x0][0x178], !P5 ;  /* 0x00005e0015007a0c */ /* 0x000fe20006fa1270 */
[C---:B------:R-:W-:Y:S01]  /*ae080*/  IMAD.WIDE R18, R13.reuse, 0x2, R2 ;  /* 0x000000020d127825 */ /* 0x040fe200078e0202 */
[----:B0-----:R-:W-:-:S05]  /*ae090*/  IADD3 R14, R13, c[0x0][0x198], RZ ;  /* 0x000066000d0e7a10 */ /* 0x001fca0007ffe0ff */
[----:B------:R0:W-:Y:S01]  /*ae0a0*/  @P1 STG.E.U16 [R16.64], R12 ;  /* 0x0000000c10001986 */ /* 0x0001e2000c101504 */
[----:B------:R-:W-:Y:S02]  /*ae0b0*/  ISETP.LT.AND P1, PT, R27, c[0x0][0x178], !P0 ;  /* 0x00005e001b007a0c */ /* 0x000fe40004721270 */
[----:B------:R-:W-:Y:S01]  /*ae0c0*/  ISETP.LT.AND P0, PT, R21, c[0x0][0x178], !P0 ;  /* 0x00005e0015007a0c */ /* 0x000fe20004701270 */
[----:B------:R1:W-:Y:S01]  /*ae0d0*/  @P6 STG.E.U16 [R18.64], R26 ;  /* 0x0000001a12006986 */ /* 0x0003e2000c101504 */
[----:B------:R-:W-:Y:S01]  /*ae0e0*/  IADD3 R0, R14, c[0x0][0x198], RZ ;  /* 0x000066000e007a10 */ /* 0x000fe20007ffe0ff */
[----:B0-----:R-:W-:Y:S01]  /*ae0f0*/  IMAD.WIDE R16, R13, 0x2, R24 ;  /* 0x000000020d107825 */ /* 0x001fe200078e0218 */
[----:B-1----:R-:W-:-:S03]  /*ae100*/  PRMT R18, R26, 0x7632, R18 ;  /* 0x000076321a127816 */ /* 0x002fc60000000012 */
[----:B------:R-:W-:Y:S01]  /*ae110*/  IMAD.WIDE R12, R14, 0x2, R2 ;  /* 0x000000020e0c7825 */ /* 0x000fe200078e0202 */
[----:B------:R-:W-:Y:S01]  /*ae120*/  PRMT R19, R10, 0x7632, R19 ;  /* 0x000076320a137816 */ /* 0x000fe20000000013 */
[----:B------:R0:W-:Y:S02]  /*ae130*/  @P5 STG.E.U16 [R16.64], R10 ;  /* 0x0000000a10005986 */ /* 0x0001e4000c101504 */
[----:B------:R-:W-:Y:S02]  /*ae140*/  IMAD.WIDE R14, R14, 0x2, R24 ;  /* 0x000000020e0e7825 */ /* 0x000fe400078e0218 */
[----:B------:R-:W2:Y:S04]  /*ae150*/  LDL.LU R26, [R1+0x150] ;  /* 0x00015000011a7983 */ /* 0x000ea80000300800 */
[----:B------:R-:W-:Y:S04]  /*ae160*/  @P1 STG.E.U16 [R12.64], R18 ;  /* 0x000000120c001986 */ /* 0x000fe8000c101504 */
[----:B0-----:R-:W2:Y:S04]  /*ae170*/  LDL.LU R10, [R1+0xc0] ;  /* 0x0000c000010a7983 */ /* 0x001ea80000300800 */
        /* <DEDUP_REMOVED lines=436> */
[----:B-1----:R-:W-:-:S04]  /*afcc0*/  IMAD.WIDE R12, R14, 0x2, R2 ;  /* 0x000000020e0c7825 */ /* 0x002fc800078e0202 */
        /* <DEDUP_REMOVED lines=20> */
[----:B----4-:R-:W-:-:S03]  /*afe10*/  ISETP.GE.AND P1, PT, R10, c[0x0][0x17c], PT ;  /* 0x00005f000a007a0c */ /* 0x010fc60003f26270 */
[----:B------:R-:W2:Y:S01]  /*afe20*/  LDL.LU R10, [R1+0x128] ;  /* 0x00012800010a7983 */ /* 0x000ea20000300800 */
[----:B0-----:R-:W-:-:S03]  /*afe30*/  IMAD.WIDE R12, R14, 0x2, R2 ;  /* 0x000000020e0c7825 */ /* 0x001fc600078e0202 */
[----:B------:R-:W3:Y:S04]  /*afe40*/  LDL.LU R11, [R1+0x27d4] ;  /* 0x0027d400010b7983 */ /* 0x000ee80000300800 */
        /* <DEDUP_REMOVED lines=75> */
[----:B------:R-:W-:Y:S01]  /*b0300*/  IMAD.WIDE R16, R0, 0x2, R2 ;  /* 0x0000000200107825 */ /* 0x000fe200078e0202 */
[----:B------:R-:W-:-:S03]  /*b0310*/  ISETP.LT.AND P0, PT, R27, c[0x0][0x178], !P3 ;  /* 0x00005e001b007a0c */ /* 0x000fc60005f01270 */
[C---:B------:R-:W-:Y:S01]  /*b0320*/  IMAD.WIDE R12, R0.reuse, 0x2, R24 ;  /* 0x00000002000c7825 */ /* 0x040fe200078e0218 */
[----:B------:R-:W-:Y:S02]  /*b0330*/  IADD3 R14, R0, c[0x0][0x198], RZ ;  /* 0x00006600000e7a10 */ /* 0x000fe40007ffe0ff */
[----:B----4-:R-:W-:Y:S02]  /*b0340*/  PRMT R18, R11, 0x7632, R18 ;  /* 0x000076320b127816 */ /* 0x010fe40000000012 */
[----:B------:R-:W-:Y:S01]  /*b0350*/  ISETP.LT.AND P3, PT, R21, c[0x0][0x178], !P3 ;  /* 0x00005e0015007a0c */ /* 0x000fe20005f61270 */
[----:B--2---:R-:W-:Y:S04]  /*b0360*/  @P6 STG.E.U16 [R16.64], R15 ;  /* 0x0000000f10006986 */ /* 0x004fe8000c101504 */
[----:B------:R0:W-:Y:S01]  /*b0370*/  @P4 STG.E.U16 [R12.64], R11 ;  /* 0x0000000b0c004986 */ /* 0x0001e2000c101504 */
[----:B------:R-:W-:-:S03]  /*b0380*/  PRMT R0, R15, 0x7632, R0 ;  /* 0x000076320f007816 */ /* 0x000fc60000000000 */
[----:B0-----:R-:W2:Y:S01]  /*b0390*/  LDL.LU R11, [R1+0x27f0] ;  /* 0x0027f000010b7983 */ /* 0x001ea20000300800 */
        /* <DEDUP_REMOVED lines=16> */
[----:B-1----:R-:W-:-:S03]  /*b04a0*/  IMAD.WIDE R14, R0, 0x2, R2 ;  /* 0x00000002000e7825 */ /* 0x002fc600078e0202 */
[----:B------:R-:W3:Y:S01]  /*b04b0*/  LDL.LU R26, [R1+0xbc] ;  /* 0x0000bc00011a7983 */ /* 0x000ee20000300800 */
[----:B0-----:R-:W-:-:S05]  /*b04c0*/  PRMT R13, R10, 0x7632, R13 ;  /* 0x000076320a0d7816 */ /* 0x001fca000000000d */
[----:B------:R0:W-:Y:S01]  /*b04d0*/  @P3 STG.E.U16 [R14.64], R13 ;  /* 0x0000000d0e003986 */ /* 0x0001e2000c101504 */
[----:B------:R-:W-:Y:S02]  /*b04e0*/  PRMT R20, R9, 0x7632, R20 ;  /* 0x0000763209147816 */ /* 0x000fe40000000014 */
[----:B--2---:R-:W-:Y:S02]  /*b04f0*/  ISETP.GE.AND P2, PT, R11, c[0x0][0x17c], PT ;  /* 0x00005f000b007a0c */ /* 0x004fe40003f46270 */
[----:B------:R-:W2:Y:S04]  /*b0500*/  LDL.LU R11, [R1+0x17c] ;  /* 0x00017c00010b7983 */ /* 0x000ea80000300800 */
[----:B------:R-:W2:Y:S04]  /*b0510*/  LDL.LU R10, [R1+0xfc] ;  /* 0x0000fc00010a7983 */ /* 0x000ea80000300800 */
[----:B0-----:R-:W2:Y:S01]  /*b0520*/  LDL.LU R13, [R1+0x16c] ;  /* 0x00016c00010d7983 */ /* 0x001ea20000300800 */
[----:B----4-:R-:W-:-:S03]  /*b0530*/  ISETP.GE.AND P3, PT, R4, c[0x0][0x17c], PT ;  /* 0x00005f0004007a0c */ /* 0x010fc60003f66270 */
[----:B------:R-:W4:Y:S04]  /*b0540*/  LDL.LU R9, [R1+0x27fc] ;  /* 0x0027fc0001097983 */ /* 0x000f280000300800 */
[----:B------:R-:W4:Y:S01]  /*b0550*/  LDL.LU R4, [R1+0x27f8] ;  /* 0x0027f80001047983 */ /* 0x000f220000300800 */
[----:B------:R-:W-:Y:S01]  /*b0560*/  ISETP.LT.AND P5, PT, R21, c[0x0][0x178], !P5 ;  /* 0x00005e0015007a0c */ /* 0x000fe20006fa1270 */
[C---:B------:R-:W-:Y:S01]  /*b0570*/  IMAD.WIDE R16, R0.reuse, 0x2, R24 ;  /* 0x0000000200107825 */ /* 0x040fe200078e0218 */
[----:B------:R-:W-:Y:S02]  /*b0580*/  ISETP.LT.AND P6, PT, R27, c[0x0][0x178], !P1 ;  /* 0x00005e001b007a0c */ /* 0x000fe40004fc1270 */
[----:B------:R-:W-:Y:S02]  /*b0590*/  ISETP.LT.AND P1, PT, R21, c[0x0][0x178], !P1 ;  /* 0x00005e0015007a0c */ /* 0x000fe40004f21270 */
[----:B------:R-:W-:-:S05]  /*b05a0*/  IADD3 R12, R0, c[0x0][0x198], RZ ;  /* 0x00006600000c7a10 */ /* 0x000fca0007ffe0ff */
[C---:B------:R-:W-:Y:S02]  /*b05b0*/  IMAD.WIDE R18, R12.reuse, 0x2, R2 ;  /* 0x000000020c127825 */ /* 0x040fe400078e0202 */
[----:B------:R0:W-:Y:S01]  /*b05c0*/  @P5 STG.E.U16 [R16.64], R20 ;  /* 0x0000001410005986 */ /* 0x0001e2000c101504 */
[----:B------:R-:W-:Y:S01]  /*b05d0*/  ISETP.LT.AND P5, PT, R27, c[0x0][0x178], !P4 ;  /* 0x00005e001b007a0c */ /* 0x000fe200067a1270 */
[C---:B------:R-:W-:Y:S01]  /*b05e0*/  IMAD.WIDE R14, R12.reuse, 0x2, R24 ;  /* 0x000000020c0e7825 */ /* 0x040fe200078e0218 */
[----:B0-----:R-:W-:Y:S02]  /*b05f0*/  IADD3 R16, R12, c[0x0][0x198], RZ ;  /* 0x000066000c107a10 */ /* 0x001fe40007ffe0ff */
[----:B---3--:R-:W-:Y:S01]  /*b0600*/  PRMT R12, R26, 0x7632, R12 ;  /* 0x000076321a0c7816 */ /* 0x008fe2000000000c */
[----:B--2---:R-:W-:Y:S01]  /*b0610*/  @P6 STG.E.U16 [R18.64], R13 ;  /* 0x0000000d12006986 */ /* 0x004fe2000c101504 */
[----:B------:R-:W-:-:S03]  /*b0620*/  PRMT R0, R13, 0x7632, R0 ;  /* 0x000076320d007816 */ /* 0x000fc60000000000 */
[----:B------:R0:W-:Y:S01]  /*b0630*/  @P1 STG.E.U16 [R14.64], R26 ;  /* 0x0000001a0e001986 */ /* 0x0001e2000c101504 */
[----:B----4-:R-:W-:Y:S01]  /*b0640*/  ISETP.GE.AND P1, PT, R9, c[0x0][0x17c], PT ;  /* 0x00005f0009007a0c */ /* 0x010fe20003f26270 */
[----:B0-----:R-:W-:Y:S02]  /*b0650*/  IMAD.WIDE R14, R16, 0x2, R2 ;  /* 0x00000002100e7825 */ /* 0x001fe400078e0202 */
[----:B------:R-:W2:Y:S04]  /*b0660*/  LDL.LU R26, [R1+0x18c] ;  /* 0x00018c00011a7983 */ /* 0x000ea80000300800 */
[----:B------:R-:W3:Y:S04]  /*b0670*/  LDL.LU R9, [R1+0x2a9c] ;  /* 0x002a9c0001097983 */ /* 0x000ee80000300800 */
[----:B------:R0:W-:Y:S01]  /*b0680*/  @P5 STG.E.U16 [R14.64], R0 ;  /* 0x000000000e005986 */ /* 0x0001e2000c101504 */
[----:B------:R-:W-:-:S03]  /*b0690*/  ISETP.GE.AND P5, PT, R4, c[0x0][0x17c], PT ;  /* 0x00005f0004007a0c */ /* 0x000fc60003fa6270 */
[----:B0-----:R-:W4:Y:S04]  /*b06a0*/  LDL.LU R0, [R1+0x2800] ;  /* 0x0028000001007983 */ /* 0x001f280000300800 */
[----:B------:R-:W2:Y:S01]  /*b06b0*/  LDL.LU R4, [R1+0x2804] ;  /* 0x0028040001047983 */ /* 0x000ea20000300800 */
        /* <DEDUP_REMOVED lines=8> */
[C---:B------:R-:W-:Y:S02]  /*b0740*/  IMAD.WIDE R14, R13.reuse, 0x2, R24 ;  /* 0x000000020d0e7825 */ /* 0x040fe400078e0218 */
[----:B------:R1:W-:Y:S01]  /*b0750*/  @P6 STG.E.U16 [R18.64], R11 ;  /* 0x0000000b12006986 */ /* 0x0003e2000c101504 */
[----:B0-----:R-:W-:Y:S02]  /*b0760*/  IADD3 R16, R13, c[0x0][0x198], RZ ;  /* 0x000066000d107a10 */ /* 0x001fe40007ffe0ff */
[----:B-1----:R-:W-:-:S03]  /*b0770*/  PRMT R18, R11, 0x7632, R18 ;  /* 0x000076320b127816 */ /* 0x002fc60000000012 */
[----:B------:R-:W-:Y:S01]  /*b0780*/  IMAD.WIDE R12, R16, 0x2, R2 ;  /* 0x00000002100c7825 */ /* 0x000fe200078e0202 */
[----:B------:R-:W-:Y:S04]  /*b0790*/  @P0 STG.E.U16 [R14.64], R10 ;  /* 0x0000000a0e000986 */ /* 0x000fe8000c101504 */
[----:B------:R-:W3:Y:S04]  /*b07a0*/  LDL.LU R11, [R1+0x11c] ;  /* 0x00011c00010b7983 */ /* 0x000ee80000300800 */
[----:B------:R0:W-:Y:S01]  /*b07b0*/  @P4 STG.E.U16 [R12.64], R18 ;  /* 0x000000120c004986 */ /* 0x0001e2000c101504 */
[----:B------:R-:W-:-:S03]  /*b07c0*/  PRMT R19, R10, 0x7632, R19 ;  /* 0x000076320a137816 */ /* 0x000fc60000000013 */
[----:B0-----:R-:W3:Y:S04]  /*b07d0*/  LDL.LU R18, [R1+0x10c] ;  /* 0x00010c0001127983 */ /* 0x001ee80000300800 */
[----:B------:R-:W3:Y:S01]  /*b07e0*/  LDL.LU R10, [R1+0x280c] ;  /* 0x00280c00010a7983 */ /* 0x000ee20000300800 */
[----:B--2---:R-:W-:-:S03]  /*b07f0*/  ISETP.GE.AND P4, PT, R4, c[0x0][0x17c], PT ;  /* 0x00005f0004007a0c */ /* 0x004fc60003f86270 */
[----:B------:R-:W2:Y:S01]  /*b0800*/  LDL.LU R4, [R1+0x2808] ;  /* 0x0028080001047983 */ /* 0x000ea20000300800 */
[----:B------:R-:W-:Y:S02]  /*b0810*/  ISETP.LT.AND P2, PT, R21, c[0x0][0x178], !P2 ;  /* 0x00005e0015007a0c */ /* 0x000fe40005741270 */
[----:B------:R-:W-:Y:S02]  /*b0820*/  ISETP.LT.AND P6, PT, R27, c[0x0][0x178], !P3 ;  /* 0x00005e001b007a0c */ /* 0x000fe40005fc1270 */
[----:B----4-:R-:W-:Y:S02]  /*b0830*/  ISETP.GE.AND P0, PT, R0, c[0x0][0x17c], PT ;  /* 0x00005f0000007a0c */ /* 0x010fe40003f06270 */
[C---:B------:R-:W-:Y:S01]  /*b0840*/  IADD3 R0, R16.reuse, c[0x0][0x198], RZ ;  /* 0x0000660010007a10 */ /* 0x040fe20007ffe0ff */
[----:B------:R-:W-:Y:S01]  /*b0850*/  IMAD.WIDE R14, R16, 0x2, R24 ;  /* 0x00000002100e7825 */ /* 0x000fe200078e0218 */
[----:B------:R-:W-:-:S03]  /*b0860*/  ISETP.LT.AND P3, PT, R21, c[0x0][0x178], !P3 ;  /* 0x00005e0015007a0c */ /* 0x000fc60005f61270 */
[C---:B------:R-:W-:Y:S02]  /*b0870*/  IMAD.WIDE R16, R0.reuse, 0x2, R2 ;  /* 0x0000000200107825 */ /* 0x040fe400078e0202 */
[----:B------:R0:W-:Y:S01]  /*b0880*/  @P2 STG.E.U16 [R14.64], R19 ;  /* 0x000000130e002986 */ /* 0x0001e2000c101504 */
[----:B------:R-:W-:Y:S02]  /*b0890*/  ISETP.LT.AND P2, PT, R27, c[0x0][0x178], !P1 ;  /* 0x00005e001b007a0c */ /* 0x000fe40004f41270 */
[----:B------:R-:W-:Y:S01]  /*b08a0*/  ISETP.LT.AND P1, PT, R21, c[0x0][0x178], !P1 ;  /* 0x00005e0015007a0c */ /* 0x000fe20004f21270 */
[----:B------:R1:W-:Y:S01]  /*b08b0*/  @P6 STG.E.U16 [R16.64], R26 ;  /* 0x0000001a10006986 */ /* 0x0003e2000c101504 */
[C---:B0-----:R-:W-:Y:S01]  /*b08c0*/  IMAD.WIDE R14, R0.reuse, 0x2, R24 ;  /* 0x00000002000e7825 */ /* 0x041fe200078e0218 */
[----:B-1----:R-:W-:Y:S02]  /*b08d0*/  IADD3 R16, R0, c[0x0][0x198], RZ ;  /* 0x0000660000107a10 */ /* 0x002fe40007ffe0ff */
[----:B------:R-:W-:-:S02]  /*b08e0*/  PRMT R0, R26, 0x7632, R0 ;  /* 0x000076321a007816 */ /* 0x000fc40000000000 */
[----:B------:R-:W-:Y:S01]  /*b08f0*/  IADD3 R13, R16, c[0x0][0x198], RZ ;  /* 0x00006600100d7a10 */ /* 0x000fe20007ffe0ff */
[----:B------:R-:W4:Y:S04]  /*b0900*/  LDL.LU R26, [R1+0x1ac] ;  /* 0x0001ac00011a7983 */ /* 0x000f280000300800 */
[----:B---3--:R0:W-:Y:S01]  /*b0910*/  @P3 STG.E.U16 [R14.64], R18 ;  /* 0x000000120e003986 */ /* 0x0081e2000c101504 */
[----:B------:R-:W-:Y:S02]  /*b0920*/  PRMT R12, R18, 0x7632, R12 ;  /* 0x00007632120c7816 */ /* 0x000fe4000000000c */
[----:B------:R-:W-:Y:S02]  /*b0930*/  ISETP.GE.AND P3, PT, R10, c[0x0][0x17c], PT ;  /* 0x00005f000a007a0c */ /* 0x000fe40003f66270 */
[----:B------:R-:W3:Y:S01]  /*b0940*/  LDL.LU R10, [R1+0x2a98] ;  /* 0x002a9800010a7983 */ /* 0x000ee20000300800 */
[----:B0-----:R-:W-:-:S04]  /*b0950*/  IMAD.WIDE R14, R16, 0x2, R2 ;  /* 0x00000002100e7825 */ /* 0x001fc800078e0202 */
[----:B------:R-:W-:Y:S01]  /*b0960*/  IMAD.WIDE R16, R16, 0x2, R24 ;  /* 0x0000000210107825 */ /* 0x000fe200078e0218 */
[----:B------:R0:W-:Y:S04]  /*b0970*/  @P2 STG.E.U16 [R14.64], R0 ;  /* 0x000000000e002986 */ /* 0x0001e8000c101504 */
[----:B------:R1:W-:Y:S04]  /*b0980*/  @P1 STG.E.U16 [R16.64], R12 ;  /* 0x0000000c10001986 */ /* 0x0003e8000c101504 */
[----:B0-----:R-:W3:Y:S01]  /*b0990*/  LDL.LU R0, [R1+0x2810] ;  /* 0x0028100001007983 */ /* 0x001ee20000300800 */
[----:B--2---:R-:W-:-:S03]  /*b09a0*/  ISETP.GE.AND P2, PT, R4, c[0x0][0x17c], PT ;  /* 0x00005f0004007a0c */ /* 0x004fc60003f46270 */
[----:B------:R-:W2:Y:S04]  /*b09b0*/  LDL.LU R4, [R1+0x2814] ;  /* 0x0028140001047983 */ /* 0x000ea80000300800 */
[----:B-1----:R-:W2:Y:S01]  /*b09c0*/  LDL.LU R17, [R1+0x19c] ;  /* 0x00019c0001117983 */ /* 0x002ea20000300800 */
[----:B------:R-:W-:Y:S02]  /*b09d0*/  ISETP.LT.AND P6, PT, R27, c[0x0][0x178], !P5 ;  /* 0x00005e001b007a0c */ /* 0x000fe40006fc1270 */
[----:B------:R-:W-:Y:S02]  /*b09e0*/  ISETP.LT.AND P5, PT, R21, c[0x0][0x178], !P5 ;  /* 0x00005e0015007a0c */ /* 0x000fe40006fa1270 */
[----:B------:R-:W-:Y:S01]  /*b09f0*/  ISETP.LT.AND P1, PT, R27, c[0x0][0x178], !P0 ;  /* 0x00005e001b007a0c */ /* 0x000fe20004721270 */
[C---:B------:R-:W-:Y:S01]  /*b0a00*/  IMAD.WIDE R18, R13.reuse, 0x2, R2 ;  /* 0x000000020d127825 */ /* 0x040fe200078e0202 */
[----:B------:R-:W-:-:S03]  /*b0a10*/  IADD3 R16, R13, c[0x0][0x198], RZ ;  /* 0x000066000d107a10 */ /* 0x000fc60007ffe0ff */
[----:B------:R-:W-:-:S04]  /*b0a20*/  IMAD.WIDE R14, R13, 0x2, R24 ;  /* 0x000000020d0e7825 */ /* 0x000fc800078e0218 */
[----:B------:R-:W-:Y:S01]  /*b0a30*/  IMAD.WIDE R12, R16, 0x2, R2 ;  /* 0x00000002100c7825 */ /* 0x000fe200078e0202 */
[----:B--2---:R0:W-:Y:S04]  /*b0a40*/  @P6 STG.E.U16 [R18.64], R17 ;  /* 0x0000001112006986 */ /* 0x0041e8000c101504 */
[----:B------:R-:W-:Y:S01]  /*b0a50*/  @P5 STG.E.U16 [R14.64], R11 ;  /* 0x0000000b0e005986 */ /* 0x000fe2000c101504 */
[----:B0-----:R-:W-:-:S05]  /*b0a60*/  PRMT R18, R17, 0x7632, R18 ;  /* 0x0000763211127816 */ /* 0x001fca0000000012 */
[----:B------:R0:W-:Y:S01]  /*b0a70*/  @P1 STG.E.U16 [R12.64], R18 ;  /* 0x000000120c001986 */ /* 0x0001e2000c101504 */
[----:B------:R-:W-:-:S03]  /*b0a80*/  PRMT R19, R11, 0x7632, R19 ;  /* 0x000076320b137816 */ /* 0x000fc60000000013 */
[----:B0-----:R-:W2:Y:S01]  /*b0a90*/  LDL.LU R18, [R1+0x12c] ;  /* 0x00012c0001127983 */ /* 0x001ea20000300800 */
[----:B------:R-:W-:-:S03]  /*b0aa0*/  ISETP.GE.AND P1, PT, R4, c[0x0][0x17c], PT ;  /* 0x00005f0004007a0c */ /* 0x000fc60003f26270 */
[----:B------:R-:W2:Y:S04]  /*b0ab0*/  LDL.LU R11, [R1+0x281c] ;  /* 0x00281c00010b7983 */ /* 0x000ea80000300800 */
[----:B------:R-:W2:Y:S01]  /*b0ac0*/  LDL.LU R4, [R1+0x2818] ;  /* 0x0028180001047983 */ /* 0x000ea20000300800 */
[----:B------:R-:W-:Y:S02]  /*b0ad0*/  ISETP.LT.AND P0, PT, R21, c[0x0][0x178], !P0 ;  /* 0x00005e0015007a0c */ /* 0x000fe40004701270 */
[----:B------:R-:W-:Y:S02]  /*b0ae0*/  ISETP.LT.AND P6, PT, R27, c[0x0][0x178], !P4 ;  /* 0x00005e001b007a0c */ /* 0x000fe400067c1270 */
[----:B---3--:R-:W-:Y:S02]  /*b0af0*/  ISETP.GE.AND P5, PT, R0, c[0x0][0x17c], PT ;  /* 0x00005f0000007a0c */ /* 0x008fe40003fa6270 */
[C---:B------:R-:W-:Y:S01]  /*b0b00*/  IADD3 R0, R16.reuse, c[0x0][0x198], RZ ;  /* 0x0000660010007a10 */ /* 0x040fe20007ffe0ff */
[----:B------:R-:W-:Y:S01]  /*b0b10*/  IMAD.WIDE R14, R16, 0x2, R24 ;  /* 0x00000002100e7825 */ /* 0x000fe200078e0218 */
[----:B------:R-:W-:-:S03]  /*b0b20*/  ISETP.LT.AND P4, PT, R21, c[0x0][0x178], !P4 ;  /* 0x00005e0015007a0c */ /* 0x000fc60006781270 */
[----:B------:R-:W-:Y:S02]  /*b0b30*/  IMAD.WIDE R16, R0, 0x2, R2 ;  /* 0x0000000200107825 */ /* 0x000fe400078e0202 */
[----:B------:R0:W-:Y:S01]  /*b0b40*/  @P0 STG.E.U16 [R14.64], R19 ;  /* 0x000000130e000986 */ /* 0x0001e2000c101504 */
[----:B------:R-:W-:-:S03]  /*b0b50*/  ISETP.LT.AND P0, PT, R27, c[0x0][0x178], !P3 ;  /* 0x00005e001b007a0c */ /* 0x000fc60005f01270 */
[----:B----4-:R1:W-:Y:S01]  /*b0b60*/  @P6 STG.E.U16 [R16.64], R26 ;  /* 0x0000001a10006986 */ /* 0x0103e2000c101504 */
[C---:B0-----:R-:W-:Y:S01]  /*b0b70*/  IMAD.WIDE R14, R0.reuse, 0x2, R24 ;  /* 0x00000002000e7825 */ /* 0x041fe200078e0218 */
[----:B-1----:R-:W-:Y:S02]  /*b0b80*/  IADD3 R16, R0, c[0x0][0x198], RZ ;  /* 0x0000660000107a10 */ /* 0x002fe40007ffe0ff */
[----:B------:R-:W-:Y:S02]  /*b0b90*/  PRMT R0, R26, 0x7632, R0 ;  /* 0x000076321a007816 */ /* 0x000fe40000000000 */
[----:B------:R-:W3:Y:S04]  /*b0ba0*/  LDL.LU R26, [R1+0x70] ;  /* 0x00007000011a7983 */ /* 0x000ee80000300800 */
[----:B--2---:R0:W-:Y:S02]  /*b0bb0*/  @P4 STG.E.U16 [R14.64], R18 ;  /* 0x000000120e004986 */ /* 0x0041e4000c101504 */
[----:B0-----:R-:W-:-:S05]  /*b0bc0*/  IMAD.WIDE R14, R16, 0x2, R2 ;  /* 0x00000002100e7825 */ /* 0x001fca00078e0202 */
[----:B------:R0:W-:Y:S01]  /*b0bd0*/  @P0 STG.E.U16 [R14.64], R0 ;  /* 0x000000000e000986 */ /* 0x0001e2000c101504 */
[----:B------:R-:W-:Y:S02]  /*b0be0*/  ISETP.GE.AND P4, PT, R11, c[0x0][0x17c], PT ;  /* 0x00005f000b007a0c */ /* 0x000fe40003f86270 */
[----:B------:R-:W-:Y:S01]  /*b0bf0*/  ISETP.GE.AND P0, PT, R4, c[0x0][0x17c], PT ;  /* 0x00005f0004007a0c */ /* 0x000fe20003f06270 */
[----:B0-----:R-:W2:Y:S04]  /*b0c00*/  LDL.LU R0, [R1+0x60] ;  /* 0x0000600001007983 */ /* 0x001ea80000300800 */
[----:B------:R-:W4:Y:S04]  /*b0c10*/  LDL.LU R15, [R1+0x30] ;  /* 0x00003000010f7983 */ /* 0x000f280000300800 */
[----:B------:R-:W3:Y:S04]  /*b0c20*/  LDL.LU R11, [R1+0x2824] ;  /* 0x00282400010b7983 */ /* 0x000ee80000300800 */
[----:B------:R-:W3:Y:S01]  /*b0c30*/  LDL.LU R4, [R1+0x2820] ;  /* 0x0028200001047983 */ /* 0x000ee20000300800 */
[----:B------:R-:W-:-:S02]  /*b0c40*/  ISETP.LT.AND P3, PT, R21, c[0x0][0x178], !P3 ;  /* 0x00005e0015007a0c */ /* 0x000fc40005f61270 */
[C---:B------:R-:W-:Y:S01]  /*b0c50*/  IADD3 R13, R16.reuse, c[0x0][0x198], RZ ;  /* 0x00006600100d7a10 */ /* 0x040fe20007ffe0ff */
[----:B------:R-:W-:Y:S01]  /*b0c60*/  IMAD.WIDE R16, R16, 0x2, R24 ;  /* 0x0000000210107825 */ /* 0x000fe200078e0218 */
[----:B------:R-:W-:Y:S02]  /*b0c70*/  ISETP.LT.AND P6, PT, R27, c[0x0][0x178], !P2 ;  /* 0x00005e001b007a0c */ /* 0x000fe400057c1270 */
[----:B------:R-:W-:Y:S02]  /*b0c80*/  PRMT R12, R18, 0x7632, R12 ;  /* 0x00007632120c7816 */ /* 0x000fe4000000000c */
[----:B------:R-:W-:Y:S01]  /*b0c90*/  ISETP.LT.AND P2, PT, R21, c[0x0][0x178], !P2 ;  /* 0x00005e0015007a0c */ /* 0x000fe20005741270 */
[----:B------:R-:W-:-:S04]  /*b0ca0*/  IMAD.WIDE R18, R13, 0x2, R2 ;  /* 0x000000020d127825 */ /* 0x000fc800078e0202 */
[----:B------:R0:W-:Y:S01]  /*b0cb0*/  @P3 STG.E.U16 [R16.64], R12 ;  /* 0x0000000c10003986 */ /* 0x0001e2000c101504 */
[----:B------:R-:W-:Y:S02]  /*b0cc0*/  ISETP.LT.AND P3, PT, R27, c[0x0][0x178], !P5 ;  /* 0x00005e001b007a0c */ /* 0x000fe40006f61270 */
[----:B------:R-:W-:Y:S02]  /*b0cd0*/  ISETP.LT.AND P5, PT, R21, c[0x0][0x178], !P5 ;  /* 0x00005e0015007a0c */ /* 0x000fe40006fa1270 */
[C---:B------:R-:W-:Y:S01]  /*b0ce0*/  IADD3 R14, R13.reuse, c[0x0][0x198], RZ ;  /* 0x000066000d0e7a10 */ /* 0x040fe20007ffe0ff */
[----:B0-----:R-:W-:-:S04]  /*b0cf0*/  IMAD.WIDE R16, R13, 0x2, R24 ;  /* 0x000000020d107825 */ /* 0x001fc800078e0218 */
[----:B------:R-:W-:Y:S01]  /*b0d00*/  IMAD.WIDE R12, R14, 0x2, R2 ;  /* 0x000000020e0c7825 */ /* 0x000fe200078e0202 */
[----:B--2---:R0:W-:Y:S04]  /*b0d10*/  @P6 STG.E.U16 [R18.64], R0 ;  /* 0x0000000012006986 */ /* 0x0041e8000c101504 */
[----:B----4-:R1:W-:Y:S01]  /*b0d20*/  @P2 STG.E.U16 [R16.64], R15 ;  /* 0x0000000f10002986 */ /* 0x0103e2000c101504 */
[----:B0-----:R-:W-:Y:S02]  /*b0d30*/  PRMT R18, R0, 0x7632, R18 ;  /* 0x0000763200127816 */ /* 0x001fe40000000012 */
[C---:B------:R-:W-:Y:S02]  /*b0d40*/  IADD3 R0, R14.reuse, c[0x0][0x198], RZ ;  /* 0x000066000e007a10 */ /* 0x040fe40007ffe0ff */
[----:B------:R-:W-:Y:S01]  /*b0d50*/  PRMT R19, R15, 0x7632, R19 ;  /* 0x000076320f137816 */ /* 0x000fe20000000013 */
[----:B-1----:R-:W-:Y:S01]  /*b0d60*/  IMAD.WIDE R14, R14, 0x2, R24 ;  /* 0x000000020e0e7825 */ /* 0x002fe200078e0218 */
[----:B------:R-:W-:Y:S01]  /*b0d70*/  @P3 STG.E.U16 [R12.64], R18 ;  /* 0x000000120c003986 */ /* 0x000fe2000c101504 */
[----:B---3--:R-:W-:-:S02]  /*b0d80*/  ISETP.GE.AND P3, PT, R4, c[0x0][0x17c], PT ;  /* 0x00005f0004007a0c */ /* 0x008fc40003f66270 */
[----:B------:R-:W-:Y:S01]  /*b0d90*/  ISETP.GE.AND P2, PT, R11, c[0x0][0x17c], PT ;  /* 0x00005f000b007a0c */ /* 0x000fe20003f46270 */
[----:B------:R-:W2:Y:S04]  /*b0da0*/  LDL.LU R4, [R1+0x282c] ;  /* 0x00282c0001047983 */ /* 0x000ea80000300800 */
[----:B------:R-:W3:Y:S04]  /*b0db0*/  LDL.LU R11, [R1+0x2828] ;  /* 0x00282800010b7983 */ /* 0x000ee80000300800 */
[----:B------:R0:W-:Y:S04]  /*b0dc0*/  @P5 STG.E.U16 [R14.64], R19 ;  /* 0x000000130e005986 */ /* 0x0001e8000c101504 */
[----:B0-----:R-:W4:Y:S01]  /*b0dd0*/  LDL.LU R15, [R1+0x10] ;  /* 0x00001000010f7983 */ /* 0x001f220000300800 */
[----:B------:R-:W-:-:S02]  /*b0de0*/  ISETP.LT.AND P6, PT, R27, c[0x0][0x178], !P1 ;  /* 0x00005e001b007a0c */ /* 0x000fc40004fc1270 */
[----:B------:R-:W-:Y:S01]  /*b0df0*/  ISETP.LT.AND P1, PT, R21, c[0x0][0x178], !P1 ;  /* 0x00005e0015007a0c */ /* 0x000fe20004f21270 */
[C---:B------:R-:W-:Y:S01]  /*b0e00*/  IMAD.WIDE R16, R0.reuse, 0x2, R2 ;  /* 0x0000000200107825 */ /* 0x040fe200078e0202 */
[----:B------:R-:W-:Y:S02]  /*b0e10*/  ISETP.LT.AND P5, PT, R27, c[0x0][0x178], !P4 ;  /* 0x00005e001b007a0c */ /* 0x000fe400067a1270 */
[----:B------:R-:W-:Y:S01]  /*b0e20*/  ISETP.LT.AND P4, PT, R21, c[0x0][0x178], !P4 ;  /* 0x00005e0015007a0c */ /* 0x000fe20006781270 */
[C---:B------:R-:W-:Y:S01]  /*b0e30*/  IMAD.WIDE R12, R0.reuse, 0x2, R24 ;  /* 0x00000002000c7825 */ /* 0x040fe200078e0218 */
[----:B------:R-:W-:Y:S02]  /*b0e40*/  IADD3 R14, R0, c[0x0][0x198], RZ ;  /* 0x00006600000e7a10 */ /* 0x000fe40007ffe0ff */
[----:B------:R-:W-:-:S03]  /*b0e50*/  PRMT R18, R26, 0x7632, R18 ;  /* 0x000076321a127816 */ /* 0x000fc60000000012 */
[----:B------:R0:W-:Y:S01]  /*b0e60*/  @P6 STG.E.U16 [R16.64], R26 ;  /* 0x0000001a10006986 */ /* 0x0001e2000c101504 */
[----:B------:R-:W-:-:S03]  /*b0e70*/  IADD3 R0, R14, c[0x0][0x198], RZ ;  /* 0x000066000e007a10 */ /* 0x000fc60007ffe0ff */
[----:B0-----:R-:W3:Y:S04]  /*b0e80*/  LDL.LU R26, [R1+0x80] ;  /* 0x00008000011a7983 */ /* 0x001ee80000300800 */
[----:B----4-:R0:W-:Y:S01]  /*b0e90*/  @P1 STG.E.U16 [R12.64], R15 ;  /* 0x0000000f0c001986 */ /* 0x0101e2000c101504 */
[----:B------:R-:W-:Y:S02]  /*b0ea0*/  PRMT R19, R15, 0x7632, R19 ;  /* 0x000076320f137816 */ /* 0x000fe40000000013 */
[----:B--2---:R-:W-:Y:S02]  /*b0eb0*/  ISETP.GE.AND P1, PT, R4, c[0x0][0x17c], PT ;  /* 0x00005f0004007a0c */ /* 0x004fe40003f26270 */
[----:B------:R-:W2:Y:S01]  /*b0ec0*/  LDL.LU R4, [R1+0x2a94] ;  /* 0x002a940001047983 */ /* 0x000ea20000300800 */
[----:B0-----:R-:W-:-:S04]  /*b0ed0*/  IMAD.WIDE R12, R14, 0x2, R2 ;  /* 0x000000020e0c7825 */ /* 0x001fc800078e0202 */
[----:B------:R-:W-:Y:S01]  /*b0ee0*/  IMAD.WIDE R14, R14, 0x2, R24 ;  /* 0x000000020e0e7825 */ /* 0x000fe200078e0218 */
[----:B------:R-:W-:Y:S01]  /*b0ef0*/  @P5 STG.E.U16 [R12.64], R18 ;  /* 0x000000120c005986 */ /* 0x000fe2000c101504 */
[----:B---3--:R-:W-:-:S03]  /*b0f00*/  ISETP.GE.AND P5, PT, R11, c[0x0][0x17c], PT ;  /* 0x00005f000b007a0c */ /* 0x008fc60003fa6270 */
[----:B------:R-:W3:Y:S04]  /*b0f10*/  LDL.LU R11, [R1+0x2830] ;  /* 0x00283000010b7983 */ /* 0x000ee80000300800 */
[----:B------:R0:W-:Y:S04]  /*b0f20*/  @P4 STG.E.U16 [R14.64], R19 ;  /* 0x000000130e004986 */ /* 0x0001e8000c101504 */
[----:B0-----:R-:W4:Y:S04]  /*b0f30*/  LDL.LU R15, [R1+0x90] ;  /* 0x00009000010f7983 */ /* 0x001f280000300800 */
[----:B------:R-:W2:Y:S01]  /*b0f40*/  LDL.LU R19, [R1+0x2834] ;  /* 0x0028340001137983 */ /* 0x000ea20000300800 */
[----:B------:R-:W-:-:S02]  /*b0f50*/  ISETP.LT.AND P6, PT, R27, c[0x0][0x178], !P0 ;  /* 0x00005e001b007a0c */ /* 0x000fc400047c1270 */
[----:B------:R-:W-:Y:S01]  /*b0f60*/  ISETP.LT.AND P0, PT, R21, c[0x0][0x178], !P0 ;  /* 0x00005e0015007a0c */ /* 0x000fe20004701270 */
[----:B------:R-:W-:Y:S01]  /*b0f70*/  IMAD.WIDE R16, R0, 0x2, R2 ;  /* 0x0000000200107825 */ /* 0x000fe200078e0202 */
[----:B------:R-:W-:-:S03]  /*b0f80*/  ISETP.LT.AND P4, PT, R27, c[0x0][0x178], !P2 ;  /* 0x00005e001b007a0c */ /* 0x000fc60005781270 */
[C---:B------:R-:W-:Y:S01]  /*b0f90*/  IMAD.WIDE R12, R0.reuse, 0x2, R24 ;  /* 0x00000002000c7825 */ /* 0x040fe200078e0218 */
[----:B------:R-:W-:Y:S02]  /*b0fa0*/  ISETP.LT.AND P2, PT, R21, c[0x0][0x178], !P2 ;  /* 0x00005e0015007a0c */ /* 0x000fe40005741270 */
[----:B------:R-:W-:-:S04]  /*b0fb0*/  IADD3 R14, R0, c[0x0][0x198], RZ ;  /* 0x00006600000e7a10 */ /* 0x000fc80007ffe0ff */
[----:B------:R-:W-:Y:S01]  /*b0fc0*/  IADD3 R0, R14, c[0x0][0x198], RZ ;  /* 0x000066000e007a10 */ /* 0x000fe20007ffe0ff */
[----:B----4-:R-:W-:Y:S04]  /*b0fd0*/  @P6 STG.E.U16 [R16.64], R15 ;  /* 0x0000000f10006986 */ /* 0x010fe8000c101504 */
[----:B--2---:R0:W-:Y:S01]  /*b0fe0*/  @P0 STG.E.U16 [R12.64], R4 ;  /* 0x000000040c000986 */ /* 0x0041e2000c101504 */
[----:B------:R-:W-:-:S03]  /*b0ff0*/  ISETP.GE.AND P0, PT, R19, c[0x0][0x17c], PT ;  /* 0x00005f0013007a0c */ /* 0x000fc60003f06270 */
[----:B------:R-:W2:Y:S01]  /*b1000*/  LDL.LU R19, [R1+0x20] ;  /* 0x0000200001137983 */ /* 0x000ea20000300800 */
[----:B0-----:R-:W-:Y:S01]  /*b1010*/  PRMT R4, R15, 0x7632, R4 ;  /* 0x000076320f047816 */ /* 0x001fe20000000004 */
[----:B------:R-:W-:-:S03]  /*b1020*/  IMAD.WIDE R12, R14, 0x2, R2 ;  /* 0x000000020e0c7825 */ /* 0x000fc600078e0202 */
[----:B------:R-:W-:Y:S01]  /*b1030*/  PRMT R18, R4, 0x7632, R18 ;  /* 0x0000763204127816 */ /* 0x000fe20000000012 */
[----:B------:R-:W-:Y:S01]  /*b1040*/  IMAD.WIDE R14, R14, 0x2, R24 ;  /* 0x000000020e0e7825 */ /* 0x000fe200078e0218 */
[----:B------:R-:W-:Y:S01]  /*b1050*/  @P4 STG.E.U16 [R12.64], R4 ;  /* 0x000000040c004986 */ /* 0x000fe2000c101504 */
[----:B---3--:R-:W-:-:S03]  /*b1060*/  ISETP.GE.AND P4, PT, R11, c[0x0][0x17c], PT ;  /* 0x00005f000b007a0c */ /* 0x008fc60003f86270 */
[----:B------:R-:W3:Y:S04]  /*b1070*/  LDL.LU R11, [R1+0x2838] ;  /* 0x00283800010b7983 */ /* 0x000ee80000300800 */
[----:B------:R0:W-:Y:S04]  /*b1080*/  @P2 STG.E.U16 [R14.64], R18 ;  /* 0x000000120e002986 */ /* 0x0001e8000c101504 */
[----:B0-----:R-:W4:Y:S01]  /*b1090*/  LDL.LU R18, [R1+0x283c] ;  /* 0x00283c0001127983 */ /* 0x001f220000300800 */
[----:B------:R-:W-:Y:S02]  /*b10a0*/  ISETP.LT.AND P6, PT, R27, c[0x0][0x178], !P3 ;  /* 0x00005e001b007a0c */ /* 0x000fe40005fc1270 */
[----:B------:R-:W-:Y:S01]  /*b10b0*/  ISETP.LT.AND P3, PT, R21, c[0x0][0x178], !P3 ;  /* 0x00005e0015007a0c */ /* 0x000fe20005f61270 */
[----:B------:R-:W-:Y:S01]  /*b10c0*/  IMAD.WIDE R16, R0, 0x2, R2 ;  /* 0x0000000200107825 */ /* 0x000fe200078e0202 */
[----:B------:R-:W-:-:S02]  /*b10d0*/  ISETP.LT.AND P2, PT, R27, c[0x0][0x178], !P1 ;  /* 0x00005e001b007a0c */ /* 0x000fc40004f41270 */
[----:B------:R-:W-:Y:S01]  /*b10e0*/  ISETP.LT.AND P1, PT, R21, c[0x0][0x178], !P1 ;  /* 0x00005e0015007a0c */ /* 0x000fe20004f21270 */
[C---:B------:R-:W-:Y:S01]  /*b10f0*/  IMAD.WIDE R12, R0.reuse, 0x2, R24 ;  /* 0x00000002000c7825 */ /* 0x040fe200078e0218 */
[----:B------:R-:W-:Y:S02]  /*b1100*/  IADD3 R14, R0, c[0x0][0x198], RZ ;  /* 0x00006600000e7a10 */ /* 0x000fe40007ffe0ff */
[----:B------:R-:W-:-:S03]  /*b1110*/  PRMT R4, R26, 0x7632, R4 ;  /* 0x000076321a047816 */ /* 0x000fc60000000004 */
[----:B------:R0:W-:Y:S01]  /*b1120*/  @P6 STG.E.U16 [R16.64], R26 ;  /* 0x0000001a10006986 */ /* 0x0001e2000c101504 */
[----:B------:R-:W-:-:S03]  /*b1130*/  IADD3 R0, R14, c[0x0][0x198], RZ ;  /* 0x000066000e007a10 */ /* 0x000fc60007ffe0ff */
[----:B------:R1:W-:Y:S04]  /*b1140*/  @P3 STG.E.U16 [R12.64], R8 ;  /* 0x000000080c003986 */ /* 0x0003e8000c101504 */
[----:B0-----:R-:W2:Y:S01]  /*b1150*/  LDL.LU R26, [R1+0x3a0] ;  /* 0x0003a000011a7983 */ /* 0x001ea20000300800 */
[----:B-1----:R-:W-:Y:S01]  /*b1160*/  IMAD.WIDE R12, R14, 0x2, R2 ;  /* 0x000000020e0c7825 */ /* 0x002fe200078e0202 */
[----:B------:R-:W-:-:S03]  /*b1170*/  PRMT R8, R8, 0x7632, R8 ;  /* 0x0000763208087816 */ /* 0x000fc60000000008 */
[----:B------:R-:W-:Y:S01]  /*b1180*/  IMAD.WIDE R14, R14, 0x2, R24 ;  /* 0x000000020e0e7825 */ /* 0x000fe200078e0218 */
        /* <DEDUP_REMOVED lines=11> */
[----:B------:R-:W-:Y:S01]  /*b1240*/  ISETP.LT.AND P0, PT, R21, c[0x0][0x178], !P0 ;  /* 0x00005e0015007a0c */ /* 0x000fe20004701270 */
[C---:B------:R-:W-:Y:S01]  /*b1250*/  IMAD.WIDE R12, R0.reuse, 0x2, R24 ;  /* 0x00000002000c7825 */ /* 0x040fe200078e0218 */
[----:B------:R-:W-:-:S02]  /*b1260*/  IADD3 R14, R0, c[0x0][0x198], RZ ;  /* 0x00006600000e7a10 */ /* 0x000fc40007ffe0ff */
[----:B--2---:R-:W-:Y:S02]  /*b1270*/  PRMT R8, R19, 0x7632, R8 ;  /* 0x0000763213087816 */ /* 0x004fe40000000008 */
[----:B------:R-:W-:Y:S01]  /*b1280*/  IADD3 R0, R14, c[0x0][0x198], RZ ;  /* 0x000066000e007a10 */ /* 0x000fe20007ffe0ff */
[----:B---3--:R-:W-:Y:S01]  /*b1290*/  @P6 STG.E.U16 [R16.64], R15 ;  /* 0x0000000f10006986 */ /* 0x008fe2000c101504 */
[----:B------:R-:W-:-:S03]  /*b12a0*/  PRMT R4, R15, 0x7632, R4 ;  /* 0x000076320f047816 */ /* 0x000fc60000000004 */
[----:B------:R0:W-:Y:S01]  /*b12b0*/  @P5 STG.E.U16 [R12.64], R19 ;  /* 0x000000130c005986 */ /* 0x0001e2000c101504 */
[----:B------:R-:W-:-:S03]  /*b12c0*/  ISETP.GE.AND P5, PT, R11, c[0x0][0x17c], PT ;  /* 0x00005f000b007a0c */ /* 0x000fc60003fa6270 */
[----:B------:R-:W2:Y:S01]  /*b12d0*/  LDL.LU R11, [R1+0x40] ;  /* 0x00004000010b7983 */ /* 0x000ea20000300800 */
[----:B0-----:R-:W-:-:S03]  /*b12e0*/  IMAD.WIDE R12, R14, 0x2, R2 ;  /* 0x000000020e0c7825 */ /* 0x001fc600078e0202 */
[----:B------:R-:W3:Y:S01]  /*b12f0*/  LDL.LU R19, [R1+0x284c] ;  /* 0x00284c0001137983 */ /* 0x000ee20000300800 */
[----:B------:R-:W-:-:S03]  /*b1300*/  IMAD.WIDE R14, R14, 0x2, R24 ;  /* 0x000000020e0e7825 */ /* 0x000fc600078e0218 */
[----:B------:R-:W-:Y:S01]  /*b1310*/  @P1 STG.E.U16 [R12.64], R4 ;  /* 0x000000040c001986 */ /* 0x000fe2000c101504 */
[----:B----4-:R-:W-:-:S03]  /*b1320*/  ISETP.GE.AND P1, PT, R18, c[0x0][0x17c], PT ;  /* 0x00005f0012007a0c */ /* 0x010fc60003f26270 */
[----:B------:R-:W4:Y:S04]  /*b1330*/  LDL.LU R18, [R1+0x2848] ;  /* 0x0028480001127983 */ /* 0x000f280000300800 */
[----:B------:R0:W-:Y:S04]  /*b1340*/  @P0 STG.E.U16 [R14.64], R8 ;  /* 0x000000080e000986 */ /* 0x0001e8000c101504 */
[----:B0-----:R-:W2:Y:S01]  /*b1350*/  LDL.LU R15, [R1] ;  /* 0x00000000010f7983 */ /* 0x001ea20000300800 */
        /* <DEDUP_REMOVED lines=10> */
[----:B0-----:R-:W4:Y:S04]  /*b1400*/  LDL.LU R26, [R1+0x3c0] ;  /* 0x0003c000011a7983 */ /* 0x001f280000300800 */
[----:B--2---:R0:W-:Y:S01]  /*b1410*/  @P4 STG.E.U16 [R12.64], R15 ;  /* 0x0000000f0c004986 */ /* 0x0041e2000c101504 */
[----:B------:R-:W-:Y:S02]  /*b1420*/  PRMT R8, R15, 0x7632, R8 ;  /* 0x000076320f087816 */ /* 0x000fe40000000008 */
[----:B---3--:R-:W-:Y:S02]  /*b1430*/  ISETP.GE.AND P4, PT, R19, c[0x0][0x17c], PT ;  /* 0x00005f0013007a0c */ /* 0x008fe40003f86270 */
[----:B------:R-:W2:Y:S01]  /*b1440*/  LDL.LU R19, [R1+0x2854] ;  /* 0x0028540001137983 */ /* 0x000ea20000300800 */
[----:B0-----:R-:W-:-:S04]  /*b1450*/  IMAD.WIDE R12, R14, 0x2, R2 ;  /* 0x000000020e0c7825 */ /* 0x001fc800078e0202 */
[----:B------:R-:W-:Y:S01]  /*b1460*/  IMAD.WIDE R14, R14, 0x2, R24 ;  /* 0x000000020e0e7825 */ /* 0x000fe200078e0218 */
[----:B------:R-:W-:Y:S01]  /*b1470*/  @P0 STG.E.U16 [R12.64], R4 ;  /* 0x000000040c000986 */ /* 0x000fe2000c101504 */
[----:B----4-:R-:W-:-:S03]  /*b1480*/  ISETP.GE.AND P0, PT, R18, c[0x0][0x17c], PT ;  /* 0x00005f0012007a0c */ /* 0x010fc60003f06270 */
[----:B------:R-:W3:Y:S04]  /*b1490*/  LDL.LU R18, [R1+0x2850] ;  /* 0x0028500001127983 */ /* 0x000ee80000300800 */
[----:B------:R0:W-:Y:S04]  /*b14a0*/  @P3 STG.E.U16 [R14.64], R8 ;  /* 0x000000080e003986 */ /* 0x0001e8000c101504 */
[----:B0-----:R-:W4:Y:S01]  /*b14b0*/  LDL.LU R15, [R1+0xa0] ;  /* 0x0000a000010f7983 */ /* 0x001f220000300800 */
[----:B------:R-:W-:Y:S02]  /*b14c0*/  ISETP.LT.AND P6, PT, R27, c[0x0][0x178], !P2 ;  /* 0x00005e001b007a0c */ /* 0x000fe400057c1270 */
[----:B------:R-:W-:Y:S01]  /*b14d0*/  ISETP.LT.AND P2, PT, R21, c[0x0][0x178], !P2 ;  /* 0x00005e0015007a0c */ /* 0x000fe20005741270 */
[----:B------:R-:W-:Y:S01]  /*b14e0*/  IMAD.WIDE R16, R0, 0x2, R2 ;  /* 0x0000000200107825 */ /* 0x000fe200078e0202 */
[----:B------:R-:W-:-:S02]  /*b14f0*/  ISETP.LT.AND P3, PT, R27, c[0x0][0x178], !P5 ;  /* 0x00005e001b007a0c */ /* 0x000fc40006f61270 */
[C---:B------:R-:W-:Y:S01]  /*b1500*/  IADD3 R14, R0.reuse, c[0x0][0x198], RZ ;  /* 0x00006600000e7a10 */ /* 0x040fe20007ffe0ff */
[----:B------:R-:W-:Y:S01]  /*b1510*/  IMAD.WIDE R12, R0, 0x2, R24 ;  /* 0x00000002000c7825 */ /* 0x000fe200078e0218 */
[----:B------:R-:W-:Y:S02]  /*b1520*/  PRMT R8, R11, 0x7632, R8 ;  /* 0x000076320b087816 */ /* 0x000fe40000000008 */
[----:B------:R-:W-:-:S03]  /*b1530*/  ISETP.LT.AND P5, PT, R21, c[0x0][0x178], !P5 ;  /* 0x00005e0015007a0c */ /* 0x000fc60006fa1270 */
[----:B----4-:R-:W-:Y:S01]  /*b1540*/  @P6 STG.E.U16 [R16.64], R15 ;  /* 0x0000000f10006986 */ /* 0x010fe2000c101504 */
[----:B------:R-:W-:-:S03]  /*b1550*/  PRMT R4, R15, 0x7632, R4 ;  /* 0x000076320f047816 */ /* 0x000fc60000000004 */
[----:B------:R0:W-:Y:S01]  /*b1560*/  @P2 STG.E.U16 [R12.64], R11 ;  /* 0x0000000b0c002986 */ /* 0x0001e2000c101504 */
[----:B--2---:R-:W-:Y:S01]  /*b1570*/  ISETP.GE.AND P2, PT, R19, c[0x0][0x17c], PT ;  /* 0x00005f0013007a0c */ /* 0x004fe20003f46270 */
        /* <DEDUP_REMOVED lines=20> */
[----:B------:R-:W-:Y:S02]  /*b16c0*/  PRMT R8, R5, 0x7632, R8 ;  /* 0x0000763205087816 */ /* 0x000fe40000000008 */
[----:B------:R-:W-:Y:S01]  /*b16d0*/  ISETP.LT.AND P6, PT, R27, c[0x0][0x178], !P0 ;  /* 0x00005e001b007a0c */ /* 0x000fe200047c1270 */
[----:B0-----:R-:W-:Y:S01]  /*b16e0*/  IMAD.WIDE R12, R14, 0x2, R2 ;  /* 0x000000020e0c7825 */ /* 0x001fe200078e0202 */
[----:B------:R-:W2:Y:S01]  /*b16f0*/  LDL.LU R5, [R1+0x2a90] ;  /* 0x002a900001057983 */ /* 0x000ea20000300800 */
[----:B------:R-:W-:-:S02]  /*b1700*/  ISETP.LT.AND P1, PT, R21, c[0x0][0x178], !P0 ;  /* 0x00005e0015007a0c */ /* 0x000fc40004721270 */
[----:B------:R-:W-:Y:S01]  /*b1710*/  IMAD.WIDE R14, R14, 0x2, R24 ;  /* 0x000000020e0e7825 */ /* 0x000fe200078e0218 */
[----:B------:R-:W2:Y:S04]  /*b1720*/  LDL.LU R26, [R1+0x74] ;  /* 0x00007400011a7983 */ /* 0x000ea80000300800 */
[----:B------:R-:W-:Y:S04]  /*b1730*/  @P5 STG.E.U16 [R12.64], R4 ;  /* 0x000000040c005986 */ /* 0x000fe8000c101504 */
[----:B------:R0:W-:Y:S01]  /*b1740*/  @P4 STG.E.U16 [R14.64], R8 ;  /* 0x000000080e004986 */ /* 0x0001e2000c101504 */
[----:B---3--:R-:W-:-:S03]  /*b1750*/  ISETP.GE.AND P0, PT, R19, c[0x0][0x17c], PT ;  /* 0x00005f0013007a0c */ /* 0x008fc60003f06270 */
[----:B------:R-:W3:Y:S01]  /*b1760*/  LDL.LU R19, [R1+0x2864] ;  /* 0x0028640001137983 */ /* 0x000ee20000300800 */
[----:B----4-:R-:W-:-:S03]  /*b1770*/  ISETP.GE.AND P5, PT, R18, c[0x0][0x17c], PT ;  /* 0x00005f0012007a0c */ /* 0x010fc60003fa6270 */
[----:B------:R-:W4:Y:S04]  /*b1780*/  LDL.LU R18, [R1+0x2860] ;  /* 0x0028600001127983 */ /* 0x000f280000300800 */
[----:B0-----:R-:W3:Y:S01]  /*b1790*/  LDL.LU R15, [R1+0x34] ;  /* 0x00003400010f7983 */ /* 0x001ee20000300800 */
[----:B------:R-:W-:Y:S01]  /*b17a0*/  ISETP.LT.AND P4, PT, R27, c[0x0][0x178], !P2 ;  /* 0x00005e001b007a0c */ /* 0x000fe20005781270 */
[C---:B------:R-:W-:Y:S01]  /*b17b0*/  IMAD.WIDE R16, R0.reuse, 0x2, R2 ;  /* 0x0000000200107825 */ /* 0x040fe200078e0202 */
[----:B------:R-:W-:Y:S02]  /*b17c0*/  ISETP.LT.AND P2, PT, R21, c[0x0][0x178], !P2 ;  /* 0x00005e0015007a0c */ /* 0x000fe40005741270 */
[C---:B------:R-:W-:Y:S01]  /*b17d0*/  IADD3 R14, R0.reuse, c[0x0][0x198], RZ ;  /* 0x00006600000e7a10 */ /* 0x040fe20007ffe0ff */
[----:B------:R-:W-:Y:S01]  /*b17e0*/  IMAD.WIDE R12, R0, 0x2, R24 ;  /* 0x00000002000c7825 */ /* 0x000fe200078e0218 */
[----:B--2---:R0:W-:Y:S01]  /*b17f0*/  @P6 STG.E.U16 [R16.64], R11 ;  /* 0x0000000b10006986 */ /* 0x0041e2000c101504 */
[----:B------:R-:W-:-:S02]  /*b1800*/  PRMT R4, R11, 0x7632, R4 ;  /* 0x000076320b047816 */ /* 0x000fc40000000004 */
[C---:B------:R-:W-:Y:S01]  /*b1810*/  IADD3 R0, R14.reuse, c[0x0][0x198], RZ ;  /* 0x000066000e007a10 */ /* 0x040fe20007ffe0ff */
[----:B0-----:R-:W2:Y:S04]  /*b1820*/  LDL.LU R11, [R1+0x94] ;  /* 0x00009400010b7983 */ /* 0x001ea80000300800 */
[----:B---3--:R0:W-:Y:S01]  /*b1830*/  @P1 STG.E.U16 [R12.64], R15 ;  /* 0x0000000f0c001986 */ /* 0x0081e2000c101504 */
[----:B------:R-:W-:Y:S02]  /*b1840*/  PRMT R8, R15, 0x7632, R8 ;  /* 0x000076320f087816 */ /* 0x000fe40000000008 */
[----:B------:R-:W-:Y:S02]  /*b1850*/  ISETP.GE.AND P1, PT, R19, c[0x0][0x17c], PT ;  /* 0x00005f0013007a0c */ /* 0x000fe40003f26270 */
[----:B------:R-:W3:Y:S01]  /*b1860*/  LDL.LU R19, [R1+0x286c] ;  /* 0x00286c0001137983 */ /* 0x000ee20000300800 */
[----:B0-----:R-:W-:-:S04]  /*b1870*/  IMAD.WIDE R12, R14, 0x2, R2 ;  /* 0x000000020e0c7825 */ /* 0x001fc800078e0202 */
[----:B------:R-:W-:Y:S01]  /*b1880*/  IMAD.WIDE R14, R14, 0x2, R24 ;  /* 0x000000020e0e7825 */ /* 0x000fe200078e0218 */
[----:B------:R-:W-:Y:S01]  /*b1890*/  @P4 STG.E.U16 [R12.64], R4 ;  /* 0x000000040c004986 */ /* 0x000fe2000c101504 */
[----:B----4-:R-:W-:-:S03]  /*b18a0*/  ISETP.GE.AND P4, PT, R18, c[0x0][0x17c], PT ;  /* 0x00005f0012007a0c */ /* 0x010fc60003f86270 */
[----:B------:R-:W4:Y:S04]  /*b18b0*/  LDL.LU R18, [R1+0x2868] ;  /* 0x0028680001127983 */ /* 0x000f280000300800 */
[----:B------:R0:W-:Y:S04]  /*b18c0*/  @P2 STG.E.U16 [R14.64], R8 ;  /* 0x000000080e002986 */ /* 0x0001e8000c101504 */
[----:B0-----:R-:W2:Y:S01]  /*b18d0*/  LDL.LU R15, [R1+0x14] ;  /* 0x00001400010f7983 */ /* 0x001ea20000300800 */
[----:B------:R-:W-:Y:S02]  /*b18e0*/  ISETP.LT.AND P6, PT, R27, c[0x0][0x178], !P3 ;  /* 0x00005e001b007a0c */ /* 0x000fe40005fc1270 */
[----:B------:R-:W-:Y:S01]  /*b18f0*/  ISETP.LT.AND P3, PT, R21, c[0x0][0x178], !P3 ;  /* 0x00005e0015007a0c */ /* 0x000fe20005f61270 */
[----:B------:R-:W-:Y:S01]  /*b1900*/  IMAD.WIDE R16, R0, 0x2, R2 ;  /* 0x0000000200107825 */ /* 0x000fe200078e0202 */
[----:B------:R-:W-:-:S02]  /*b1910*/  ISETP.LT.AND P2, PT, R27, c[0x0][0x178], !P0 ;  /* 0x00005e001b007a0c */ /* 0x000fc40004741270 */
[C---:B------:R-:W-:Y:S01]  /*b1920*/  IADD3 R14, R0.reuse, c[0x0][0x198], RZ ;  /* 0x00006600000e7a10 */ /* 0x040fe20007ffe0ff */
[----:B------:R-:W-:Y:S01]  /*b1930*/  IMAD.WIDE R12, R0, 0x2, R24 ;  /* 0x00000002000c7825 */ /* 0x000fe200078e0218 */
[----:B------:R-:W-:-:S05]  /*b1940*/  PRMT R4, R26, 0x7632, R4 ;  /* 0x000076321a047816 */ /* 0x000fca0000000004 */
[----:B------:R0:W-:Y:S04]  /*b1950*/  @P6 STG.E.U16 [R16.64], R26 ;  /* 0x0000001a10006986 */ /* 0x0001e8000c101504 */
[----:B0-----:R-:W4:Y:S04]  /*b1960*/  LDL.LU R26, [R1+0x84] ;  /* 0x00008400011a7983 */ /* 0x001f280000300800 */
[----:B--2---:R0:W-:Y:S01]  /*b1970*/  @P3 STG.E.U16 [R12.64], R15 ;  /* 0x0000000f0c003986 */ /* 0x0041e2000c101504 */
[----:B---3--:R-:W-:-:S03]  /*b1980*/  ISETP.GE.AND P3, PT, R19, c[0x0][0x17c], PT ;  /* 0x00005f0013007a0c */ /* 0x008fc60003f66270 */
[----:B------:R-:W2:Y:S01]  /*b1990*/  LDL.LU R19, [R1+0x2874] ;  /* 0x0028740001137983 */ /* 0x000ea20000300800 */
[----:B0-----:R-:W-:-:S05]  /*b19a0*/  IMAD.WIDE R12, R14, 0x2, R2 ;  /* 0x000000020e0c7825 */ /* 0x001fca00078e0202 */
[----:B------:R0:W-:Y:S01]  /*b19b0*/  @P2 STG.E.U16 [R12.64], R4 ;  /* 0x000000040c002986 */ /* 0x0001e2000c101504 */
[----:B----4-:R-:W-:-:S03]  /*b19c0*/  ISETP.GE.AND P2, PT, R18, c[0x0][0x17c], PT ;  /* 0x00005f0012007a0c */ /* 0x010fc60003f46270 */
[----:B------:R-:W3:Y:S01]  /*b19d0*/  LDL.LU R18, [R1+0x2870] ;  /* 0x0028700001127983 */ /* 0x000ee20000300800 */
[----:B------:R-:W-:Y:S02]  /*b19e0*/  ISETP.LT.AND P0, PT, R21, c[0x0][0x178], !P0 ;  /* 0x00005e0015007a0c */ /* 0x000fe40004701270 */
[----:B------:R-:W-:Y:S02]  /*b19f0*/  ISETP.LT.AND P6, PT, R27, c[0x0][0x178], !P5 ;  /* 0x00005e001b007a0c */ /* 0x000fe40006fc1270 */
[C---:B------:R-:W-:Y:S02]  /*b1a00*/  IADD3 R0, R14.reuse, c[0x0][0x198], RZ ;  /* 0x000066000e007a10 */ /* 0x040fe40007ffe0ff */
[----:B------:R-:W-:Y:S01]  /*b1a10*/  PRMT R8, R15, 0x7632, R8 ;  /* 0x000076320f087816 */ /* 0x000fe20000000008 */
[----:B------:R-:W-:Y:S01]  /*b1a20*/  IMAD.WIDE R14, R14, 0x2, R24 ;  /* 0x000000020e0e7825 */ /* 0x000fe200078e0218 */
[----:B------:R-:W-:-:S03]  /*b1a30*/  ISETP.LT.AND P5, PT, R21, c[0x0][0x178], !P5 ;  /* 0x00005e0015007a0c */ /* 0x000fc60006fa1270 */
[C---:B------:R-:W-:Y:S02]  /*b1a40*/  IMAD.WIDE R16, R0.reuse, 0x2, R2 ;  /* 0x0000000200107825 */ /* 0x040fe400078e0202 */
[----:B------:R1:W-:Y:S01]  /*b1a50*/  @P0 STG.E.U16 [R14.64], R8 ;  /* 0x000000080e000986 */ /* 0x0003e2000c101504 */
[----:B------:R-:W-:Y:S01]  /*b1a60*/  ISETP.LT.AND P0, PT, R27, c[0x0][0x178], !P1 ;  /* 0x00005e001b007a0c */ /* 0x000fe20004f01270 */
[C---:B0-----:R-:W-:Y:S02]  /*b1a70*/  IMAD.WIDE R12, R0.reuse, 0x2, R24 ;  /* 0x00000002000c7825 */ /* 0x041fe400078e0218 */
[----:B------:R0:W-:Y:S04]  /*b1a80*/  @P6 STG.E.U16 [R16.64], R11 ;  /* 0x0000000b10006986 */ /* 0x0001e8000c101504 */
[----:B------:R4:W-:Y:S01]  /*b1a90*/  @P5 STG.E.U16 [R12.64], R5 ;  /* 0x000000050c005986 */ /* 0x0009e2000c101504 */
[----:B-1----:R-:W-:-:S02]  /*b1aa0*/  IADD3 R14, R0, c[0x0][0x198], RZ ;  /* 0x00006600000e7a10 */ /* 0x002fc40007ffe0ff */
[----:B------:R-:W-:Y:S02]  /*b1ab0*/  PRMT R8, R11, 0x7632, R8 ;  /* 0x000076320b087816 */ /* 0x000fe40000000008 */
[----:B0-----:R-:W-:Y:S01]  /*b1ac0*/  PRMT R16, R5, 0x7632, R16 ;  /* 0x0000763205107816 */ /* 0x001fe20000000010 */
[----:B------:R-:W3:Y:S01]  /*b1ad0*/  LDL.LU R11, [R1+0x3b4] ;  /* 0x0003b400010b7983 */ /* 0x000ee20000300800 */
[----:B----4-:R-:W-:Y:S01]  /*b1ae0*/  IMAD.WIDE R4, R14, 0x2, R2 ;  /* 0x000000020e047825 */ /* 0x010fe200078e0202 */
[----:B------:R-:W-:Y:S02]  /*b1af0*/  ISETP.LT.AND P6, PT, R27, c[0x0][0x178], !P4 ;  /* 0x00005e001b007a0c */ /* 0x000fe400067c1270 */
[----:B------:R-:W-:Y:S02]  /*b1b00*/  ISETP.LT.AND P5, PT, R21, c[0x0][0x178], !P4 ;  /* 0x00005e0015007a0c */ /* 0x000fe400067a1270 */
[----:B------:R0:W-:Y:S01]  /*b1b10*/  @P0 STG.E.U16 [R4.64], R8 ;  /* 0x0000000804000986 */ /* 0x0001e2000c101504 */
[----:B--2---:R-:W-:-:S03]  /*b1b20*/  ISETP.GE.AND P4, PT, R19, c[0x0][0x17c], PT ;  /* 0x00005f0013007a0c */ /* 0x004fc60003f86270 */
[----:B------:R-:W2:Y:S01]  /*b1b30*/  LDL.LU R19, [R1+0x287c] ;  /* 0x00287c0001137983 */ /* 0x000ea20000300800 */
[----:B---3--:R-:W-:-:S03]  /*b1b40*/  ISETP.GE.AND P0, PT, R18, c[0x0][0x17c], PT ;  /* 0x00005f0012007a0c */ /* 0x008fc60003f06270 */
[----:B------:R-:W3:Y:S01]  /*b1b50*/  LDL.LU R18, [R1+0x2878] ;  /* 0x0028780001127983 */ /* 0x000ee20000300800 */
[----:B------:R-:W-:Y:S01]  /*b1b60*/  ISETP.LT.AND P1, PT, R21, c[0x0][0x178], !P1 ;  /* 0x00005e0015007a0c */ /* 0x000fe20004f21270 */
[C---:B------:R-:W-:Y:S01]  /*b1b70*/  IMAD.WIDE R12, R14.reuse, 0x2, R24 ;  /* 0x000000020e0c7825 */ /* 0x040fe200078e0218 */
[----:B------:R-:W-:-:S05]  /*b1b80*/  IADD3 R0, R14, c[0x0][0x198], RZ ;  /* 0x000066000e007a10 */ /* 0x000fca0007ffe0ff */
[C---:B------:R-:W-:Y:S01]  /*b1b90*/  IMAD.WIDE R14, R0.reuse, 0x2, R2 ;  /* 0x00000002000e7825 */ /* 0x040fe200078e0202 */
[----:B0-----:R-:W-:-:S05]  /*b1ba0*/  IADD3 R8, R0, c[0x0][0x198], RZ ;  /* 0x0000660000087a10 */ /* 0x001fca0007ffe0ff */
[----:B------:R-:W-:Y:S01]  /*b1bb0*/  @P1 STG.E.U16 [R12.64], R16 ;  /* 0x000000100c001986 */ /* 0x000fe2000c101504 */
[----:B------:R-:W-:Y:S01]  /*b1bc0*/  ISETP.LT.AND P1, PT, R27, c[0x0][0x178], !P3 ;  /* 0x00005e001b007a0c */ /* 0x000fe20005f21270 */
[----:B------:R-:W-:Y:S01]  /*b1bd0*/  IMAD.WIDE R4, R0, 0x2, R24 ;  /* 0x0000000200047825 */ /* 0x000fe200078e0218 */
[----:B------:R-:W-:Y:S01]  /*b1be0*/  ISETP.LT.AND P3, PT, R21, c[0x0][0x178], !P3 ;  /* 0x00005e0015007a0c */ /* 0x000fe20005f61270 */
[----:B------:R0:W-:Y:S01]  /*b1bf0*/  @P6 STG.E.U16 [R14.64], R26 ;  /* 0x0000001a0e006986 */ /* 0x0001e2000c101504 */
[----:B------:R-:W-:-:S03]  /*b1c00*/  IADD3 R0, R8, c[0x0][0x198], RZ ;  /* 0x0000660008007a10 */ /* 0x000fc60007ffe0ff */
[----:B------:R1:W-:Y:S01]  /*b1c10*/  @P5 STG.E.U16 [R4.64], R9 ;  /* 0x0000000904005986 */ /* 0x0003e2000c101504 */
[----:B------:R-:W-:Y:S02]  /*b1c20*/  ISETP.LT.AND P6, PT, R27, c[0x0][0x178], !P2 ;  /* 0x00005e001b007a0c */ /* 0x000fe400057c1270 */
[----:B------:R-:W-:Y:S02]  /*b1c30*/  ISETP.LT.AND P5, PT, R21, c[0x0][0x178], !P2 ;  /* 0x00005e0015007a0c */ /* 0x000fe400057a1270 */
[----:B0-----:R-:W-:Y:S02]  /*b1c40*/  PRMT R14, R26, 0x7632, R14 ;  /* 0x000076321a0e7816 */ /* 0x001fe4000000000e */
[----:B------:R-:W-:Y:S01]  /*b1c50*/  PRMT R15, R9, 0x7632, R15 ;  /* 0x00007632090f7816 */ /* 0x000fe2000000000f */
[----:B------:R-:W4:Y:S01]  /*b1c60*/  LDL.LU R26, [R1+0x3a4] ;  /* 0x0003a400011a7983 */ /* 0x000f220000300800 */
[----:B-1----:R-:W-:-:S04]  /*b1c70*/  IMAD.WIDE R4, R8, 0x2, R2 ;  /* 0x0000000208047825 */ /* 0x002fc800078e0202 */
[----:B------:R-:W-:Y:S01]  /*b1c80*/  IMAD.WIDE R8, R8, 0x2, R24 ;  /* 0x0000000208087825 */ /* 0x000fe200078e0218 */
[----:B------:R-:W-:Y:S04]  /*b1c90*/  @P1 STG.E.U16 [R4.64], R14 ;  /* 0x0000000e04001986 */ /* 0x000fe8000c101504 */
[----:B------:R0:W-:Y:S01]  /*b1ca0*/  @P3 STG.E.U16 [R8.64], R15 ;  /* 0x0000000f08003986 */ /* 0x0001e2000c101504 */
[----:B--2---:R-:W-:-:S03]  /*b1cb0*/  ISETP.GE.AND P2, PT, R19, c[0x0][0x17c], PT ;  /* 0x00005f0013007a0c */ /* 0x004fc60003f46270 */
[----:B------:R-:W2:Y:S01]  /*b1cc0*/  LDL.LU R19, [R1+0x2884] ;  /* 0x0028840001137983 */ /* 0x000ea20000300800 */
[----:B---3--:R-:W-:-:S03]  /*b1cd0*/  ISETP.GE.AND P1, PT, R18, c[0x0][0x17c], PT ;  /* 0x00005f0012007a0c */ /* 0x008fc60003f26270 */
[----:B------:R-:W3:Y:S04]  /*b1ce0*/  LDL.LU R18, [R1+0x2880] ;  /* 0x0028800001127983 */ /* 0x000ee80000300800 */
[----:B0-----:R-:W2:Y:S01]  /*b1cf0*/  LDL.LU R9, [R1+0x24] ;  /* 0x0000240001097983 */ /* 0x001ea20000300800 */
[----:B------:R-:W-:Y:S01]  /*b1d00*/  ISETP.LT.AND P3, PT, R27, c[0x0][0x178], !P4 ;  /* 0x00005e001b007a0c */ /* 0x000fe20006761270 */
[C---:B------:R-:W-:Y:S01]  /*b1d10*/  IMAD.WIDE R12, R0.reuse, 0x2, R2 ;  /* 0x00000002000c7825 */ /* 0x040fe200078e0202 */
[----:B------:R-:W-:Y:S02]  /*b1d20*/  ISETP.LT.AND P4, PT, R21, c[0x0][0x178], !P4 ;  /* 0x00005e0015007a0c */ /* 0x000fe40006781270 */
[C---:B------:R-:W-:Y:S01]  /*b1d30*/  IADD3 R8, R0.reuse, c[0x0][0x198], RZ ;  /* 0x0000660000087a10 */ /* 0x040fe20007ffe0ff */
[----:B------:R-:W-:Y:S01]  /*b1d40*/  IMAD.WIDE R4, R0, 0x2, R24 ;  /* 0x0000000200047825 */ /* 0x000fe200078e0218 */
[----:B------:R0:W-:Y:S01]  /*b1d50*/  @P6 STG.E.U16 [R12.64], R11 ;  /* 0x0000000b0c006986 */ /* 0x0001e2000c101504 */
[----:B------:R-:W-:-:S02]  /*b1d60*/  PRMT R14, R11, 0x7632, R14 ;  /* 0x000076320b0e7816 */ /* 0x000fc4000000000e */
[----:B------:R-:W-:Y:S02]  /*b1d70*/  IADD3 R0, R8, c[0x0][0x198], RZ ;  /* 0x0000660008007a10 */ /* 0x000fe40007ffe0ff */
[----:B------:R-:W-:Y:S01]  /*b1d80*/  ISETP.LT.AND P6, PT, R27, c[0x0][0x178], !P0 ;  /* 0x00005e001b007a0c */ /* 0x000fe200047c1270 */
[----:B0-----:R-:W4:Y:S04]  /*b1d90*/  LDL.LU R11, [R1+0x2a8c] ;  /* 0x002a8c00010b7983 */ /* 0x001f280000300800 */
[----:B--2---:R0:W-:Y:S01]  /*b1da0*/  @P5 STG.E.U16 [R4.64], R9 ;  /* 0x0000000904005986 */ /* 0x0041e2000c101504 */
[----:B------:R-:W-:Y:S02]  /*b1db0*/  PRMT R15, R9, 0x7632, R15 ;  /* 0x00007632090f7816 */ /* 0x000fe4000000000f */
[----:B------:R-:W-:-:S02]  /*b1dc0*/  ISETP.LT.AND P5, PT, R21, c[0x0][0x178], !P0 ;  /* 0x00005e0015007a0c */ /* 0x000fc400047a1270 */
[----:B------:R-:W-:Y:S02]  /*b1dd0*/  ISETP.GE.AND P0, PT, R19, c[0x0][0x17c], PT ;  /* 0x00005f0013007a0c */ /* 0x000fe40003f06270 */
[----:B------:R-:W2:Y:S01]  /*b1de0*/  LDL.LU R19, [R1+0x288c] ;  /* 0x00288c0001137983 */ /* 0x000ea20000300800 */
[----:B0-----:R-:W-:-:S04]  /*b1df0*/  IMAD.WIDE R4, R8, 0x2, R2 ;  /* 0x0000000208047825 */ /* 0x001fc800078e0202 */
[----:B------:R-:W-:Y:S01]  /*b1e00*/  IMAD.WIDE R8, R8, 0x2, R24 ;  /* 0x0000000208087825 */ /* 0x000fe200078e0218 */
[----:B------:R-:W-:Y:S01]  /*b1e10*/  @P3 STG.E.U16 [R4.64], R14 ;  /* 0x0000000e04003986 */ /* 0x000fe2000c101504 */
[----:B---3--:R-:W-:-:S03]  /*b1e20*/  ISETP.GE.AND P3, PT, R18, c[0x0][0x17c], PT ;  /* 0x00005f0012007a0c */ /* 0x008fc60003f66270 */
[----:B------:R-:W3:Y:S04]  /*b1e30*/  LDL.LU R18, [R1+0x2888] ;  /* 0x0028880001127983 */ /* 0x000ee80000300800 */
[----:B------:R0:W-:Y:S04]  /*b1e40*/  @P4 STG.E.U16 [R8.64], R15 ;  /* 0x0000000f08004986 */ /* 0x0001e8000c101504 */
[----:B0-----:R-:W2:Y:S01]  /*b1e50*/  LDL.LU R9, [R1+0x4] ;  /* 0x0000040001097983 */ /* 0x001ea20000300800 */
[----:B------:R-:W-:Y:S01]  /*b1e60*/  ISETP.LT.AND P4, PT, R27, c[0x0][0x178], !P2 ;  /* 0x00005e001b007a0c */ /* 0x000fe20005781270 */
[----:B------:R-:W-:Y:S01]  /*b1e70*/  IMAD.WIDE R12, R0, 0x2, R2 ;  /* 0x00000002000c7825 */ /* 0x000fe200078e0202 */
[----:B------:R-:W-:-:S02]  /*b1e80*/  ISETP.LT.AND P2, PT, R21, c[0x0][0x178], !P2 ;  /* 0x00005e0015007a0c */ /* 0x000fc40005741270 */
[C---:B------:R-:W-:Y:S01]  /*b1e90*/  IADD3 R8, R0.reuse, c[0x0][0x198], RZ ;  /* 0x0000660000087a10 */ /* 0x040fe20007ffe0ff */
[----:B------:R-:W-:Y:S01]  /*b1ea0*/  IMAD.WIDE R4, R0, 0x2, R24 ;  /* 0x0000000200047825 */ /* 0x000fe200078e0218 */
[----:B----4-:R0:W-:Y:S01]  /*b1eb0*/  @P6 STG.E.U16 [R12.64], R26 ;  /* 0x0000001a0c006986 */ /* 0x0101e2000c101504 */
[----:B------:R-:W-:Y:S02]  /*b1ec0*/  PRMT R14, R26, 0x7632, R14 ;  /* 0x000076321a0e7816 */ /* 0x000fe4000000000e */
[----:B------:R-:W-:Y:S02]  /*b1ed0*/  IADD3 R0, R8, c[0x0][0x198], RZ ;  /* 0x0000660008007a10 */ /* 0x000fe40007ffe0ff */
[----:B------:R-:W-:Y:S01]  /*b1ee0*/  ISETP.LT.AND P6, PT, R27, c[0x0][0x178], !P1 ;  /* 0x00005e001b007a0c */ /* 0x000fe20004fc1270 */
[----:B0-----:R-:W4:Y:S04]  /*b1ef0*/  LDL.LU R26, [R1+0x3c4] ;  /* 0x0003c400011a7983 */ /* 0x001f280000300800 */
[----:B--2---:R0:W-:Y:S01]  /*b1f00*/  @P5 STG.E.U16 [R4.64], R9 ;  /* 0x0000000904005986 */ /* 0x0041e2000c101504 */
[----:B------:R-:W-:-:S02]  /*b1f10*/  PRMT R15, R9, 0x7632, R15 ;  /* 0x00007632090f7816 */ /* 0x000fc4000000000f */
[----:B------:R-:W-:Y:S02]  /*b1f20*/  ISETP.LT.AND P5, PT, R21, c[0x0][0x178], !P1 ;  /* 0x00005e0015007a0c */ /* 0x000fe40004fa1270 */
[----:B------:R-:W-:Y:S01]  /*b1f30*/  ISETP.GE.AND P1, PT, R19, c[0x0][0x17c], PT ;  /* 0x00005f0013007a0c */ /* 0x000fe20003f26270 */
[----:B0-----:R-:W-:-:S04]  /*b1f40*/  IMAD.WIDE R4, R8, 0x2, R2 ;  /* 0x0000000208047825 */ /* 0x001fc800078e0202 */
[----:B------:R-:W-:Y:S01]  /*b1f50*/  IMAD.WIDE R8, R8, 0x2, R24 ;  /* 0x0000000208087825 */ /* 0x000fe200078e0218 */
[----:B------:R0:W-:Y:S01]  /*b1f60*/  @P4 STG.E.U16 [R4.64], R14 ;  /* 0x0000000e04004986 */ /* 0x0001e2000c101504 */
[----:B---3--:R-:W-:-:S03]  /*b1f70*/  ISETP.GE.AND P4, PT, R18, c[0x0][0x17c], PT ;  /* 0x00005f0012007a0c */ /* 0x008fc60003f86270 */
[----:B------:R1:W-:Y:S04]  /*b1f80*/  @P2 STG.E.U16 [R8.64], R15 ;  /* 0x0000000f08002986 */ /* 0x0003e8000c101504 */
[----:B0-----:R-:W2:Y:S04]  /*b1f90*/  LDL.LU R14, [R1+0xa4] ;  /* 0x0000a400010e7983 */ /* 0x001ea80000300800 */
[----:B------:R-:W3:Y:S04]  /*b1fa0*/  LDL.LU R19, [R1+0x2894] ;  /* 0x0028940001137983 */ /* 0x000ee80000300800 */
[----:B------:R-:W3:Y:S04]  /*b1fb0*/  LDL.LU R18, [R1+0x2890] ;  /* 0x0028900001127983 */ /* 0x000ee80000300800 */
[----:B-1----:R-:W3:Y:S01]  /*b1fc0*/  LDL.LU R9, [R1+0x44] ;  /* 0x0000440001097983 */ /* 0x002ee20000300800 */
[----:B------:R-:W-:Y:S01]  /*b1fd0*/  ISETP.LT.AND P2, PT, R27, c[0x0][0x178], !P0 ;  /* 0x00005e001b007a0c */ /* 0x000fe20004741270 */
[C---:B------:R-:W-:Y:S01]  /*b1fe0*/  IMAD.WIDE R12, R0.reuse, 0x2, R2 ;  /* 0x00000002000c7825 */ /* 0x040fe200078e0202 */
[----:B------:R-:W-:-:S03]  /*b1ff0*/  IADD3 R8, R0, c[0x0][0x198], RZ ;  /* 0x0000660000087a10 */ /* 0x000fc60007ffe0ff */
[----:B------:R-:W-:Y:S01]  /*b2000*/  IMAD.WIDE R4, R0, 0x2, R24 ;  /* 0x0000000200047825 */ /* 0x000fe200078e0218 */
[----:B------:R-:W-:Y:S01]  /*b2010*/  ISETP.LT.AND P0, PT, R21, c[0x0][0x178], !P0 ;  /* 0x00005e0015007a0c */ /* 0x000fe20004701270 */
[----:B--2---:R-:W-:Y:S01]  /*b2020*/  @P6 STG.E.U16 [R12.64], R14 ;  /* 0x0000000e0c006986 */ /* 0x004fe2000c101504 */
[----:B------:R-:W-:Y:S02]  /*b2030*/  PRMT R0, R14, 0x7632, R0 ;  /* 0x000076320e007816 */ /* 0x000fe40000000000 */
[----:B------:R-:W-:Y:S01]  /*b2040*/  ISETP.LT.AND P6, PT, R27, c[0x0][0x178], !P3 ;  /* 0x00005e001b007a0c */ /* 0x000fe20005fc1270 */
[----:B---3--:R0:W-:Y:S01]  /*b2050*/  @P5 STG.E.U16 [R4.64], R9 ;  /* 0x0000000904005986 */ /* 0x0081e2000c101504 */
[----:B------:R-:W-:Y:S02]  /*b2060*/  ISETP.LT.AND P5, PT, R21, c[0x0][0x178], !P3 ;  /* 0x00005e0015007a0c */ /* 0x000fe40005fa1270 */
[----:B------:R-:W-:Y:S02]  /*b2070*/  ISETP.GE.AND P3, PT, R19, c[0x0][0x17c], PT ;  /* 0x00005f0013007a0c */ /* 0x000fe40003f66270 */
[----:B------:R-:W2:Y:S01]  /*b2080*/  LDL.LU R19, [R1+0x289c] ;  /* 0x00289c0001137983 */ /* 0x000ea20000300800 */
[----:B0-----:R-:W-:-:S05]  /*b2090*/  IMAD.WIDE R4, R8, 0x2, R2 ;  /* 0x0000000208047825 */ /* 0x001fca00078e0202 */
[----:B------:R0:W-:Y:S01]  /*b20a0*/  @P2 STG.E.U16 [R4.64], R0 ;  /* 0x0000000004002986 */ /* 0x0001e2000c101504 */
[----:B------:R-:W-:-:S03]  /*b20b0*/  ISETP.GE.AND P2, PT, R18, c[0x0][0x17c], PT ;  /* 0x00005f0012007a0c */ /* 0x000fc60003f46270 */
[----:B------:R-:W3:Y:S01]  /*b20c0*/  LDL.LU R18, [R1+0x2898] ;  /* 0x0028980001127983 */ /* 0x000ee20000300800 */
[C---:B------:R-:W-:Y:S02]  /*b20d0*/  IADD3 R14, R8.reuse, c[0x0][0x198], RZ ;  /* 0x00006600080e7a10 */ /* 0x040fe40007ffe0ff */
[----:B------:R-:W-:Y:S01]  /*b20e0*/  PRMT R15, R9, 0x7632, R15 ;  /* 0x00007632090f7816 */ /* 0x000fe2000000000f */
[----:B------:R-:W-:-:S05]  /*b20f0*/  IMAD.WIDE R8, R8, 0x2, R24 ;  /* 0x0000000208087825 */ /* 0x000fca00078e0218 */
[----:B------:R1:W-:Y:S01]  /*b2100*/  @P0 STG.E.U16 [R8.64], R15 ;  /* 0x0000000f08000986 */ /* 0x0003e2000c101504 */
[----:B------:R-:W-:Y:S01]  /*b2110*/  ISETP.LT.AND P0, PT, R27, c[0x0][0x178], !P1 ;  /* 0x00005e001b007a0c */ /* 0x000fe20004f01270 */
[----:B------:R-:W-:Y:S01]  /*b2120*/  IMAD.WIDE R12, R14, 0x2, R2 ;  /* 0x000000020e0c7825 */ /* 0x000fe200078e0202 */
[----:B------:R-:W-:-:S03]  /*b2130*/  ISETP.LT.AND P1, PT, R21, c[0x0][0x178], !P1 ;  /* 0x00005e0015007a0c */ /* 0x000fc60004f21270 */
[C---:B0-----:R-:W-:Y:S01]  /*b2140*/  IMAD.WIDE R4, R14.reuse, 0x2, R24 ;  /* 0x000000020e047825 */ /* 0x041fe200078e0218 */
[----:B----4-:R0:W-:Y:S01]  /*b2150*/  @P6 STG.E.U16 [R12.64], R26 ;  /* 0x0000001a0c006986 */ /* 0x0101e2000c101504 */
[----:B-1----:R-:W-:-:S03]  /*b2160*/  IADD3 R8, R14, c[0x0][0x198], RZ ;  /* 0x000066000e087a10 */ /* 0x002fc60007ffe0ff */
[----:B------:R1:W-:Y:S01]  /*b2170*/  @P5 STG.E.U16 [R4.64], R6 ;  /* 0x0000000604005986 */ /* 0x0003e2000c101504 */
[----:B------:R-:W-:Y:S02]  /*b2180*/  PRMT R0, R26, 0x7632, R0 ;  /* 0x000076321a007816 */ /* 0x000fe40000000000 */
[----:B------:R-:W-:Y:S02]  /*b2190*/  IADD3 R14, R8, c[0x0][0x198], RZ ;  /* 0x00006600080e7a10 */ /* 0x000fe40007ffe0ff */
[----:B------:R-:W-:Y:S01]  /*b21a0*/  PRMT R15, R6, 0x7632, R15 ;  /* 0x00007632060f7816 */ /* 0x000fe2000000000f */
[----:B0-----:R-:W4:Y:S01]  /*b21b0*/  LDL.LU R26, [R1+0x78] ;  /* 0x00007800011a7983 */ /* 0x001f220000300800 */
[----:B------:R-:W-:Y:S01]  /*b21c0*/  ISETP.LT.AND P6, PT, R27, c[0x0][0x178], !P4 ;  /* 0x00005e001b007a0c */ /* 0x000fe200067c1270 */
[C---:B-1----:R-:W-:Y:S02]  /*b21d0*/  IMAD.WIDE R4, R8.reuse, 0x2, R2 ;  /* 0x0000000208047825 */ /* 0x042fe400078e0202 */
[----:B------:R-:W4:Y:S01]  /*b21e0*/  LDL.LU R6, [R1+0x2a88] ;  /* 0x002a880001067983 */ /* 0x000f220000300800 */
[----:B------:R-:W-:Y:S01]  /*b21f0*/  ISETP.LT.AND P5, PT, R21, c[0x0][0x178], !P4 ;  /* 0x00005e0015007a0c */ /* 0x000fe200067a1270 */
[----:B------:R-:W-:-:S02]  /*b2200*/  IMAD.WIDE R8, R8, 0x2, R24 ;  /* 0x0000000208087825 */ /* 0x000fc400078e0218 */
[----:B------:R0:W-:Y:S04]  /*b2210*/  @P0 STG.E.U16 [R4.64], R0 ;  /* 0x0000000004000986 */ /* 0x0001e8000c101504 */
[----:B------:R1:W-:Y:S04]  /*b2220*/  @P1 STG.E.U16 [R8.64], R15 ;  /* 0x0000000f08001986 */ /* 0x0003e8000c101504 */
[----:B0-----:R-:W4:Y:S01]  /*b2230*/  LDL.LU R0, [R1+0x68] ;  /* 0x0000680001007983 */ /* 0x001f220000300800 */
[----:B--2---:R-:W-:-:S03]  /*b2240*/  ISETP.GE.AND P4, PT, R19, c[0x0][0x17c], PT ;  /* 0x00005f0013007a0c */ /* 0x004fc60003f86270 */
[----:B------:R-:W2:Y:S01]  /*b2250*/  LDL.LU R19, [R1+0x28a4] ;  /* 0x0028a40001137983 */ /* 0x000ea20000300800 */
[----:B---3--:R-:W-:-:S03]  /*b2260*/  ISETP.GE.AND P0, PT, R18, c[0x0][0x17c], PT ;  /* 0x00005f0012007a0c */ /* 0x008fc60003f06270 */
[----:B------:R-:W3:Y:S04]  /*b2270*/  LDL.LU R18, [R1+0x28a0] ;  /* 0x0028a00001127983 */ /* 0x000ee80000300800 */
[----:B-1----:R-:W2:Y:S01]  /*b2280*/  LDL.LU R9, [R1+0x38] ;  /* 0x0000380001097983 */ /* 0x002ea20000300800 */
[----:B------:R-:W-:Y:S01]  /*b2290*/  ISETP.LT.AND P1, PT, R27, c[0x0][0x178], !P3 ;  /* 0x00005e001b007a0c */ /* 0x000fe20005f21270 */
[C---:B------:R-:W-:Y:S01]  /*b22a0*/  IMAD.WIDE R12, R14.reuse, 0x2, R2 ;  /* 0x000000020e0c7825 */ /* 0x040fe200078e0202 */
[----:B------:R-:W-:Y:S02]  /*b22b0*/  ISETP.LT.AND P3, PT, R21, c[0x0][0x178], !P3 ;  /* 0x00005e0015007a0c */ /* 0x000fe40005f61270 */
[C---:B------:R-:W-:Y:S01]  /*b22c0*/  IADD3 R8, R14.reuse, c[0x0][0x198], RZ ;  /* 0x000066000e087a10 */ /* 0x040fe20007ffe0ff */
[----:B------:R-:W-:Y:S01]  /*b22d0*/  IMAD.WIDE R4, R14, 0x2, R24 ;  /* 0x000000020e047825 */ /* 0x000fe200078e0218 */
[----:B----4-:R0:W-:Y:S01]  /*b22e0*/  @P6 STG.E.U16 [R12.64], R0 ;  /* 0x000000000c006986 */ /* 0x0101e2000c101504 */
[----:B------:R-:W-:-:S02]  /*b22f0*/  PRMT R14, R0, 0x7632, R14 ;  /* 0x00007632000e7816 */ /* 0x000fc4000000000e */
[----:B------:R-:W-:Y:S02]  /*b2300*/  ISETP.LT.AND P6, PT, R27, c[0x0][0x178], !P2 ;  /* 0x00005e001b007a0c */ /* 0x000fe400057c1270 */
[C---:B0-----:R-:W-:Y:S01]  /*b2310*/  IADD3 R0, R8.reuse, c[0x0][0x198], RZ ;  /* 0x0000660008007a10 */ /* 0x041fe20007ffe0ff */
[----:B--2---:R0:W-:Y:S01]  /*b2320*/  @P5 STG.E.U16 [R4.64], R9 ;  /* 0x0000000904005986 */ /* 0x0041e2000c101504 */
[----:B------:R-:W-:Y:S02]  /*b2330*/  PRMT R15, R9, 0x7632, R15 ;  /* 0x00007632090f7816 */ /* 0x000fe4000000000f */
[----:B------:R-:W-:Y:S02]  /*b2340*/  ISETP.LT.AND P5, PT, R21, c[0x0][0x178], !P2 ;  /* 0x00005e0015007a0c */ /* 0x000fe400057a1270 */
        /* <DEDUP_REMOVED lines=8> */
[----:B0-----:R-:W4:Y:S01]  /*b23d0*/  LDL.LU R9, [R1+0x18] ;  /* 0x0000180001097983 */ /* 0x001f220000300800 */
[----:B------:R-:W-:Y:S01]  /*b23e0*/  ISETP.LT.AND P3, PT, R27, c[0x0][0x178], !P4 ;  /* 0x00005e001b007a0c */ /* 0x000fe20006761270 */
[----:B------:R-:W-:Y:S01]  /*b23f0*/  IMAD.WIDE R12, R0, 0x2, R2 ;  /* 0x00000002000c7825 */ /* 0x000fe200078e0202 */
[----:B------:R-:W-:-:S02]  /*b2400*/  ISETP.LT.AND P4, PT, R21, c[0x0][0x178], !P4 ;  /* 0x00005e0015007a0c */ /* 0x000fc40006781270 */
[C---:B------:R-:W-:Y:S01]  /*b2410*/  IADD3 R8, R0.reuse, c[0x0][0x198], RZ ;  /* 0x0000660000087a10 */ /* 0x040fe20007ffe0ff */
[----:B------:R-:W-:Y:S01]  /*b2420*/  IMAD.WIDE R4, R0, 0x2, R24 ;  /* 0x0000000200047825 */ /* 0x000fe200078e0218 */
[----:B------:R0:W-:Y:S01]  /*b2430*/  @P6 STG.E.U16 [R12.64], R26 ;  /* 0x0000001a0c006986 */ /* 0x0001e2000c101504 */
[----:B------:R-:W-:Y:S02]  /*b2440*/  PRMT R14, R26, 0x7632, R14 ;  /* 0x000076321a0e7816 */ /* 0x000fe4000000000e */
[----:B------:R-:W-:Y:S02]  /*b2450*/  IADD3 R0, R8, c[0x0][0x198], RZ ;  /* 0x0000660008007a10 */ /* 0x000fe40007ffe0ff */
[----:B------:R-:W-:Y:S01]  /*b2460*/  ISETP.LT.AND P6, PT, R27, c[0x0][0x178], !P0 ;  /* 0x00005e001b007a0c */ /* 0x000fe200047c1270 */
[----:B0-----:R-:W3:Y:S04]  /*b2470*/  LDL.LU R26, [R1+0x88] ;  /* 0x00008800011a7983 */ /* 0x001ee80000300800 */
[----:B----4-:R0:W-:Y:S01]  /*b2480*/  @P5 STG.E.U16 [R4.64], R9 ;  /* 0x0000000904005986 */ /* 0x0101e2000c101504 */
[----:B------:R-:W-:-:S02]  /*b2490*/  PRMT R15, R9, 0x7632, R15 ;  /* 0x00007632090f7816 */ /* 0x000fc4000000000f */
[----:B------:R-:W-:Y:S02]  /*b24a0*/  ISETP.LT.AND P5, PT, R21, c[0x0][0x178], !P0 ;  /* 0x00005e0015007a0c */ /* 0x000fe400047a1270 */
        /* <DEDUP_REMOVED lines=10> */
[C---:B------:R-:W-:Y:S01]  /*b2550*/  IMAD.WIDE R12, R0.reuse, 0x2, R2 ;  /* 0x00000002000c7825 */ /* 0x040fe200078e0202 */
[----:B------:R-:W-:-:S03]  /*b2560*/  IADD3 R8, R0, c[0x0][0x198], RZ ;  /* 0x0000660000087a10 */ /* 0x000fc60007ffe0ff */
[----:B------:R-:W-:Y:S01]  /*b2570*/  IMAD.WIDE R4, R0, 0x2, R24 ;  /* 0x0000000200047825 */ /* 0x000fe200078e0218 */
[----:B------:R-:W-:Y:S02]  /*b2580*/  ISETP.LT.AND P2, PT, R21, c[0x0][0x178], !P2 ;  /* 0x00005e0015007a0c */ /* 0x000fe40005741270 */
[----:B------:R-:W-:Y:S01]  /*b2590*/  IADD3 R0, R8, c[0x0][0x198], RZ ;  /* 0x0000660008007a10 */ /* 0x000fe20007ffe0ff */
[----:B----4-:R-:W-:Y:S04]  /*b25a0*/  @P6 STG.E.U16 [R12.64], R9 ;  /* 0x000000090c006986 */ /* 0x010fe8000c101504 */
[----:B------:R0:W-:Y:S01]  /*b25b0*/  @P5 STG.E.U16 [R4.64], R6 ;  /* 0x0000000604005986 */ /* 0x0001e2000c101504 */
[----:B------:R-:W-:Y:S02]  /*b25c0*/  ISETP.LT.AND P6, PT, R27, c[0x0][0x178], !P1 ;  /* 0x00005e001b007a0c */ /* 0x000fe40004fc1270 */
[----:B------:R-:W-:-:S02]  /*b25d0*/  ISETP.LT.AND P5, PT, R21, c[0x0][0x178], !P1 ;  /* 0x00005e0015007a0c */ /* 0x000fc40004fa1270 */
[----:B--2---:R-:W-:Y:S02]  /*b25e0*/  ISETP.GE.AND P1, PT, R19, c[0x0][0x17c], PT ;  /* 0x00005f0013007a0c */ /* 0x004fe40003f26270 */
[----:B------:R-:W2:Y:S01]  /*b25f0*/  LDL.LU R19, [R1+0x28] ;  /* 0x0000280001137983 */ /* 0x000ea20000300800 */
[----:B0-----:R-:W-:Y:S01]  /*b2600*/  PRMT R6, R9, 0x7632, R6 ;  /* 0x0000763209067816 */ /* 0x001fe20000000006 */
[----:B------:R-:W-:-:S05]  /*b2610*/  IMAD.WIDE R4, R8, 0x2, R2 ;  /* 0x0000000208047825 */ /* 0x000fca00078e0202 */
[----:B------:R0:W-:Y:S01]  /*b2620*/  @P4 STG.E.U16 [R4.64], R6 ;  /* 0x0000000604004986 */ /* 0x0001e2000c101504 */
[----:B---3--:R-:W-:-:S03]  /*b2630*/  ISETP.GE.AND P4, PT, R18, c[0x0][0x17c], PT ;  /* 0x00005f0012007a0c */ /* 0x008fc60003f86270 */
[----:B------:R-:W3:Y:S04]  /*b2640*/  LDL.LU R18, [R1+0x28bc] ;  /* 0x0028bc0001127983 */ /* 0x000ee80000300800 */
[----:B------:R-:W4:Y:S01]  /*b2650*/  LDL.LU R15, [R1+0x28b8] ;  /* 0x0028b800010f7983 */ /* 0x000f220000300800 */
[----:B------:R-:W-:Y:S01]  /*b2660*/  PRMT R14, R6, 0x7632, R14 ;  /* 0x00007632060e7816 */ /* 0x000fe2000000000e */
[----:B------:R-:W-:-:S05]  /*b2670*/  IMAD.WIDE R8, R8, 0x2, R24 ;  /* 0x0000000208087825 */ /* 0x000fca00078e0218 */
        /* <DEDUP_REMOVED lines=10> */
[----:B------:R-:W-:Y:S01]  /*b2720*/  ISETP.LT.AND P6, PT, R27, c[0x0][0x178], !P3 ;  /* 0x00005e001b007a0c */ /* 0x000fe20005fc1270 */
[----:B0-----:R-:W2:Y:S01]  /*b2730*/  LDL.LU R26, [R1+0x3a8] ;  /* 0x0003a800011a7983 */ /* 0x001ea20000300800 */
[----:B------:R-:W-:Y:S01]  /*b2740*/  ISETP.LT.AND P5, PT, R21, c[0x0][0x178], !P3 ;  /* 0x00005e0015007a0c */ /* 0x000fe20005fa1270 */
        /* <DEDUP_REMOVED lines=15> */
[----:B--2---:R-:W-:-:S02]  /*b2840*/  PRMT R10, R19, 0x7632, R10 ;  /* 0x00007632130a7816 */ /* 0x004fc4000000000a */
[----:B------:R-:W-:Y:S01]  /*b2850*/  IADD3 R0, R8, c[0x0][0x198], RZ ;  /* 0x0000660008007a10 */ /* 0x000fe20007ffe0ff */
[----:B---3--:R-:W-:Y:S01]  /*b2860*/  @P6 STG.E.U16 [R12.64], R9 ;  /* 0x000000090c006986 */ /* 0x008fe2000c101504 */
[----:B------:R-:W-:-:S03]  /*b2870*/  PRMT R6, R9, 0x7632, R6 ;  /* 0x0000763209067816 */ /* 0x000fc60000000006 */
[----:B------:R0:W-:Y:S01]  /*b2880*/  @P5 STG.E.U16 [R4.64], R19 ;  /* 0x0000001304005986 */ /* 0x0001e2000c101504 */
[----:B------:R-:W-:Y:S02]  /*b2890*/  ISETP.LT.AND P6, PT, R27, c[0x0][0x178], !P4 ;  /* 0x00005e001b007a0c */ /* 0x000fe400067c1270 */
[----:B------:R-:W-:Y:S02]  /*b28a0*/  ISETP.LT.AND P5, PT, R21, c[0x0][0x178], !P4 ;  /* 0x00005e0015007a0c */ /* 0x000fe400067a1270 */
[----:B------:R-:W-:Y:S01]  /*b28b0*/  ISETP.GE.AND P4, PT, R18, c[0x0][0x17c], PT ;  /* 0x00005f0012007a0c */ /* 0x000fe20003f86270 */
[C---:B0-----:R-:W-:Y:S01]  /*b28c0*/  IMAD.WIDE R4, R8.reuse, 0x2, R2 ;  /* 0x0000000208047825 */ /* 0x041fe200078e0202 */
[----:B------:R-:W2:Y:S03]  /*b28d0*/  LDL.LU R19, [R1+0x48] ;  /* 0x0000480001137983 */ /* 0x000ea60000300800 */
[----:B------:R-:W-:Y:S01]  /*b28e0*/  IMAD.WIDE R8, R8, 0x2, R24 ;  /* 0x0000000208087825 */ /* 0x000fe200078e0218 */
[----:B------:R-:W-:Y:S01]  /*b28f0*/  @P0 STG.E.U16 [R4.64], R6 ;  /* 0x0000000604000986 */ /* 0x000fe2000c101504 */
[----:B----4-:R-:W-:-:S03]  /*b2900*/  ISETP.GE.AND P0, PT, R15, c[0x0][0x17c], PT ;  /* 0x00005f000f007a0c */ /* 0x010fc60003f06270 */
[----:B------:R-:W3:Y:S04]  /*b2910*/  LDL.LU R18, [R1+0x28cc] ;  /* 0x0028cc0001127983 */ /* 0x000ee80000300800 */
[----:B------:R-:W4:Y:S04]  /*b2920*/  LDL.LU R15, [R1+0x28c8] ;  /* 0x0028c800010f7983 */ /* 0x000f280000300800 */
[----:B------:R0:W-:Y:S04]  /*b2930*/  @P1 STG.E.U16 [R8.64], R10 ;  /* 0x0000000a08001986 */ /* 0x0001e8000c101504 */
[----:B0-----:R-:W2:Y:S01]  /*b2940*/  LDL.LU R9, [R1+0x8] ;  /* 0x0000080001097983 */ /* 0x001ea20000300800 */
        /* <DEDUP_REMOVED lines=9> */
[----:B0-----:R-:W4:Y:S04]  /*b29e0*/  LDL.LU R26, [R1+0x3c8] ;  /* 0x0003c800011a7983 */ /* 0x001f280000300800 */
[----:B--2---:R0:W-:Y:S01]  /*b29f0*/  @P5 STG.E.U16 [R4.64], R9 ;  /* 0x0000000904005986 */ /* 0x0041e2000c101504 */
[----:B------:R-:W-:-:S02]  /*b2a00*/  PRMT R10, R9, 0x7632, R10 ;  /* 0x00007632090a7816 */ /* 0x000fc4000000000a */
[----:B------:R-:W-:Y:S02]  /*b2a10*/  ISETP.LT.AND P5, PT, R21, c[0x0][0x178], !P2 ;  /* 0x00005e0015007a0c */ /* 0x000fe400057a1270 */
        /* <DEDUP_REMOVED lines=9> */
[----:B------:R-:W-:Y:S01]  /*b2ab0*/  ISETP.LT.AND P3, PT, R27, c[0x0][0x178], !P4 ;  /* 0x00005e001b007a0c */ /* 0x000fe20006761270 */
[C---:B------:R-:W-:Y:S01]  /*b2ac0*/  IMAD.WIDE R12, R0.reuse, 0x2, R2 ;  /* 0x00000002000c7825 */ /* 0x040fe200078e0202 */
[----:B------:R-:W-:-:S03]  /*b2ad0*/  IADD3 R8, R0, c[0x0][0x198], RZ ;  /* 0x0000660000087a10 */ /* 0x000fc60007ffe0ff */
[----:B------:R-:W-:Y:S01]  /*b2ae0*/  IMAD.WIDE R4, R0, 0x2, R24 ;  /* 0x0000000200047825 */ /* 0x000fe200078e0218 */
[----:B------:R-:W-:Y:S02]  /*b2af0*/  PRMT R10, R19, 0x7632, R10 ;  /* 0x00007632130a7816 */ /* 0x000fe4000000000a */
[----:B------:R-:W-:Y:S02]  /*b2b00*/  ISETP.LT.AND P4, PT, R21, c[0x0][0x178], !P4 ;  /* 0x00005e0015007a0c */ /* 0x000fe40006781270 */
[----:B------:R-:W-:Y:S01]  /*b2b10*/  IADD3 R0, R8, c[0x0][0x198], RZ ;  /* 0x0000660008007a10 */ /* 0x000fe20007ffe0ff */
[----:B----4-:R-:W-:Y:S01]  /*b2b20*/  @P6 STG.E.U16 [R12.64], R9 ;  /* 0x000000090c006986 */ /* 0x010fe2000c101504 */
[----:B------:R-:W-:-:S03]  /*b2b30*/  PRMT R6, R9, 0x7632, R6 ;  /* 0x0000763209067816 */ /* 0x000fc60000000006 */
[----:B------:R0:W-:Y:S01]  /*b2b40*/  @P5 STG.E.U16 [R4.64], R19 ;  /* 0x0000001304005986 */ /* 0x0001e2000c101504 */
[----:B------:R-:W-:Y:S02]  /*b2b50*/  ISETP.LT.AND P6, PT, R27, c[0x0][0x178], !P0 ;  /* 0x00005e001b007a0c */ /* 0x000fe400047c1270 */
[----:B------:R-:W-:Y:S02]  /*b2b60*/  ISETP.LT.AND P5, PT, R21, c[0x0][0x178], !P0 ;  /* 0x00005e0015007a0c */ /* 0x000fe400047a1270 */
[----:B--2---:R-:W-:Y:S01]  /*b2b70*/  ISETP.GE.AND P0, PT, R18, c[0x0][0x17c], PT ;  /* 0x00005f0012007a0c */ /* 0x004fe20003f06270 */
[----:B0-----:R-:W-:Y:S01]  /*b2b80*/  IMAD.WIDE R4, R8, 0x2, R2 ;  /* 0x0000000208047825 */ /* 0x001fe200078e0202 */
[----:B------:R-:W2:Y:S04]  /*b2b90*/  LDL.LU R19, [R1+0x3c] ;  /* 0x00003c0001137983 */ /* 0x000ea80000300800 */
[----:B------:R0:W-:Y:S01]  /*b2ba0*/  @P3 STG.E.U16 [R4.64], R6 ;  /* 0x0000000604003986 */ /* 0x0001e2000c101504 */
[----:B---3--:R-:W-:-:S03]  /*b2bb0*/  ISETP.GE.AND P3, PT, R15, c[0x0][0x17c], PT ;  /* 0x00005f000f007a0c */ /* 0x008fc60003f66270 */
[----:B------:R-:W3:Y:S04]  /*b2bc0*/  LDL.LU R15, [R1+0x28dc] ;  /* 0x0028dc00010f7983 */ /* 0x000ee80000300800 */
[----:B------:R-:W4:Y:S01]  /*b2bd0*/  LDL.LU R18, [R1+0x28d8] ;  /* 0x0028d80001127983 */ /* 0x000f220000300800 */
[----:B------:R-:W-:-:S05]  /*b2be0*/  IMAD.WIDE R8, R8, 0x2, R24 ;  /* 0x0000000208087825 */ /* 0x000fca00078e0218 */
        /* <DEDUP_REMOVED lines=12> */
[C---:B0-----:R-:W-:Y:S01]  /*b2cb0*/  IMAD.WIDE R4, R8.reuse, 0x2, R2 ;  /* 0x0000000208047825 */ /* 0x041fe200078e0202 */
[----:B------:R-:W-:Y:S01]  /*b2cc0*/  ISETP.LT.AND P5, PT, R21, c[0x0][0x178], !P1 ;  /* 0x00005e0015007a0c */ /* 0x000fe20004fa1270 */
[----:B------:R-:W2:Y:S02]  /*b2cd0*/  LDL.LU R7, [R1+0x2a84] ;  /* 0x002a840001077983 */ /* 0x000ea40000300800 */
[----:B------:R-:W-:-:S02]  /*b2ce0*/  IMAD.WIDE R8, R8, 0x2, R24 ;  /* 0x0000000208087825 */ /* 0x000fc400078e0218 */
[----:B------:R-:W-:Y:S04]  /*b2cf0*/  @P4 STG.E.U16 [R4.64], R6 ;  /* 0x0000000604004986 */ /* 0x000fe8000c101504 */
[----:B------:R0:W-:Y:S01]  /*b2d00*/  @P2 STG.E.U16 [R8.64], R10 ;  /* 0x0000000a08002986 */ /* 0x0001e2000c101504 */
[----:B---3--:R-:W-:-:S03]  /*b2d10*/  ISETP.GE.AND P1, PT, R15, c[0x0][0x17c], PT ;  /* 0x00005f000f007a0c */ /* 0x008fc60003f26270 */
[----:B------:R-:W3:Y:S01]  /*b2d20*/  LDL.LU R15, [R1+0x1c] ;  /* 0x00001c00010f7983 */ /* 0x000ee20000300800 */
[----:B----4-:R-:W-:-:S03]  /*b2d30*/  ISETP.GE.AND P4, PT, R18, c[0x0][0x17c], PT ;  /* 0x00005f0012007a0c */ /* 0x010fc60003f86270 */
[----:B------:R-:W4:Y:S04]  /*b2d40*/  LDL.LU R18, [R1+0x28e4] ;  /* 0x0028e40001127983 */ /* 0x000f280000300800 */
[----:B------:R-:W3:Y:S04]  /*b2d50*/  LDL.LU R26, [R1+0x9c] ;  /* 0x00009c00011a7983 */ /* 0x000ee80000300800 */
[----:B0-----:R-:W3:Y:S04]  /*b2d60*/  LDL.LU R8, [R1+0x28e0] ;  /* 0x0028e00001087983 */ /* 0x001ee80000300800 */
[----:B------:R-:W3:Y:S01]  /*b2d70*/  LDL.LU R9, [R1+0x6c] ;  /* 0x00006c0001097983 */ /* 0x000ee20000300800 */
[----:B------:R-:W-:Y:S01]  /*b2d80*/  ISETP.LT.AND P2, PT, R27, c[0x0][0x178], !P0 ;  /* 0x00005e001b007a0c */ /* 0x000fe20004741270 */
[----:B------:R-:W-:Y:S01]  /*b2d90*/  IMAD.WIDE R12, R0, 0x2, R2 ;  /* 0x00000002000c7825 */ /* 0x000fe200078e0202 */
[----:B------:R-:W-:-:S02]  /*b2da0*/  ISETP.LT.AND P0, PT, R21, c[0x0][0x178], !P0 ;  /* 0x00005e0015007a0c */ /* 0x000fc40004701270 */
[C---:B------:R-:W-:Y:S01]  /*b2db0*/  IADD3 R6, R0.reuse, c[0x0][0x198], RZ ;  /* 0x0000660000067a10 */ /* 0x040fe20007ffe0ff */
[----:B------:R-:W-:Y:S01]  /*b2dc0*/  IMAD.WIDE R4, R0, 0x2, R24 ;  /* 0x0000000200047825 */ /* 0x000fe200078e0218 */
[----:B--2---:R-:W-:Y:S01]  /*b2dd0*/  PRMT R14, R19, 0x7632, R14 ;  /* 0x00007632130e7816 */ /* 0x004fe2000000000e */
[----:B---3--:R0:W-:Y:S01]  /*b2de0*/  @P6 STG.E.U16 [R12.64], R9 ;  /* 0x000000090c006986 */ /* 0x0081e2000c101504 */
[----:B------:R-:W-:-:S03]  /*b2df0*/  PRMT R10, R9, 0x7632, R10 ;  /* 0x00007632090a7816 */ /* 0x000fc6000000000a */
[----:B------:R1:W-:Y:S01]  /*b2e00*/  @P5 STG.E.U16 [R4.64], R19 ;  /* 0x0000001304005986 */ /* 0x0003e2000c101504 */
[----:B------:R-:W-:Y:S01]  /*b2e10*/  ISETP.GE.AND P5, PT, R8, c[0x0][0x17c], PT ;  /* 0x00005f0008007a0c */ /* 0x000fe20003fa6270 */
[----:B0-----:R-:W-:-:S04]  /*b2e20*/  IMAD.WIDE R8, R6, 0x2, R24 ;  /* 0x0000000206087825 */ /* 0x001fc800078e0218 */
[----:B-1----:R-:W-:Y:S01]  /*b2e30*/  IMAD.WIDE R4, R6, 0x2, R2 ;  /* 0x0000000206047825 */ /* 0x002fe200078e0202 */
[----:B------:R-:W2:Y:S04]  /*b2e40*/  LDL.LU R19, [R1+0x28ec] ;  /* 0x0028ec0001137983 */ /* 0x000ea80000300800 */
[----:B------:R-:W-:Y:S01]  /*b2e50*/  @P2 STG.E.U16 [R4.64], R10 ;  /* 0x0000000a04002986 */ /* 0x000fe2000c101504 */
[----:B----4-:R-:W-:-:S03]  /*b2e60*/  ISETP.GE.AND P2, PT, R18, c[0x0][0x17c], PT ;  /* 0x00005f0012007a0c */ /* 0x010fc60003f46270 */
[----:B------:R-:W3:Y:S04]  /*b2e70*/  LDL.LU R18, [R1+0x28e8] ;  /* 0x0028e80001127983 */ /* 0x000ee80000300800 */
[----:B------:R0:W-:Y:S04]  /*b2e80*/  @P0 STG.E.U16 [R8.64], R14 ;  /* 0x0000000e08000986 */ /* 0x0001e8000c101504 */
[----:B0-----:R-:W4:Y:S01]  /*b2e90*/  LDL.LU R9, [R1+0x7c] ;  /* 0x00007c0001097983 */ /* 0x001f220000300800 */
[----:B------:R-:W-:Y:S02]  /*b2ea0*/  ISETP.LT.AND P6, PT, R27, c[0x0][0x178], !P3 ;  /* 0x00005e001b007a0c */ /* 0x000fe40005fc1270 */
[----:B------:R-:W-:-:S02]  /*b2eb0*/  ISETP.LT.AND P3, PT, R21, c[0x0][0x178], !P3 ;  /* 0x00005e0015007a0c */ /* 0x000fc40005f61270 */
[----:B------:R-:W-:Y:S02]  /*b2ec0*/  IADD3 R0, R6, c[0x0][0x198], RZ ;  /* 0x0000660006007a10 */ /* 0x000fe40007ffe0ff */
[----:B------:R-:W-:-:S03]  /*b2ed0*/  ISETP.LT.AND P0, PT, R27, c[0x0][0x178], !P1 ;  /* 0x00005e001b007a0c */ /* 0x000fc60004f01270 */
[C---:B------:R-:W-:Y:S01]  /*b2ee0*/  IMAD.WIDE R12, R0.reuse, 0x2, R2 ;  /* 0x00000002000c7825 */ /* 0x040fe200078e0202 */
[----:B------:R-:W-:-:S03]  /*b2ef0*/  IADD3 R8, R0, c[0x0][0x198], RZ ;  /* 0x0000660000087a10 */ /* 0x000fc60007ffe0ff */
[----:B------:R-:W-:Y:S01]  /*b2f00*/  IMAD.WIDE R4, R0, 0x2, R24 ;  /* 0x0000000200047825 */ /* 0x000fe200078e0218 */
[----:B------:R-:W-:Y:S02]  /*b2f10*/  ISETP.LT.AND P1, PT, R21, c[0x0][0x178], !P1 ;  /* 0x00005e0015007a0c */ /* 0x000fe40004f21270 */
[----:B------:R-:W-:Y:S02]  /*b2f20*/  PRMT R10, R15, 0x7632, R10 ;  /* 0x000076320f0a7816 */ /* 0x000fe4000000000a */
[----:B------:R-:W-:Y:S01]  /*b2f30*/  IADD3 R0, R8, c[0x0][0x198], RZ ;  /* 0x0000660008007a10 */ /* 0x000fe20007ffe0ff */
[----:B----4-:R-:W-:Y:S01]  /*b2f40*/  @P6 STG.E.U16 [R12.64], R9 ;  /* 0x000000090c006986 */ /* 0x010fe2000c101504 */
[----:B------:R-:W-:-:S03]  /*b2f50*/  PRMT R6, R9, 0x7632, R6 ;  /* 0x0000763209067816 */ /* 0x000fc60000000006 */
[----:B------:R0:W-:Y:S01]  /*b2f60*/  @P3 STG.E.U16 [R4.64], R15 ;  /* 0x0000000f04003986 */ /* 0x0001e2000c101504 */
[----:B------:R-:W-:Y:S01]  /*b2f70*/  ISETP.LT.AND P6, PT, R27, c[0x0][0x178], !P4 ;  /* 0x00005e001b007a0c */ /* 0x000fe200067c1270 */
[----:B0-----:R-:W-:Y:S02]  /*b2f80*/  IMAD.WIDE R4, R8, 0x2, R2 ;  /* 0x0000000208047825 */ /* 0x001fe400078e0202 */
[----:B------:R-:W4:Y:S04]  /*b2f90*/  LDL.LU R15, [R1+0x28f0] ;  /* 0x0028f000010f7983 */ /* 0x000f280000300800 */
[----:B------:R-:W-:Y:S01]  /*b2fa0*/  @P0 STG.E.U16 [R4.64], R6 ;  /* 0x0000000604000986 */ /* 0x000fe2000c101504 */
[----:B---3--:R-:W-:-:S03]  /*b2fb0*/  ISETP.GE.AND P0, PT, R18, c[0x0][0x17c], PT ;  /* 0x00005f0012007a0c */ /* 0x008fc60003f06270 */
[----:B------:R-:W3:Y:S01]  /*b2fc0*/  LDL.LU R18, [R1+0x28f4] ;  /* 0x0028f40001127983 */ /* 0x000ee20000300800 */
[----:B------:R-:W-:-:S04]  /*b2fd0*/  IMAD.WIDE R8, R8, 0x2, R24 ;  /* 0x0000000208087825 */ /* 0x000fc800078e0218 */
[----:B------:R-:W-:Y:S01]  /*b2fe0*/  IMAD.WIDE R12, R0, 0x2, R2 ;  /* 0x00000002000c7825 */ /* 0x000fe200078e0202 */
[----:B------:R-:W-:Y:S04]  /*b2ff0*/  @P1 STG.E.U16 [R8.64], R10 ;  /* 0x0000000a08001986 */ /* 0x000fe8000c101504 */
[----:B------:R0:W-:Y:S04]  /*b3000*/  @P6 STG.E.U16 [R12.64], R26 ;  /* 0x0000001a0c006986 */ /* 0x0001e8000c101504 */
[----:B0-----:R-:W3:Y:S01]  /*b3010*/  LDL.LU R13, [R1+0x8c] ;  /* 0x00008c00010d7983 */ /* 0x001ee20000300800 */
[----:B------:R-:W-:-:S02]  /*b3020*/  ISETP.LT.AND P4, PT, R21, c[0x0][0x178], !P4 ;  /* 0x00005e0015007a0c */ /* 0x000fc40006781270 */
[----:B------:R-:W-:Y:S01]  /*b3030*/  ISETP.LT.AND P1, PT, R27, c[0x0][0x178], !P5 ;  /* 0x00005e001b007a0c */ /* 0x000fe20006f21270 */
[C---:B------:R-:W-:Y:S01]  /*b3040*/  IMAD.WIDE R4, R0.reuse, 0x2, R24 ;  /* 0x0000000200047825 */ /* 0x040fe200078e0218 */
[----:B------:R-:W-:Y:S02]  /*b3050*/  IADD3 R6, R0, c[0x0][0x198], RZ ;  /* 0x0000660000067a10 */ /* 0x000fe40007ffe0ff */
[----:B------:R-:W-:Y:S02]  /*b3060*/  PRMT R10, R26, 0x7632, R10 ;  /* 0x000076321a0a7816 */ /* 0x000fe4000000000a */
[----:B------:R-:W-:-:S05]  /*b3070*/  ISETP.LT.AND P5, PT, R21, c[0x0][0x178], !P5 ;  /* 0x00005e0015007a0c */ /* 0x000fca0006fa1270 */
[----:B------:R0:W-:Y:S01]  /*b3080*/  @P4 STG.E.U16 [R4.64], R7 ;  /* 0x0000000704004986 */ /* 0x0001e2000c101504 */
[----:B------:R-:W-:Y:S02]  /*b3090*/  ISETP.LT.AND P6, PT, R27, c[0x0][0x178], !P2 ;  /* 0x00005e001b007a0c */ /* 0x000fe400057c1270 */
[C---:B------:R-:W-:Y:S01]  /*b30a0*/  IADD3 R0, R6.reuse, c[0x0][0x198], RZ ;  /* 0x0000660006007a10 */ /* 0x040fe20007ffe0ff */
[----:B0-----:R-:W-:-:S05]  /*b30b0*/  IMAD.WIDE R4, R6, 0x2, R2 ;  /* 0x0000000206047825 */ /* 0x001fca00078e0202 */
[----:B------:R0:W-:Y:S01]  /*b30c0*/  @P1 STG.E.U16 [R4.64], R10 ;  /* 0x0000000a04001986 */ /* 0x0001e2000c101504 */
[----:B------:R-:W-:Y:S01]  /*b30d0*/  PRMT R12, R7, 0x7632, R12 ;  /* 0x00007632070c7816 */ /* 0x000fe2000000000c */
[----:B------:R-:W-:-:S04]  /*b30e0*/  IMAD.WIDE R6, R6, 0x2, R24 ;  /* 0x0000000206067825 */ /* 0x000fc800078e0218 */
[C---:B------:R-:W-:Y:S01]  /*b30f0*/  IMAD.WIDE R8, R0.reuse, 0x2, R2 ;  /* 0x0000000200087825 */ /* 0x040fe200078e0202 */
[----:B--2---:R-:W-:Y:S01]  /*b3100*/  ISETP.GE.AND P3, PT, R19, c[0x0][0x17c], PT ;  /* 0x00005f0013007a0c */ /* 0x004fe20003f66270 */
[----:B------:R1:W-:Y:S01]  /*b3110*/  @P5 STG.E.U16 [R6.64], R12 ;  /* 0x0000000c06005986 */ /* 0x0003e2000c101504 */
[----:B------:R-:W-:Y:S01]  /*b3120*/  ISETP.LT.AND P2, PT, R21, c[0x0][0x178], !P2 ;  /* 0x00005e0015007a0c */ /* 0x000fe20005741270 */
[----:B0-----:R-:W-:Y:S01]  /*b3130*/  IMAD.WIDE R4, R0, 0x2, R24 ;  /* 0x0000000200047825 */ /* 0x001fe200078e0218 */
[----:B-1----:R-:W-:Y:S02]  /*b3140*/  PRMT R12, R11, 0x7632, R12 ;  /* 0x000076320b0c7816 */ /* 0x002fe4000000000c */
[----:B----4-:R-:W-:Y:S02]  /*b3150*/  ISETP.GE.AND P4, PT, R15, c[0x0][0x17c], PT ;  /* 0x00005f000f007a0c */ /* 0x010fe40003f86270 */
[----:B------:R-:W2:Y:S04]  /*b3160*/  LDL.LU R15, [R1+0x3bc] ;  /* 0x0003bc00010f7983 */ /* 0x000ea80000300800 */
[----:B------:R-:W4:Y:S01]  /*b3170*/  LDL.LU R26, [R1+0x28fc] ;  /* 0x0028fc00011a7983 */ /* 0x000f220000300800 */
[----:B---3--:R-:W-:-:S03]  /*b3180*/  ISETP.GE.AND P1, PT, R18, c[0x0][0x17c], PT ;  /* 0x00005f0012007a0c */ /* 0x008fc60003f26270 */
[----:B------:R-:W3:Y:S04]  /*b3190*/  LDL.LU R18, [R1+0x28f8] ;  /* 0x0028f80001127983 */ /* 0x000ee80000300800 */
[----:B------:R-:W2:Y:S04]  /*b31a0*/  LDL.LU R19, [R1+0x2c] ;  /* 0x00002c0001137983 */ /* 0x000ea80000300800 */
[----:B------:R0:W-:Y:S01]  /*b31b0*/  @P6 STG.E.U16 [R8.64], R13 ;  /* 0x0000000d08006986 */ /* 0x0001e2000c101504 */
[----:B------:R-:W-:-:S03]  /*b31c0*/  PRMT R10, R13, 0x7632, R10 ;  /* 0x000076320d0a7816 */ /* 0x000fc6000000000a */
[----:B0-----:R-:W2:Y:S04]  /*b31d0*/  LDL.LU R13, [R1+0x2900] ;  /* 0x00290000010d7983 */ /* 0x001ea80000300800 */
[----:B------:R0:W-:Y:S04]  /*b31e0*/  @P2 STG.E.U16 [R4.64], R11 ;  /* 0x0000000b04002986 */ /* 0x0001e8000c101504 */
[----:B0-----:R-:W2:Y:S01]  /*b31f0*/  LDL.LU R11, [R1+0x2904] ;  /* 0x00290400010b7983 */ /* 0x001ea20000300800 */
[----:B------:R-:W-:Y:S02]  /*b3200*/  ISETP.LT.AND P5, PT, R27, c[0x0][0x178], !P3 ;  /* 0x00005e001b007a0c */ /* 0x000fe40005fa1270 */
[----:B------:R-:W-:-:S05]  /*b3210*/  IADD3 R6, R0, c[0x0][0x198], RZ ;  /* 0x0000660000067a10 */ /* 0x000fca0007ffe0ff */
[----:B------:R-:W-:Y:S01]  /*b3220*/  IMAD.WIDE R4, R6, 0x2, R2 ;  /* 0x0000000206047825 */ /* 0x000fe200078e0202 */
[----:B------:R-:W-:Y:S02]  /*b3230*/  ISETP.LT.AND P3, PT, R21, c[0x0][0x178], !P3 ;  /* 0x00005e0015007a0c */ /* 0x000fe40005f61270 */
[----:B------:R-:W-:-:S03]  /*b3240*/  ISETP.LT.AND P6, PT, R27, c[0x0][0x178], !P0 ;  /* 0x00005e001b007a0c */ /* 0x000fc600047c1270 */
[----:B------:R0:W-:Y:S01]  /*b3250*/  @P5 STG.E.U16 [R4.64], R10 ;  /* 0x0000000a04005986 */ /* 0x0001e2000c101504 */
[C---:B------:R-:W-:Y:S01]  /*b3260*/  IADD3 R0, R6.reuse, c[0x0][0x198], RZ ;  /* 0x0000660006007a10 */ /* 0x040fe20007ffe0ff */
[----:B------:R-:W-:Y:S01]  /*b3270*/  IMAD.WIDE R6, R6, 0x2, R24 ;  /* 0x0000000206067825 */ /* 0x000fe200078e0218 */
[----:B------:R-:W-:-:S03]  /*b3280*/  ISETP.LT.AND P2, PT, R21, c[0x0][0x178], !P0 ;  /* 0x00005e0015007a0c */ /* 0x000fc60004741270 */
[C---:B------:R-:W-:Y:S02]  /*b3290*/  IMAD.WIDE R8, R0.reuse, 0x2, R2 ;  /* 0x0000000200087825 */ /* 0x040fe400078e0202 */
[----:B------:R-:W-:Y:S02]  /*b32a0*/  @P3 STG.E.U16 [R6.64], R12 ;  /* 0x0000000c06003986 */ /* 0x000fe4000c101504 */
[C---:B0-----:R-:W-:Y:S01]  /*b32b0*/  IMAD.WIDE R4, R0.reuse, 0x2, R24 ;  /* 0x0000000200047825 */ /* 0x041fe200078e0218 */
[----:B------:R-:W-:Y:S02]  /*b32c0*/  IADD3 R0, R0, c[0x0][0x198], RZ ;  /* 0x0000660000007a10 */ /* 0x000fe40007ffe0ff */
[----:B---3--:R-:W-:Y:S02]  /*b32d0*/  ISETP.GE.AND P5, PT, R18, c[0x0][0x17c], PT ;  /* 0x00005f0012007a0c */ /* 0x008fe40003fa6270 */
[----:B------:R-:W3:Y:S01]  /*b32e0*/  LDL.LU R18, [R1+0x3ac] ;  /* 0x0003ac0001127983 */ /* 0x000ee20000300800 */
[----:B----4-:R-:W-:-:S03]  /*b32f0*/  ISETP.GE.AND P0, PT, R26, c[0x0][0x17c], PT ;  /* 0x00005f001a007a0c */ /* 0x010fc60003f06270 */
[----:B------:R-:W4:Y:S04]  /*b3300*/  LDL.LU R26, [R1+0xc] ;  /* 0x00000c00011a7983 */ /* 0x000f280000300800 */
[----:B------:R-:W-:Y:S04]  /*b3310*/  STL [R1+0x2a80], R14 ;  /* 0x002a800e01007387 */ /* 0x000fe80000100800 */
[----:B--2---:R0:W-:Y:S02]  /*b3320*/  @P6 STG.E.U16 [R8.64], R15 ;  /* 0x0000000f08006986 */ /* 0x0041e4000c101504 */
[----:B0-----:R-:W-:-:S02]  /*b3330*/  PRMT R8, R15, 0x7632, R8 ;  /* 0x000076320f087816 */ /* 0x001fc40000000008 */
[----:B------:R-:W-:Y:S02]  /*b3340*/  ISETP.GE.AND P3, PT, R13, c[0x0][0x17c], PT ;  /* 0x00005f000d007a0c */ /* 0x000fe40003f66270 */
[----:B------:R-:W2:Y:S04]  /*b3350*/  LDL.LU R13, [R1+0x2908] ;  /* 0x00290800010d7983 */ /* 0x000ea80000300800 */
[----:B------:R-:W2:Y:S04]  /*b3360*/  LDL.LU R12, [R1+0x2910] ;  /* 0x00291000010c7983 */ /* 0x000ea80000300800 */
[----:B------:R-:W2:Y:S01]  /*b3370*/  LDL.LU R15, [R1+0xac] ;  /* 0x0000ac00010f7983 */ /* 0x000ea20000300800 */
[----:B------:R-:W-:-:S03]  /*b3380*/  ISETP.LT.AND P6, PT, R27, c[0x0][0x178], !P4 ;  /* 0x00005e001b007a0c */ /* 0x000fc600067c1270 */
[----:B------:R0:W-:Y:S01]  /*b3390*/  @P2 STG.E.U16 [R4.64], R19 ;  /* 0x0000001304002986 */ /* 0x0001e2000c101504 */
[----:B------:R-:W-:Y:S01]  /*b33a0*/  PRMT R9, R19, 0x7632, R9 ;  /* 0x0000763213097816 */ /* 0x000fe20000000009 */
[----:B0-----:R-:W-:-:S08]  /*b33b0*/  IMAD.WIDE R4, R0, 0x2, R2 ;  /* 0x0000000200047825 */ /* 0x001fd000078e0202 */
[----:B------:R0:W-:Y:S01]  /*b33c0*/  @P6 STG.E.U16 [R4.64], R8 ;  /* 0x0000000804006986 */ /* 0x0001e2000c101504 */
[----:B------:R-:W-:-:S03]  /*b33d0*/  ISETP.GE.AND P6, PT, R11, c[0x0][0x17c], PT ;  /* 0x00005f000b007a0c */ /* 0x000fc60003fc6270 */
[----:B------:R-:W2:Y:S04]  /*b33e0*/  LDL.LU R11, [R1+0x290c] ;  /* 0x00290c00010b7983 */ /* 0x000ea80000300800 */
[----:B------:R-:W2:Y:S01]  /*b33f0*/  LDL.LU R19, [R1+0x4c] ;  /* 0x00004c0001137983 */ /* 0x000ea20000300800 */
[----:B------:R-:W-:Y:S02]  /*b3400*/  ISETP.LT.AND P4, PT, R21, c[0x0][0x178], !P4 ;  /* 0x00005e0015007a0c */ /* 0x000fe40006781270 */
[----:B------:R-:W-:Y:S01]  /*b3410*/  ISETP.LT.AND P2, PT, R27, c[0x0][0x178], !P1 ;  /* 0x00005e001b007a0c */ /* 0x000fe20004f41270 */
[C---:B------:R-:W-:Y:S01]  /*b3420*/  IMAD.WIDE R6, R0.reuse, 0x2, R24 ;  /* 0x0000000200067825 */ /* 0x040fe200078e0218 */
[----:B------:R-:W-:Y:S02]  /*b3430*/  IADD3 R0, R0, c[0x0][0x198], RZ ;  /* 0x0000660000007a10 */ /* 0x000fe40007ffe0ff */
[----:B------:R-:W-:-:S03]  /*b3440*/  ISETP.LT.AND P1, PT, R21, c[0x0][0x178], !P1 ;  /* 0x00005e0015007a0c */ /* 0x000fc60004f21270 */
[----:B0-----:R-:W-:-:S04]  /*b3450*/  IMAD.WIDE R4, R0, 0x2, R2 ;  /* 0x0000000200047825 */ /* 0x001fc800078e0202 */
[----:B------:R0:W-:Y:S01]  /*b3460*/  @P4 STG.E.U16 [R6.64], R9 ;  /* 0x0000000906004986 */ /* 0x0001e2000c101504 */
[----:B------:R-:W-:Y:S02]  /*b3470*/  ISETP.LT.AND P4, PT, R27, c[0x0][0x178], !P0 ;  /* 0x00005e001b007a0c */ /* 0x000fe40004781270 */
[C---:B------:R-:W-:Y:S02]  /*b3480*/  IADD3 R8, R0.reuse, c[0x0][0x198], RZ ;  /* 0x0000660000087a10 */ /* 0x040fe40007ffe0ff */
[----:B------:R-:W-:Y:S01]  /*b3490*/  ISETP.LT.AND P0, PT, R21, c[0x0][0x178], !P0 ;  /* 0x00005e0015007a0c */ /* 0x000fe20004701270 */
[----:B0-----:R-:W-:Y:S01]  /*b34a0*/  IMAD.WIDE R6, R0, 0x2, R24 ;  /* 0x0000000200067825 */ /* 0x001fe200078e0218 */
[----:B------:R-:W-:Y:S01]  /*b34b0*/  IADD3 R9, R8, c[0x0][0x198], RZ ;  /* 0x0000660008097a10 */ /* 0x000fe20007ffe0ff */
[----:B---3--:R0:W-:Y:S01]  /*b34c0*/  @P2 STG.E.U16 [R4.64], R18 ;  /* 0x0000001204002986 */ /* 0x0081e2000c101504 */
[----:B------:R-:W-:Y:S02]  /*b34d0*/  ISETP.LT.AND P2, PT, R27, c[0x0][0x178], !P5 ;  /* 0x00005e001b007a0c */ /* 0x000fe40006f41270 */
[----:B------:R-:W-:Y:S01]  /*b34e0*/  PRMT R0, R18, 0x7632, R0 ;  /* 0x0000763212007816 */ /* 0x000fe20000000000 */
[----:B----4-:R1:W-:Y:S01]  /*b34f0*/  @P1 STG.E.U16 [R6.64], R26 ;  /* 0x0000001a06001986 */ /* 0x0103e2000c101504 */
[----:B------:R-:W-:Y:S01]  /*b3500*/  PRMT R10, R26, 0x7632, R10 ;  /* 0x000076321a0a7816 */ /* 0x000fe2000000000a */
[C---:B0-----:R-:W-:Y:S01]  /*b3510*/  IMAD.WIDE R4, R8.reuse, 0x2, R2 ;  /* 0x0000000208047825 */ /* 0x041fe200078e0202 */
[----:B------:R-:W-:Y:S01]  /*b3520*/  ISETP.LT.AND P5, PT, R21, c[0x0][0x178], !P5 ;  /* 0x00005e0015007a0c */ /* 0x000fe20006fa1270 */
[----:B------:R-:W3:Y:S02]  /*b3530*/  LDL.LU R18, [R1+0x3cc] ;  /* 0x0003cc0001127983 */ /* 0x000ee40000300800 */
[----:B-1----:R-:W-:-:S02]  /*b3540*/  IMAD.WIDE R6, R8, 0x2, R24 ;  /* 0x0000000208067825 */ /* 0x002fc400078e0218 */
[----:B------:R0:W-:Y:S04]  /*b3550*/  @P4 STG.E.U16 [R4.64], R0 ;  /* 0x0000000004004986 */ /* 0x0001e8000c101504 */
[----:B------:R1:W-:Y:S01]  /*b3560*/  @P0 STG.E.U16 [R6.64], R10 ;  /* 0x0000000a06000986 */ /* 0x0003e2000c101504 */
[C---:B0-----:R-:W-:Y:S01]  /*b3570*/  IMAD.WIDE R4, R9.reuse, 0x2, R2 ;  /* 0x0000000209047825 */ /* 0x041fe200078e0202 */
[----:B------:R-:W-:Y:S02]  /*b3580*/  IADD3 R0, R9, c[0x0][0x198], RZ ;  /* 0x0000660009007a10 */ /* 0x000fe40007ffe0ff */
[----:B--2---:R-:W-:Y:S01]  /*b3590*/  ISETP.GE.AND P1, PT, R13, c[0x0][0x17c], PT ;  /* 0x00005f000d007a0c */ /* 0x004fe20003f26270 */
[----:B-1----:R-:W2:Y:S01]  /*b35a0*/  LDL.LU R10, [R1+0x2914] ;  /* 0x00291400010a7983 */ /* 0x002ea20000300800 */
[----:B------:R-:W-:-:S03]  /*b35b0*/  ISETP.GE.AND P4, PT, R12, c[0x0][0x17c], PT ;  /* 0x00005f000c007a0c */ /* 0x000fc60003f86270 */
[----:B------:R-:W4:Y:S04]  /*b35c0*/  LDL.LU R26, [R1+0x5c] ;  /* 0x00005c00011a7983 */ /* 0x000f280000300800 */
[----:B------:R0:W-:Y:S02]  /*b35d0*/  @P2 STG.E.U16 [R4.64], R15 ;  /* 0x0000000f04002986 */ /* 0x0001e4000c101504 */
[----:B0-----:R-:W-:Y:S01]  /*b35e0*/  IMAD.WIDE R4, R9, 0x2, R24 ;  /* 0x0000000209047825 */ /* 0x001fe200078e0218 */
[----:B------:R-:W-:Y:S02]  /*b35f0*/  PRMT R9, R15, 0x7632, R9 ;  /* 0x000076320f097816 */ /* 0x000fe40000000009 */
[----:B------:R-:W0:Y:S01]  /*b3600*/  LDS.128 R12, [R28] ;  /* 0x000000001c0c7984 */ /* 0x000e220000000c00 */
[----:B------:R-:W-:-:S03]  /*b3610*/  PRMT R8, R19, 0x7632, R8 ;  /* 0x0000763213087816 */ /* 0x000fc60000000008 */
[----:B------:R-:W-:Y:S04]  /*b3620*/  @P5 STG.E.U16 [R4.64], R19 ;  /* 0x0000001304005986 */ /* 0x000fe8000c101504 */
[----:B0-----:R-:W-:Y:S04]  /*b3630*/  STL [R1+0x24], R13 ;  /* 0x0000240d01007387 */ /* 0x001fe80000100800 */
[----:B------:R0:W-:Y:S04]  /*b3640*/  STL.64 [R1+0x28], R14 ;  /* 0x0000280e01007387 */ /* 0x0001e80000100a00 */
[----:B0-----:R-:W2:Y:S04]  /*b3650*/  LDL.LU R14, [R1+0x2a80] ;  /* 0x002a8000010e7983 */ /* 0x001ea80000300800 */
[----:B------:R-:W2:Y:S04]  /*b3660*/  LDL.LU R19, [R1+0x320] ;  /* 0x0003200001137983 */ /* 0x000ea80000300800 */
[----:B--2---:R-:W-:Y:S04]  /*b3670*/  STL [R1+0x2a78], R19 ;  /* 0x002a781301007387 */ /* 0x004fe80000100800 */
[----:B------:R-:W-:Y:S04]  /*b3680*/  STL.64 [R1+0x2a70], R16 ;  /* 0x002a701001007387 */ /* 0x000fe80000100a00 */
[----:B---3--:R-:W-:Y:S04]  /*b3690*/  STL [R1+0x2a7c], R18 ;  /* 0x002a7c1201007387 */ /* 0x008fe80000100800 */
[----:B------:R-:W0:Y:S04]  /*b36a0*/  LDS.128 R16, [R29] ;  /* 0x000000001d107984 */ /* 0x000e280000000c00 */
[----:B------:R-:W2:Y:S04]  /*b36b0*/  LDL.LU R13, [R1+0x2918] ;  /* 0x00291800010d7983 */ /* 0x000ea80000300800 */
[----:B0-----:R-:W-:Y:S04]  /*b36c0*/  STL [R1+0x34], R17 ;  /* 0x0000341101007387 */ /* 0x001fe80000100800 */
[----:B------:R0:W-:Y:S04]  /*b36d0*/  STL.64 [R1+0x38], R18 ;  /* 0x0000381201007387 */ /* 0x0001e80000100a00 */
[----:B0-----:R-:W3:Y:S01]  /*b36e0*/  LDL.LU R18, [R1+0x2a7c] ;  /* 0x002a7c0001127983 */ /* 0x001ee20000300800 */
[----:B------:R-:W-:-:S02]  /*b36f0*/  ISETP.LT.AND P0, PT, R27, c[0x0][0x178], !P3 ;  /* 0x00005e001b007a0c */ /* 0x000fc40005f01270 */
[----:B------:R-:W-:Y:S02]  /*b3700*/  ISETP.LT.AND P3, PT, R21, c[0x0][0x178], !P3 ;  /* 0x00005e0015007a0c */ /* 0x000fe40005f61270 */
[----:B------:R-:W-:Y:S01]  /*b3710*/  ISETP.LT.AND P5, PT, R27, c[0x0][0x178], !P6 ;  /* 0x00005e001b007a0c */ /* 0x000fe200077a1270 */
[----:B------:R-:W-:Y:S01]  /*b3720*/  IMAD.WIDE R6, R0, 0x2, R2 ;  /* 0x0000000200067825 */ /* 0x000fe200078e0202 */
[----:B------:R-:W-:-:S03]  /*b3730*/  ISETP.LT.AND P6, PT, R21, c[0x0][0x178], !P6 ;  /* 0x00005e0015007a0c */ /* 0x000fc600077c1270 */
[C---:B------:R-:W-:Y:S01]  /*b3740*/  IMAD.WIDE R4, R0.reuse, 0x2, R24 ;  /* 0x0000000200047825 */ /* 0x040fe200078e0218 */
[----:B------:R-:W-:-:S03]  /*b3750*/  IADD3 R0, R0, c[0x0][0x198], RZ ;  /* 0x0000660000007a10 */ /* 0x000fc60007ffe0ff */
[----:B------:R0:W-:Y:S04]  /*b3760*/  @P0 STG.E.U16 [R6.64], R9 ;  /* 0x0000000906000986 */ /* 0x0001e8000c101504 */
[----:B------:R1:W-:Y:S01]  /*b3770*/  @P3 STG.E.U16 [R4.64], R8 ;  /* 0x0000000804003986 */ /* 0x0003e2000c101504 */
[----:B0-----:R-:W-:-:S04]  /*b3780*/  IMAD.WIDE R6, R0, 0x2, R2 ;  /* 0x0000000200067825 */ /* 0x001fc800078e0202 */
[----:B-1----:R-:W-:Y:S01]  /*b3790*/  IMAD.WIDE R8, R0, 0x2, R24 ;  /* 0x0000000200087825 */ /* 0x002fe200078e0218 */
[----:B----4-:R-:W-:-:S03]  /*b37a0*/  PRMT R4, R26, 0x7632, R4 ;  /* 0x000076321a047816 */ /* 0x010fc60000000004 */
[----:B------:R-:W-:Y:S01]  /*b37b0*/  IMAD.MOV.U32 R15, RZ, RZ, R16 ;  /* 0x000000ffff0f7224 */ /* 0x000fe200078e0010 */
[----:B------:R-:W-:Y:S02]  /*b37c0*/  ISETP.GE.AND P0, PT, R10, c[0x0][0x17c], PT ;  /* 0x00005f000a007a0c */ /* 0x000fe40003f06270 */
[----:B------:R-:W-:Y:S02]  /*b37d0*/  IADD3 R10, R0, c[0x0][0x198], RZ ;  /* 0x00006600000a7a10 */ /* 0x000fe40007ffe0ff */
[----:B------:R-:W-:Y:S01]  /*b37e0*/  ISETP.GE.AND P2, PT, R11, c[0x0][0x17c], PT ;  /* 0x00005f000b007a0c */ /* 0x000fe20003f46270 */
[----:B------:R-:W-:Y:S01]  /*b37f0*/  IMAD.MOV.U32 R11, RZ, RZ, R12 ;  /* 0x000000ffff0b7224 */ /* 0x000fe200078e000c */
[----:B------:R-:W-:Y:S01]  /*b3800*/  IADD3 R0, R10, c[0x0][0x198], RZ ;  /* 0x000066000a007a10 */ /* 0x000fe20007ffe0ff */
[----:B------:R-:W4:Y:S04]  /*b3810*/  LDL.LU R12, [R1+0x291c] ;  /* 0x00291c00010c7983 */ /* 0x000f280000300800 */
[----:B---3--:R-:W-:Y:S04]  /*b3820*/  @P5 STG.E.U16 [R6.64], R18 ;  /* 0x0000001206005986 */ /* 0x008fe8000c101504 */
[----:B------:R0:W-:Y:S01]  /*b3830*/  @P6 STG.E.U16 [R8.64], R26 ;  /* 0x0000001a08006986 */ /* 0x0001e2000c101504 */
[----:B------:R-:W-:-:S02]  /*b3840*/  PRMT R5, R18, 0x7632, R5 ;  /* 0x0000763212057816 */ /* 0x000fc40000000005 */
[----:B0-----:R-:W-:-:S05]  /*b3850*/  LOP3.LUT R26, R28, 0x40, RZ, 0x3c, !PT ;  /* 0x000000401c1a7812 */ /* 0x001fca00078e3cff */
[----:B------:R-:W0:Y:S01]  /*b3860*/  LDS.128 R16, [R26] ;  /* 0x000000001a107984 */ /* 0x000e220000000c00 */
[----:B------:R-:W-:-:S04]  /*b3870*/  IMAD.WIDE R6, R10, 0x2, R2 ;  /* 0x000000020a067825 */ /* 0x000fc800078e0202 */
[----:B------:R-:W-:Y:S02]  /*b3880*/  IMAD.WIDE R8, R10, 0x2, R24 ;  /* 0x000000020a087825 */ /* 0x000fe400078e0218 */
[----:B------:R-:W3:Y:S04]  /*b3890*/  LDL.LU R10, [R1+0x2920] ;  /* 0x00292000010a7983 */ /* 0x000ee80000300800 */
[----:B0-----:R-:W-:Y:S04]  /*b38a0*/  STL [R1+0x14], R17 ;  /* 0x0000141101007387 */ /* 0x001fe80000100800 */
[----:B------:R0:W-:Y:S04]  /*b38b0*/  STL.64 [R1+0x18], R18 ;  /* 0x0000181201007387 */ /* 0x0001e80000100a00 */
[----:B0-----:R-:W2:Y:S01]  /*b38c0*/  LDL.LU R19, [R1+0x2a78] ;  /* 0x002a780001137983 */ /* 0x001ea20000300800 */
[----:B------:R-:W-:-:S02]  /*b38d0*/  ISETP.LT.AND P3, PT, R27, c[0x0][0x178], !P1 ;  /* 0x00005e001b007a0c */ /* 0x000fc40004f61270 */
[----:B------:R-:W-:Y:S02]  /*b38e0*/  ISETP.LT.AND P1, PT, R21, c[0x0][0x178], !P1 ;  /* 0x00005e0015007a0c */ /* 0x000fe40004f21270 */
[----:B------:R-:W-:Y:S02]  /*b38f0*/  ISETP.LT.AND P5, PT, R27, c[0x0][0x178], !P4 ;  /* 0x00005e001b007a0c */ /* 0x000fe400067a1270 */
[----:B------:R-:W-:-:S07]  /*b3900*/  ISETP.LT.AND P4, PT, R21, c[0x0][0x178], !P4 ;  /* 0x00005e0015007a0c */ /* 0x000fce0006781270 */
[----:B------:R0:W-:Y:S01]  /*b3910*/  @P3 STG.E.U16 [R6.64], R5 ;  /* 0x0000000506003986 */ /* 0x0001e2000c101504 */
[----:B------:R-:W-:-:S03]  /*b3920*/  ISETP.LT.AND P3, PT, R27, c[0x0][0x178], !P2 ;  /* 0x00005e001b007a0c */ /* 0x000fc60005761270 */
[----:B------:R1:W-:Y:S01]  /*b3930*/  @P1 STG.E.U16 [R8.64], R4 ;  /* 0x0000000408001986 */ /* 0x0003e2000c101504 */
[C---:B0-----:R-:W-:Y:S01]  /*b3940*/  IMAD.WIDE R6, R0.reuse, 0x2, R2 ;  /* 0x0000000200067825 */ /* 0x041fe200078e0202 */
[----:B-1----:R-:W-:-:S03]  /*b3950*/  IADD3 R4, R0, c[0x0][0x198], RZ ;  /* 0x0000660000047a10 */ /* 0x002fc60007ffe0ff */
[----:B------:R-:W-:Y:S01]  /*b3960*/  IMAD.WIDE R8, R0, 0x2, R24 ;  /* 0x0000000200087825 */ /* 0x000fe200078e0218 */
[----:B------:R-:W-:-:S03]  /*b3970*/  ISETP.LT.AND P2, PT, R21, c[0x0][0x178], !P2 ;  /* 0x00005e0015007a0c */ /* 0x000fc60005741270 */
[----:B------:R-:W-:Y:S02]  /*b3980*/  IMAD.MOV.U32 R18, RZ, RZ, R16 ;  /* 0x000000ffff127224 */ /* 0x000fe400078e0010 */
[----:B------:R-:W3:Y:S04]  /*b3990*/  LDL.LU.64 R16, [R1+0x2a70] ;  /* 0x002a700001107983 */ /* 0x000ee80000300a00 */
[----:B--2---:R0:W-:Y:S01]  /*b39a0*/  @P5 STG.E.U16 [R6.64], R19 ;  /* 0x0000001306005986 */ /* 0x0041e2000c101504 */
[----:B------:R-:W-:Y:S02]  /*b39b0*/  PRMT R5, R19, 0x7632, R5 ;  /* 0x0000763213057816 */ /* 0x000fe40000000005 */
[----:B------:R-:W-:Y:S01]  /*b39c0*/  ISETP.LT.AND P5, PT, R27, c[0x0][0x178], !P0 ;  /* 0x00005e001b007a0c */ /* 0x000fe200047a1270 */
[----:B------:R-:W-:Y:S01]  /*b39d0*/  @P4 STG.E.U16 [R8.64], R11 ;  /* 0x0000000b08004986 */ /* 0x000fe2000c101504 */
[----:B------:R-:W-:-:S03]  /*b39e0*/  ISETP.LT.AND P0, PT, R21, c[0x0][0x178], !P0 ;  /* 0x00005e0015007a0c */ /* 0x000fc60004701270 */
[----:B------:R-:W2:Y:S01]  /*b39f0*/  LDL.LU R21, [R1+0x2a68] ;  /* 0x002a680001157983 */ /* 0x000ea20000300800 */
[----:B0-----:R-:W-:-:S05]  /*b3a00*/  IMAD.WIDE R6, R4, 0x2, R2 ;  /* 0x0000000204067825 */ /* 0x001fca00078e0202 */
[----:B------:R0:W-:Y:S04]  /*b3a10*/  @P3 STG.E.U16 [R6.64], R5 ;  /* 0x0000000506003986 */ /* 0x0001e8000c101504 */
[----:B0-----:R-:W2:Y:S01]  /*b3a20*/  LDL.LU R6, [R1+0x2924] ;  /* 0x0029240001067983 */ /* 0x001ea20000300800 */
[----:B------:R-:W-:Y:S01]  /*b3a30*/  LOP3.LUT R7, R28, 0x60, RZ, 0x3c, !PT ;  /* 0x000000601c077812 */ /* 0x000fe200078e3cff */
[C---:B------:R-:W-:Y:S01]  /*b3a40*/  IMAD.WIDE R8, R4.reuse, 0x2, R24 ;  /* 0x0000000204087825 */ /* 0x040fe200078e0218 */
[----:B------:R-:W-:Y:S01]  /*b3a50*/  IADD3 R0, R4, c[0x0][0x198], RZ ;  /* 0x0000660004007a10 */ /* 0x000fe20007ffe0ff */
[----:B------:R-:W3:Y:S01]  /*b3a60*/  LDL.LU R19, [R1+0x2928] ;  /* 0x0029280001137983 */ /* 0x000ee20000300800 */
[----:B--2---:R-:W-:-:S03]  /*b3a70*/  ISETP.GE.AND P3, PT, R6, c[0x0][0x17c], PT ;  /* 0x00005f0006007a0c */ /* 0x004fc60003f66270 */
[----:B------:R-:W0:Y:S04]  /*b3a80*/  LDS.128 R4, [R7] ;  /* 0x0000000007047984 */ /* 0x000e280000000c00 */
[----:B0-----:R0:W-:Y:S04]  /*b3a90*/  STL [R1+0x2a58], R5 ;  /* 0x002a580501007387 */ /* 0x0011e80000100800 */
[----:B0-----:R-:W2:Y:S04]  /*b3aa0*/  LDL R5, [R1+0xde8] ;  /* 0x000de80001057983 */ /* 0x001ea80000100800 */
[----:B------:R-:W-:Y:S04]  /*b3ab0*/  STL [R1+0x2a14], R6 ;  /* 0x002a140601007387 */ /* 0x000fe80000100800 */
[----:B------:R0:W-:Y:S04]  /*b3ac0*/  STL [R1+0x2a10], R7 ;  /* 0x002a100701007387 */ /* 0x0001e80000100800 */
[----:B0-----:R-:W2:Y:S01]  /*b3ad0*/  LDL.LU R7, [R1+0x292c] ;  /* 0x00292c0001077983 */ /* 0x001ea20000300800 */
[----:B------:R-:W-:-:S02]  /*b3ae0*/  PRMT R14, R11, 0x7632, R14 ;  /* 0x000076320b0e7816 */ /* 0x000fc4000000000e */
[----:B------:R-:W-:Y:S02]  /*b3af0*/  ISETP.GE.AND P6, PT, R13, c[0x0][0x17c], PT ;  /* 0x00005f000d007a0c */ /* 0x000fe40003fc6270 */
[----:B---3--:R-:W-:Y:S01]  /*b3b00*/  ISETP.GE.AND P4, PT, R10, c[0x0][0x17c], PT ;  /* 0x00005f000a007a0c */ /* 0x008fe20003f86270 */
[----:B------:R-:W-:Y:S01]  /*b3b10*/  IMAD.WIDE R10, R0, 0x2, R2 ;  /* 0x00000002000a7825 */ /* 0x000fe200078e0202 */
[----:B------:R-:W-:Y:S01]  /*b3b20*/  @P2 STG.E.U16 [R8.64], R14 ;  /* 0x0000000e08002986 */ /* 0x000fe2000c101504 */
[----:B------:R-:W-:-:S03]  /*b3b30*/  ISETP.LT.AND P2, PT, R27, c[0x0][0x178], !P6 ;  /* 0x00005e001b007a0c */ /* 0x000fc60007741270 */
[----:B------:R0:W-:Y:S01]  /*b3b40*/  @P5 STG.E.U16 [R10.64], R21 ;  /* 0x000000150a005986 */ /* 0x0001e2000c101504 */
[----:B----4-:R-:W-:Y:S01]  /*b3b50*/  ISETP.GE.AND P1, PT, R12, c[0x0][0x17c], PT ;  /* 0x00005f000c007a0c */ /* 0x010fe20003f26270 */
[C---:B------:R-:W-:Y:S01]  /*b3b60*/  IMAD.WIDE R12, R0.reuse, 0x2, R24 ;  /* 0x00000002000c7825 */ /* 0x040fe200078e0218 */
[----:B------:R-:W-:Y:S02]  /*b3b70*/  PRMT R16, R21, 0x7632, R16 ;  /* 0x0000763215107816 */ /* 0x000fe40000000010 */
[----:B------:R-:W-:Y:S02]  /*b3b80*/  PRMT R17, R15, 0x7632, R17 ;  /* 0x000076320f117816 */ /* 0x000fe40000000011 */
[----:B0-----:R-:W-:Y:S01]  /*b3b90*/  IADD3 R10, R0, c[0x0][0x198], RZ ;  /* 0x00006600000a7a10 */ /* 0x001fe20007ffe0ff */
[----:B------:R0:W-:Y:S03]  /*b3ba0*/  @P0 STG.E.U16 [R12.64], R15 ;  /* 0x0000000f0c000986 */ /* 0x0001e6000c101504 */
[C---:B------:R-:W-:Y:S01]  /*b3bb0*/  IADD3 R0, R10.reuse, c[0x0][0x198], RZ ;  /* 0x000066000a007a10 */ /* 0x040fe20007ffe0ff */
[C---:B------:R-:W-:Y:S01]  /*b3bc0*/  IMAD.WIDE R8, R10.reuse, 0x2, R2 ;  /* 0x000000020a087825 */ /* 0x040fe200078e0202 */
[----:B------:R-:W3:Y:S03]  /*b3bd0*/  LDL.LU R21, [R1+0x2a64] ;  /* 0x002a640001157983 */ /* 0x000ee60000300800 */
[----:B------:R-:W-:Y:S01]  /*b3be0*/  IMAD.WIDE R10, R10, 0x2, R24 ;  /* 0x000000020a0a7825 */ /* 0x000fe200078e0218 */
[----:B------:R-:W-:Y:S01]  /*b3bf0*/  @P2 STG.E.U16 [R8.64], R16 ;  /* 0x0000001008002986 */ /* 0x000fe2000c101504 */
[----:B------:R-:W-:-:S03]  /*b3c00*/  ISETP.GE.AND P0, PT, R19, c[0x0][0x17c], PT ;  /* 0x00005f0013007a0c */ /* 0x000fc60003f06270 */
[----:B------:R-:W4:Y:S01]  /*b3c10*/  LDL.LU R19, [R1+0x2930] ;  /* 0x0029300001137983 */ /* 0x000f220000300800 */
[----:B------:R-:W-:Y:S01]  /*b3c20*/  ISETP.LT.AND P5, PT, R27, c[0x0][0x178], !P1 ;  /* 0x00005e001b007a0c */ /* 0x000fe20004fa1270 */
[----:B0-----:R-:W-:Y:S01]  /*b3c30*/  IMAD.WIDE R12, R0, 0x2, R2 ;  /* 0x00000002000c7825 */ /* 0x001fe200078e0202 */
[----:B------:R-:W-:Y:S02]  /*b3c40*/  PRMT R20, R22, 0x7632, R20 ;  /* 0x0000763216147816 */ /* 0x000fe40000000014 */
[----:B--2---:R-:W-:-:S13]  /*b3c50*/  ISETP.LT.AND P6, PT, R5, c[0x0][0x178], !P6 ;  /* 0x00005e0005007a0c */ /* 0x004fda00077c1270 */
[----:B------:R-:W-:Y:S04]  /*b3c60*/  @P6 STG.E.U16 [R10.64], R17 ;  /* 0x000000110a006986 */ /* 0x000fe8000c101504 */
[----:B------:R-:W0:Y:S01]  /*b3c70*/  LDS.128 R8, [R28+0x400] ;  /* 0x000400001c087984 */ /* 0x000e220000000c00 */
[----:B------:R-:W-:-:S03]  /*b3c80*/  ISETP.GE.AND P2, PT, R7, c[0x0][0x17c], PT ;  /* 0x00005f0007007a0c */ /* 0x000fc60003f46270 */
[----:B------:R-:W2:Y:S04]  /*b3c90*/  LDL.LU R7, [R1+0x2934] ;  /* 0x0029340001077983 */ /* 0x000ea80000300800 */
[----:B------:R-:W-:Y:S04]  /*b3ca0*/  @P5 STG.E.U16 [R12.64], R22 ;  /* 0x000000160c005986 */ /* 0x000fe8000c101504 */
[----:B0-----:R0:W-:Y:S04]  /*b3cb0*/  STL [R1+0x2a18], R11 ;  /* 0x002a180b01007387 */ /* 0x0011e80000100800 */
[----:B0-----:R-:W4:Y:S04]  /*b3cc0*/  LDL R11, [R1+0xde4] ;  /* 0x000de400010b7983 */ /* 0x001f280000100800 */
[----:B------:R-:W4:Y:S01]  /*b3cd0*/  LDL.LU R22, [R1+0x2a60] ;  /* 0x002a600001167983 */ /* 0x000f220000300800 */
[----:B------:R-:W-:Y:S01]  /*b3ce0*/  ISETP.LT.AND P1, PT, R5, c[0x0][0x178], !P1 ;  /* 0x00005e0005007a0c */ /* 0x000fe20004f21270 */
[----:B------:R-:W-:Y:S01]  /*b3cf0*/  IMAD.WIDE R14, R0, 0x2, R24 ;  /* 0x00000002000e7825 */ /* 0x000fe200078e0218 */
[----:B------:R-:W-:Y:S01]  /*b3d00*/  ISETP.LT.AND P5, PT, R27, c[0x0][0x178], !P4 ;  /* 0x00005e001b007a0c */ /* 0x000fe200067a1270 */
[----:B------:R-:W4:Y:S01]  /*b3d10*/  LDL.LU R28, [R1+0x293c] ;  /* 0x00293c00011c7983 */ /* 0x000f220000300800 */
[----:B------:R-:W-:-:S02]  /*b3d20*/  ISETP.LT.AND P4, PT, R5, c[0x0][0x178], !P4 ;  /* 0x00005e0005007a0c */ /* 0x000fc40006781270 */
[----:B---3--:R-:W-:-:S07]  /*b3d30*/  PRMT R21, R18, 0x7632, R21 ;  /* 0x0000763212157816 */ /* 0x008fce0000000015 */
[----:B------:R0:W-:Y:S02]  /*b3d40*/  @P1 STG.E.U16 [R14.64], R18 ;  /* 0x000000120e001986 */ /* 0x0001e4000c101504 */
[----:B0-----:R-:W-:-:S04]  /*b3d50*/  IADD3 R14, R0, c[0x0][0x198], RZ ;  /* 0x00006600000e7a10 */ /* 0x001fc80007ffe0ff */
[C---:B------:R-:W-:Y:S01]  /*b3d60*/  IADD3 R0, R14.reuse, c[0x0][0x198], RZ ;  /* 0x000066000e007a10 */ /* 0x040fe20007ffe0ff */
[----:B------:R-:W-:-:S04]  /*b3d70*/  IMAD.WIDE R12, R14, 0x2, R2 ;  /* 0x000000020e0c7825 */ /* 0x000fc800078e0202 */
[----:B------:R-:W-:Y:S01]  /*b3d80*/  IMAD.WIDE R14, R14, 0x2, R24 ;  /* 0x000000020e0e7825 */ /* 0x000fe200078e0218 */
[----:B------:R-:W-:Y:S04]  /*b3d90*/  @P5 STG.E.U16 [R12.64], R20 ;  /* 0x000000140c005986 */ /* 0x000fe8000c101504 */
[----:B------:R-:W-:Y:S04]  /*b3da0*/  @P4 STG.E.U16 [R14.64], R21 ;  /* 0x000000150e004986 */ /* 0x000fe8000c101504 */
[----:B------:R-:W0:Y:S01]  /*b3db0*/  LDS.128 R12, [R29+0x400] ;  /* 0x000400001d0c7984 */ /* 0x000e220000000c00 */
[----:B------:R-:W-:Y:S01]  /*b3dc0*/  IMAD.WIDE R16, R0, 0x2, R2 ;  /* 0x0000000200107825 */ /* 0x000fe200078e0202 */
[----:B--2---:R-:W-:-:S02]  /*b3dd0*/  ISETP.GE.AND P5, PT, R7, c[0x0][0x17c], PT ;  /* 0x00005f0007007a0c */ /* 0x004fc40003fa6270 */
[----:B------:R-:W2:Y:S04]  /*b3de0*/  LDL.LU R7, [R1+0x2938] ;  /* 0x0029380001077983 */ /* 0x000ea80000300800 */
[----:B0-----:R-:W-:Y:S01]  /*b3df0*/  STL.64 [R1+0x2a20], R14 ;  /* 0x002a200e01007387 */ /* 0x001fe20000100a00 */
[----:B----4-:R-:W-:Y:S02]  /*b3e00*/  ISETP.LT.AND P6, PT, R11, c[0x0][0x178], !P3 ;  /* 0x00005e000b007a0c */ /* 0x010fe40005fc1270 */
[----:B------:R-:W-:-:S11]  /*b3e10*/  PRMT R22, R23, 0x7632, R22 ;  /* 0x0000763217167816 */ /* 0x000fd60000000016 */
[----:B------:R0:W-:Y:S04]  /*b3e20*/  @P6 STG.E.U16 [R16.64], R23 ;  /* 0x0000001710006986 */ /* 0x0001e8000c101504 */
[----:B0-----:R-:W3:Y:S04]  /*b3e30*/  LDL.LU R23, [R1+0x2a5c] ;  /* 0x002a5c0001177983 */ /* 0x001ee80000300800 */
[----:B------:R-:W4:Y:S04]  /*b3e40*/  LDL.LU R27, [R1+0x390] ;  /* 0x00039000011b7983 */ /* 0x000f280000300800 */
[----:B------:R-:W2:Y:S04]  /*b3e50*/  LDL.LU R15, [R1+0x2944] ;  /* 0x00294400010f7983 */ /* 0x000ea80000300800 */
[----:B------:R-:W2:Y:S01]  /*b3e60*/  LDL.LU R14, [R1+0x2940] ;  /* 0x00294000010e7983 */ /* 0x000ea20000300800 */
[----:B------:R-:W-:-:S02]  /*b3e70*/  ISETP.LT.AND P3, PT, R5, c[0x0][0x178], !P3 ;  /* 0x00005e0005007a0c */ /* 0x000fc40005f61270 */
[----:B------:R-:W-:Y:S01]  /*b3e80*/  ISETP.GE.AND P1, PT, R19, c[0x0][0x17c], PT ;  /* 0x00005f0013007a0c */ /* 0x000fe20003f26270 */
[----:B------:R-:W-:Y:S01]  /*b3e90*/  IMAD.WIDE R18, R0, 0x2, R24 ;  /* 0x0000000200127825 */ /* 0x000fe200078e0218 */
[----:B------:R-:W-:-:S09]  /*b3ea0*/  ISETP.LT.AND P4, PT, R11, c[0x0][0x178], !P2 ;  /* 0x00005e000b007a0c */ /* 0x000fd20005781270 */
[----:B------:R0:W-:Y:S01]  /*b3eb0*/  @P3 STG.E.U16 [R18.64], R4 ;  /* 0x0000000412003986 */ /* 0x0001e2000c101504 */
[----:B------:R-:W-:Y:S02]  /*b3ec0*/  ISETP.LT.AND P3, PT, R11, c[0x0][0x178], !P0 ;  /* 0x00005e000b007a0c */ /* 0x000fe40004761270 */
[C---:B------:R-:W-:Y:S02]  /*b3ed0*/  ISETP.LT.AND P0, PT, R5.reuse, c[0x0][0x178], !P0 ;  /* 0x00005e0005007a0c */ /* 0x040fe40004701270 */
[----:B------:R-:W-:Y:S02]  /*b3ee0*/  ISETP.LT.AND P2, PT, R5, c[0x0][0x178], !P2 ;  /* 0x00005e0005007a0c */ /* 0x000fe40005741270 */
[----:B0-----:R-:W-:-:S04]  /*b3ef0*/  IADD3 R18, R0, c[0x0][0x198], RZ ;  /* 0x0000660000127a10 */ /* 0x001fc80007ffe0ff */
[C---:B------:R-:W-:Y:S01]  /*b3f00*/  IADD3 R0, R18.reuse, c[0x0][0x198], RZ ;  /* 0x0000660012007a10 */ /* 0x040fe20007ffe0ff */
[----:B------:R-:W-:Y:S01]  /*b3f10*/  IMAD.WIDE R16, R18, 0x2, R2 ;  /* 0x0000000212107825 */ /* 0x000fe200078e0202 */
[----:B------:R-:W-:-:S03]  /*b3f20*/  PRMT R4, R4, 0x7632, R4 ;  /* 0x0000763204047816 */ /* 0x000fc60000000004 */
[----:B------:R-:W-:Y:S01]  /*b3f30*/  IMAD.WIDE R18, R18, 0x2, R24 ;  /* 0x0000000212127825 */ /* 0x000fe200078e0218 */
[----:B------:R-:W-:Y:S03]  /*b3f40*/  @P3 STG.E.U16 [R16.64], R22 ;  /* 0x0000001610003986 */ /* 0x000fe6000c101504 */
[----:B------:R-:W-:Y:S01]  /*b3f50*/  IMAD.WIDE R20, R0, 0x2, R2 ;  /* 0x0000000200147825 */ /* 0x000fe200078e0202 */
[----:B------:R-:W-:Y:S01]  /*b3f60*/  @P0 STG.E.U16 [R18.64], R4 ;  /* 0x0000000412000986 */ /* 0x000fe2000c101504 */
[----:B------:R-:W-:Y:S02]  /*b3f70*/  ISETP.LT.AND P0, PT, R11, c[0x0][0x178], !P1 ;  /* 0x00005e000b007a0c */ /* 0x000fe40004f01270 */
[----:B------:R-:W-:Y:S01]  /*b3f80*/  ISETP.LT.AND P1, PT, R5, c[0x0][0x178], !P1 ;  /* 0x00005e0005007a0c */ /* 0x000fe20004f21270 */
[----:B------:R-:W0:Y:S01]  /*b3f90*/  LDS.128 R16, [R26+0x400] ;  /* 0x000400001a107984 */ /* 0x000e220000000c00 */
[----:B------:R-:W-:-:S03]  /*b3fa0*/  ISETP.GE.AND P6, PT, R28, c[0x0][0x17c], PT ;  /* 0x00005f001c007a0c */ /* 0x000fc60003fc6270 */
[----:B0-----:R-:W-:Y:S04]  /*b3fb0*/  STL.64 [R1+0x2a50], R16 ;  /* 0x002a501001007387 */ /* 0x001fe80000100a00 */
[----:B------:R-:W-:Y:S04]  /*b3fc0*/  STL.64 [R1+0x2a28], R18 ;  /* 0x002a281201007387 */ /* 0x000fe80000100a00 */
[----:B---3--:R0:W-:Y:S02]  /*b3fd0*/  @P4 STG.E.U16 [R20.64], R23 ;  /* 0x0000001714004986 */ /* 0x0081e4000c101504 */
[----:B0-----:R-:W-:-:S05]  /*b3fe0*/  IMAD.WIDE R20, R0, 0x2, R24 ;  /* 0x0000000200147825 */ /* 0x001fca00078e0218 */
[----:B------:R0:W-:Y:S01]  /*b3ff0*/  @P2 STG.E.U16 [R20.64], R8 ;  /* 0x0000000814002986 */ /* 0x0001e2000c101504 */
[----:B--2---:R-:W-:-:S03]  /*b4000*/  ISETP.GE.AND P2, PT, R15, c[0x0][0x17c], PT ;  /* 0x00005f000f007a0c */ /* 0x004fc60003f46270 */
[----:B------:R-:W1:Y:S01]  /*b4010*/  S2R R15, SR_TID.X ;  /* 0x00000000000f7919 */ /* 0x000e620000002100 */
[----:B------:R-:W-:Y:S02]  /*b4020*/  IADD3 R0, R0, c[0x0][0x198], RZ ;  /* 0x0000660000007a10 */ /* 0x000fe40007ffe0ff */
[----:B0-----:R-:W-:-:S03]  /*b4030*/  PRMT R8, R23, 0x7632, R8 ;  /* 0x0000763217087816 */ /* 0x001fc60000000008 */
[----:B------:R-:W-:-:S05]  /*b4040*/  IMAD.WIDE R20, R0, 0x2, R2 ;  /* 0x0000000200147825 */ /* 0x000fca00078e0202 */
[----:B------:R-:W-:Y:S01]  /*b4050*/  @P0 STG.E.U16 [R20.64], R8 ;  /* 0x0000000814000986 */ /* 0x000fe2000c101504 */
[----:B------:R-:W-:Y:S02]  /*b4060*/  ISETP.GE.AND P0, PT, R14, c[0x0][0x17c], PT ;  /* 0x00005f000e007a0c */ /* 0x000fe40003f06270 */
[C---:B-1----:R-:W-:Y:S01]  /*b4070*/  LOP3.LUT R14, R15.reuse, 0x3f, RZ, 0xc0, !PT ;  /* 0x0000003f0f0e7812 */ /* 0x042fe200078ec0ff */
[----:B------:R-:W-:-:S05]  /*b4080*/  IMAD.SHL.U32 R15, R15, 0x400, RZ ;  /* 0x000004000f0f7824 */ /* 0x000fca00078e00ff */
[----:B------:R-:W-:Y:S01]  /*b4090*/  LOP3.LUT R15, R15, 0x1800, RZ, 0xc0, !PT ;  /* 0x000018000f0f7812 */ /* 0x000fe200078ec0ff */
[----:B------:R-:W-:-:S04]  /*b40a0*/  IMAD.WIDE R22, R0, 0x2, R24 ;  /* 0x0000000200167825 */ /* 0x000fc800078e0218 */
[----:B------:R-:W-:Y:S01]  /*b40b0*/  IMAD R15, R14, 0x10, R15 ;  /* 0x000000100e0f7824 */ /* 0x000fe200078e020f */
[----:B------:R-:W-:-:S04]  /*b40c0*/  PRMT R4, R8, 0x7632, R4 ;  /* 0x0000763208047816 */ /* 0x000fc80000000004 */
[----:B------:R-:W-:Y:S01]  /*b40d0*/  LOP3.LUT R15, R15, 0x60, RZ, 0x3c, !PT ;  /* 0x000000600f0f7812 */ /* 0x000fe200078e3cff */
[----:B------:R0:W-:Y:S04]  /*b40e0*/  @P1 STG.E.U16 [R22.64], R4 ;  /* 0x0000000416001986 */ /* 0x0001e8000c101504 */
[----:B------:R-:W1:Y:S01]  /*b40f0*/  LDS.128 R20, [R15+0x400] ;  /* 0x000400000f147984 */ /* 0x000e620000000c00 */
[----:B------:R-:W-:Y:S02]  /*b4100*/  ISETP.GE.AND P3, PT, R7, c[0x0][0x17c], PT ;  /* 0x00005f0007007a0c */ /* 0x000fe40003f66270 */
[C---:B------:R-:W-:Y:S01]  /*b4110*/  ISETP.LT.AND P4, PT, R11.reuse, c[0x0][0x178], !P5 ;  /* 0x00005e000b007a0c */ /* 0x040fe20006f81270 */
[----:B------:R-:W2:Y:S01]  /*b4120*/  LDL.LU R7, [R1+0x370] ;  /* 0x0003700001077983 */ /* 0x000ea20000300800 */
[----:B------:R-:W-:-:S02]  /*b4130*/  ISETP.LT.AND P1, PT, R11, c[0x0][0x178], !P6 ;  /* 0x00005e000b007a0c */ /* 0x000fc40007721270 */
[C---:B------:R-:W-:Y:S02]  /*b4140*/  ISETP.LT.AND P5, PT, R5.reuse, c[0x0][0x178], !P5 ;  /* 0x00005e0005007a0c */ /* 0x040fe40006fa1270 */
[----:B------:R-:W-:Y:S02]  /*b4150*/  ISETP.LT.AND P6, PT, R5, c[0x0][0x178], !P6 ;  /* 0x00005e0005007a0c */ /* 0x000fe400077c1270 */
[----:B------:R-:W3:Y:S01]  /*b4160*/  LDL.LU R5, [R1+0x2a58] ;  /* 0x002a580001057983 */ /* 0x000ee20000300800 */
[----:B------:R-:W-:-:S04]  /*b4170*/  IADD3 R26, R0, c[0x0][0x198], RZ ;  /* 0x00006600001a7a10 */ /* 0x000fc80007ffe0ff */
[C---:B0-----:R-:W-:Y:S01]  /*b4180*/  IADD3 R4, R26.reuse, c[0x0][0x198], RZ ;  /* 0x000066001a047a10 */ /* 0x041fe20007ffe0ff */
[----:B------:R-:W-:Y:S01]  /*b4190*/  IMAD.WIDE R28, R26, 0x2, R2 ;  /* 0x000000021a1c7825 */ /* 0x000fe200078e0202 */
[----:B----4-:R-:W-:-:S03]  /*b41a0*/  PRMT R6, R27, 0x7632, R6 ;  /* 0x000076321b067816 */ /* 0x010fc60000000006 */
[----:B------:R-:W-:Y:S01]  /*b41b0*/  IMAD.WIDE R16, R26, 0x2, R24 ;  /* 0x000000021a107825 */ /* 0x000fe200078e0218 */
[----:B------:R-:W-:Y:S03]  /*b41c0*/  @P4 STG.E.U16 [R28.64], R27 ;  /* 0x0000001b1c004986 */ /* 0x000fe6000c101504 */
[----:B------:R-:W-:Y:S01]  /*b41d0*/  IMAD.WIDE R18, R4, 0x2, R2 ;  /* 0x0000000204127825 */ /* 0x000fe200078e0202 */
[----:B-1----:R0:W-:Y:S04]  /*b41e0*/  STL.64 [R1+0x2a48], R20 ;  /* 0x002a481401007387 */ /* 0x0021e80000100a00 */
[----:B0-----:R-:W4:Y:S04]  /*b41f0*/  LDL.LU R21, [R1+0x2948] ;  /* 0x0029480001157983 */ /* 0x001f280000300800 */
[----:B------:R0:W-:Y:S04]  /*b4200*/  STL [R1+0x2a0c], R23 ;  /* 0x002a0c1701007387 */ /* 0x0001e80000100800 */
[----:B0-----:R-:W3:Y:S04]  /*b4210*/  LDL.LU R23, [R1+0xde8] ;  /* 0x000de80001177983 */ /* 0x001ee80000300800 */
[----:B------:R-:W3:Y:S04]  /*b4220*/  LDL.LU R14, [R1+0x294c] ;  /* 0x00294c00010e7983 */ /* 0x000ee80000300800 */
[----:B------:R-:W3:Y:S04]  /*b4230*/  LDL.LU R15, [R1+0x350] ;  /* 0x00035000010f7983 */ /* 0x000ee80000300800 */
[----:B------:R0:W-:Y:S04]  /*b4240*/  @P5 STG.E.U16 [R16.64], R12 ;  /* 0x0000000c10005986 */ /* 0x0001e8000c101504 */
[----:B------:R1:W-:Y:S04]  /*b4250*/  @P1 STG.E.U16 [R18.64], R6 ;  /* 0x0000000612001986 */ /* 0x0003e8000c101504 */
[----:B0-----:R-:W3:Y:S04]  /*b4260*/  LDL.LU.64 R16, [R1+0x2a50] ;  /* 0x002a500001107983 */ /* 0x001ee80000300a00 */
[----:B-1----:R-:W3:Y:S01]  /*b4270*/  LDL.LU R6, [R1+0x2950] ;  /* 0x0029500001067983 */ /* 0x002ee20000300800 */
[----:B------:R-:W-:-:S02]  /*b4280*/  ISETP.LT.AND P4, PT, R11, c[0x0][0x178], !P3 ;  /* 0x00005e000b007a0c */ /* 0x000fc40005f81270 */
[C---:B------:R-:W-:Y:S01]  /*b4290*/  IADD3 R0, R4.reuse, c[0x0][0x198], RZ ;  /* 0x0000660004007a10 */ /* 0x040fe20007ffe0ff */
[----:B------:R-:W-:Y:S01]  /*b42a0*/  IMAD.WIDE R26, R4, 0x2, R24 ;  /* 0x00000002041a7825 */ /* 0x000fe200078e0218 */
[----:B------:R-:W-:-:S03]  /*b42b0*/  PRMT R8, R12, 0x7632, R8 ;  /* 0x000076320c087816 */ /* 0x000fc60000000008 */
[C---:B------:R-:W-:Y:S02]  /*b42c0*/  IMAD.WIDE R28, R0.reuse, 0x2, R2 ;  /* 0x00000002001c7825 */ /* 0x040fe400078e0202 */
[----:B------:R-:W-:Y:S04]  /*b42d0*/  @P6 STG.E.U16 [R26.64], R8 ;  /* 0x000000081a006986 */ /* 0x000fe8000c101504 */
[----:B--2---:R0:W-:Y:S01]  /*b42e0*/  @P4 STG.E.U16 [R28.64], R7 ;  /* 0x000000071c004986 */ /* 0x0041e2000c101504 */
[----:B------:R-:W-:Y:S02]  /*b42f0*/  PRMT R12, R7, 0x7632, R12 ;  /* 0x00007632070c7816 */ /* 0x000fe4000000000c */
[----:B----4-:R-:W-:Y:S01]  /*b4300*/  ISETP.GE.AND P5, PT, R21, c[0x0][0x17c], PT ;  /* 0x00005f0015007a0c */ /* 0x010fe20003fa6270 */
[----:B------:R-:W-:Y:S01]  /*b4310*/  IMAD.WIDE R20, R0, 0x2, R24 ;  /* 0x0000000200147825 */ /* 0x000fe200078e0218 */
[----:B---3--:R-:W-:-:S02]  /*b4320*/  ISETP.LT.AND P3, PT, R23, c[0x0][0x178], !P3 ;  /* 0x00005e0017007a0c */ /* 0x008fc40005f61270 */
[----:B------:R-:W-:Y:S02]  /*b4330*/  ISETP.GE.AND P1, PT, R14, c[0x0][0x17c], PT ;  /* 0x00005f000e007a0c */ /* 0x000fe40003f26270 */
[----:B------:R-:W2:Y:S04]  /*b4340*/  LDL.LU R14, [R1+0x2954] ;  /* 0x00295400010e7983 */ /* 0x000ea80000300800 */
[----:B0-----:R-:W3:Y:S05]  /*b4350*/  LDL.LU R7, [R1+0x324] ;  /* 0x0003240001077983 */ /* 0x001eea0000300800 */
[----:B------:R0:W-:Y:S01]  /*b4360*/  @P3 STG.E.U16 [R20.64], R16 ;  /* 0x0000001014003986 */ /* 0x0001e2000c101504 */
[----:B------:R-:W-:-:S03]  /*b4370*/  ISETP.GE.AND P3, PT, R6, c[0x0][0x17c], PT ;  /* 0x00005f0006007a0c */ /* 0x000fc60003f66270 */
[----:B0-----:R-:W4:Y:S04]  /*b4380*/  LDL.LU.64 R20, [R1+0x2a48] ;  /* 0x002a480001147983 */ /* 0x001f280000300a00 */
[----:B------:R-:W-:Y:S04]  /*b4390*/  STL.64 [R1+0x2a30], R16 ;  /* 0x002a301001007387 */ /* 0x000fe80000100a00 */
[----:B------:R-:W3:Y:S01]  /*b43a0*/  LDL.LU R6, [R1+0x2958] ;  /* 0x0029580001067983 */ /* 0x000ee20000300800 */
[----:B------:R-:W-:Y:S02]  /*b43b0*/  ISETP.LT.AND P4, PT, R11, c[0x0][0x178], !P2 ;  /* 0x00005e000b007a0c */ /* 0x000fe40005781270 */
[----:B------:R-:W-:-:S02]  /*b43c0*/  ISETP.LT.AND P2, PT, R23, c[0x0][0x178], !P2 ;  /* 0x00005e0017007a0c */ /* 0x000fc40005741270 */
[----:B------:R-:W-:Y:S02]  /*b43d0*/  IADD3 R8, R0, c[0x0][0x198], RZ ;  /* 0x0000660000087a10 */ /* 0x000fe40007ffe0ff */
[----:B------:R-:W-:Y:S02]  /*b43e0*/  ISETP.LT.AND P6, PT, R11, c[0x0][0x178], !P0 ;  /* 0x00005e000b007a0c */ /* 0x000fe400047c1270 */
[----:B------:R-:W-:Y:S02]  /*b43f0*/  ISETP.LT.AND P0, PT, R23, c[0x0][0x178], !P0 ;  /* 0x00005e0017007a0c */ /* 0x000fe40004701270 */
[C---:B------:R-:W-:Y:S01]  /*b4400*/  IADD3 R4, R8.reuse, c[0x0][0x198], RZ ;  /* 0x0000660008047a10 */ /* 0x040fe20007ffe0ff */
[----:B------:R-:W-:Y:S01]  /*b4410*/  IMAD.WIDE R18, R8, 0x2, R2 ;  /* 0x0000000208127825 */ /* 0x000fe200078e0202 */
[----:B------:R-:W-:-:S03]  /*b4420*/  PRMT R0, R16, 0x7632, R0 ;  /* 0x0000763210007816 */ /* 0x000fc60000000000 */
[----:B------:R-:W-:Y:S01]  /*b4430*/  IMAD.WIDE R26, R8, 0x2, R24 ;  /* 0x00000002081a7825 */ /* 0x000fe200078e0218 */
[----:B------:R0:W-:Y:S03]  /*b4440*/  @P4 STG.E.U16 [R18.64], R12 ;  /* 0x0000000c12004986 */ /* 0x0001e6000c101504 */
[----:B------:R-:W-:Y:S01]  /*b4450*/  IMAD.WIDE R28, R4, 0x2, R2 ;  /* 0x00000002041c7825 */ /* 0x000fe200078e0202 */
[----:B------:R-:W-:Y:S04]  /*b4460*/  @P2 STG.E.U16 [R26.64], R0 ;  /* 0x000000001a002986 */ /* 0x000fe8000c101504 */
[----:B------:R-:W-:Y:S01]  /*b4470*/  @P6 STG.E.U16 [R28.64], R15 ;  /* 0x0000000f1c006986 */ /* 0x000fe2000c101504 */
[----:B0-----:R-:W-:-:S02]  /*b4480*/  PRMT R12, R15, 0x7632, R12 ;  /* 0x000076320f0c7816 */ /* 0x001fc4000000000c */
[----:B--2---:R-:W-:Y:S01]  /*b4490*/  ISETP.GE.AND P2, PT, R14, c[0x0][0x17c], PT ;  /* 0x00005f000e007a0c */ /* 0x004fe20003f46270 */
[----:B---3--:R0:W-:Y:S04]  /*b44a0*/  STL.64 [R1+0x2a40], R6 ;  /* 0x002a400601007387 */ /* 0x0081e80000100a00 */
[----:B------:R-:W2:Y:S04]  /*b44b0*/  LDL.LU R19, [R1+0x24] ;  /* 0x0000240001137983 */ /* 0x000ea80000300800 */
[----:B------:R-:W3:Y:S01]  /*b44c0*/  LDL.LU R14, [R1+0x295c] ;  /* 0x00295c00010e7983 */ /* 0x000ee20000300800 */
[----:B0-----:R-:W-:-:S03]  /*b44d0*/  IMAD.WIDE R6, R4, 0x2, R24 ;  /* 0x0000000204067825 */ /* 0x001fc600078e0218 */
[----:B------:R-:W2:Y:S04]  /*b44e0*/  LDL.LU R15, [R1+0x334] ;  /* 0x00033400010f7983 */ /* 0x000ea80000300800 */
[----:B----4-:R0:W-:Y:S04]  /*b44f0*/  @P0 STG.E.U16 [R6.64], R20 ;  /* 0x0000001406000986 */ /* 0x0101e8000c101504 */
[----:B0-----:R-:W4:Y:S04]  /*b4500*/  LDL.LU.64 R6, [R1+0x2a40] ;  /* 0x002a400001067983 */ /* 0x001f280000300a00 */
[----:B------:R0:W-:Y:S01]  /*b4510*/  STL.64 [R1+0x2a38], R20 ;  /* 0x002a381401007387 */ /* 0x0001e20000100a00 */
[----:B------:R-:W-:-:S02]  /*b4520*/  ISETP.LT.AND P4, PT, R11, c[0x0][0x178], !P5 ;  /* 0x00005e000b007a0c */ /* 0x000fc40006f81270 */
[----:B------:R-:W-:Y:S02]  /*b4530*/  ISETP.LT.AND P5, PT, R23, c[0x0][0x178], !P5 ;  /* 0x00005e0017007a0c */ /* 0x000fe40006fa1270 */
[----:B------:R-:W-:Y:S02]  /*b4540*/  IADD3 R8, R4, c[0x0][0x198], RZ ;  /* 0x0000660004087a10 */ /* 0x000fe40007ffe0ff */
[----:B------:R-:W-:Y:S02]  /*b4550*/  ISETP.LT.AND P6, PT, R11, c[0x0][0x178], !P1 ;  /* 0x00005e000b007a0c */ /* 0x000fe40004fc1270 */
[----:B------:R-:W-:Y:S02]  /*b4560*/  ISETP.LT.AND P1, PT, R23, c[0x0][0x178], !P1 ;  /* 0x00005e0017007a0c */ /* 0x000fe40004f21270 */
[----:B----4-:R-:W-:Y:S02]  /*b4570*/  ISETP.GE.AND P0, PT, R6, c[0x0][0x17c], PT ;  /* 0x00005f0006007a0c */ /* 0x010fe40003f06270 */
[----:B------:R-:W4:Y:S01]  /*b4580*/  LDL.LU R6, [R1+0x2960] ;  /* 0x0029600001067983 */ /* 0x000f220000300800 */
[C---:B------:R-:W-:Y:S01]  /*b4590*/  IADD3 R0, R8.reuse, c[0x0][0x198], RZ ;  /* 0x0000660008007a10 */ /* 0x040fe20007ffe0ff */
[----:B------:R-:W-:Y:S01]  /*b45a0*/  IMAD.WIDE R16, R8, 0x2, R2 ;  /* 0x0000000208107825 */ /* 0x000fe200078e0202 */
[----:B------:R-:W-:Y:S01]  /*b45b0*/  PRMT R4, R20, 0x7632, R4 ;  /* 0x0000763214047816 */ /* 0x000fe20000000004 */
[----:B------:R-:W4:Y:S02]  /*b45c0*/  LDL.LU R18, [R1+0x34] ;  /* 0x0000340001127983 */ /* 0x000f240000300800 */
[----:B------:R-:W-:-:S02]  /*b45d0*/  IMAD.WIDE R26, R8, 0x2, R24 ;  /* 0x00000002081a7825 */ /* 0x000fc400078e0218 */
[----:B------:R-:W-:Y:S02]  /*b45e0*/  @P4 STG.E.U16 [R16.64], R12 ;  /* 0x0000000c10004986 */ /* 0x000fe4000c101504 */
[C---:B------:R-:W-:Y:S01]  /*b45f0*/  IMAD.WIDE R28, R0.reuse, 0x2, R2 ;  /* 0x00000002001c7825 */ /* 0x040fe200078e0202 */
[----:B------:R-:W-:Y:S01]  /*b4600*/  ISETP.LT.AND P4, PT, R23, c[0x0][0x178], !P3 ;  /* 0x00005e0017007a0c */ /* 0x000fe20005f81270 */
[----:B------:R-:W-:Y:S02]  /*b4610*/  @P5 STG.E.U16 [R26.64], R4 ;  /* 0x000000041a005986 */ /* 0x000fe4000c101504 */
[----:B0-----:R-:W-:Y:S01]  /*b4620*/  IMAD.WIDE R20, R0, 0x2, R24 ;  /* 0x0000000200147825 */ /* 0x001fe200078e0218 */
[----:B------:R-:W-:Y:S01]  /*b4630*/  ISETP.LT.AND P5, PT, R11, c[0x0][0x178], !P3 ;  /* 0x00005e000b007a0c */ /* 0x000fe20005fa1270 */
[----:B------:R0:W-:Y:S01]  /*b4640*/  @P6 STG.E.U16 [R28.64], R7 ;  /* 0x000000071c006986 */ /* 0x0001e2000c101504 */
[----:B---3--:R-:W-:Y:S02]  /*b4650*/  ISETP.GE.AND P3, PT, R14, c[0x0][0x17c], PT ;  /* 0x00005f000e007a0c */ /* 0x008fe40003f66270 */
[----:B------:R-:W-:Y:S01]  /*b4660*/  PRMT R8, R7, 0x7632, R8 ;  /* 0x0000763207087816 */ /* 0x000fe20000000008 */
[----:B------:R-:W3:Y:S04]  /*b4670*/  LDL.LU R14, [R1+0x2964] ;  /* 0x00296400010e7983 */ /* 0x000ee80000300800 */
[----:B--2---:R1:W-:Y:S04]  /*b4680*/  @P1 STG.E.U16 [R20.64], R19 ;  /* 0x0000001314001986 */ /* 0x0043e8000c101504 */
[----:B0-----:R-:W2:Y:S01]  /*b4690*/  LDL.LU R7, [R1+0x344] ;  /* 0x0003440001077983 */ /* 0x001ea20000300800 */
[----:B----4-:R-:W-:-:S03]  /*b46a0*/  ISETP.GE.AND P1, PT, R6, c[0x0][0x17c], PT ;  /* 0x00005f0006007a0c */ /* 0x010fc60003f26270 */
[----:B------:R-:W4:Y:S01]  /*b46b0*/  LDL.LU R6, [R1+0x2968] ;  /* 0x0029680001067983 */ /* 0x000f220000300800 */
[----:B------:R-:W-:Y:S02]  /*b46c0*/  IADD3 R26, R0, c[0x0][0x198], RZ ;  /* 0x00006600001a7a10 */ /* 0x000fe40007ffe0ff */
[----:B------:R-:W-:Y:S02]  /*b46d0*/  ISETP.LT.AND P6, PT, R11, c[0x0][0x178], !P2 ;  /* 0x00005e000b007a0c */ /* 0x000fe400057c1270 */
[----:B------:R-:W-:Y:S02]  /*b46e0*/  ISETP.LT.AND P2, PT, R23, c[0x0][0x178], !P2 ;  /* 0x00005e0017007a0c */ /* 0x000fe40005741270 */
[C---:B------:R-:W-:Y:S01]  /*b46f0*/  IADD3 R4, R26.reuse, c[0x0][0x198], RZ ;  /* 0x000066001a047a10 */ /* 0x040fe20007ffe0ff */
[C---:B------:R-:W-:Y:S01]  /*b4700*/  IMAD.WIDE R16, R26.reuse, 0x2, R2 ;  /* 0x000000021a107825 */ /* 0x040fe200078e0202 */
[----:B------:R-:W-:Y:S02]  /*b4710*/  PRMT R0, R19, 0x7632, R0 ;  /* 0x0000763213007816 */ /* 0x000fe40000000000 */
[----:B-1----:R-:W2:Y:S01]  /*b4720*/  LDL.LU R19, [R1+0x14] ;  /* 0x0000140001137983 */ /* 0x002ea20000300800 */
[----:B------:R-:W-:-:S04]  /*b4730*/  IMAD.WIDE R26, R26, 0x2, R24 ;  /* 0x000000021a1a7825 */ /* 0x000fc800078e0218 */
[C---:B------:R-:W-:Y:S01]  /*b4740*/  IMAD.WIDE R28, R4.reuse, 0x2, R2 ;  /* 0x00000002041c7825 */ /* 0x040fe200078e0202 */
[----:B------:R0:W-:Y:S03]  /*b4750*/  @P5 STG.E.U16 [R16.64], R8 ;  /* 0x0000000810005986 */ /* 0x0001e6000c101504 */
[----:B------:R-:W-:Y:S01]  /*b4760*/  IMAD.WIDE R20, R4, 0x2, R24 ;  /* 0x0000000204147825 */ /* 0x000fe200078e0218 */
[----:B------:R-:W-:Y:S01]  /*b4770*/  @P4 STG.E.U16 [R26.64], R0 ;  /* 0x000000001a004986 */ /* 0x000fe2000c101504 */
[----:B------:R-:W-:Y:S02]  /*b4780*/  ISETP.LT.AND P5, PT, R11, c[0x0][0x178], !P0 ;  /* 0x00005e000b007a0c */ /* 0x000fe400047a1270 */
[----:B------:R-:W-:Y:S01]  /*b4790*/  ISETP.LT.AND P4, PT, R23, c[0x0][0x178], !P0 ;  /* 0x00005e0017007a0c */ /* 0x000fe20004781270 */
[----:B------:R1:W-:Y:S01]  /*b47a0*/  @P6 STG.E.U16 [R28.64], R15 ;  /* 0x0000000f1c006986 */ /* 0x0003e2000c101504 */
[----:B---3--:R-:W-:-:S02]  /*b47b0*/  ISETP.GE.AND P0, PT, R14, c[0x0][0x17c], PT ;  /* 0x00005f000e007a0c */ /* 0x008fc40003f06270 */
[----:B0-----:R-:W-:Y:S01]  /*b47c0*/  PRMT R8, R15, 0x7632, R8 ;  /* 0x000076320f087816 */ /* 0x001fe20000000008 */
[----:B------:R-:W-:Y:S04]  /*b47d0*/  @P2 STG.E.U16 [R20.64], R18 ;  /* 0x0000001214002986 */ /* 0x000fe8000c101504 */
[----:B-1----:R-:W3:Y:S04]  /*b47e0*/  LDL.LU R15, [R1+0x296c] ;  /* 0x00296c00010f7983 */ /* 0x002ee80000300800 */
[----:B------:R-:W3:Y:S01]  /*b47f0*/  LDL.LU R14, [R1+0x364] ;  /* 0x00036400010e7983 */ /* 0x000ee20000300800 */
[----:B----4-:R-:W-:-:S03]  /*b4800*/  ISETP.GE.AND P2, PT, R6, c[0x0][0x17c], PT ;  /* 0x00005f0006007a0c */ /* 0x010fc60003f46270 */
[----:B------:R-:W4:Y:S01]  /*b4810*/  LDL.LU R6, [R1+0x2970] ;  /* 0x0029700001067983 */ /* 0x000f220000300800 */
[----:B------:R-:W-:Y:S02]  /*b4820*/  IADD3 R26, R4, c[0x0][0x198], RZ ;  /* 0x00006600041a7a10 */ /* 0x000fe40007ffe0ff */
        /* <DEDUP_REMOVED lines=8> */
[----:B--2---:R1:W-:Y:S01]  /*b48b0*/  @P6 STG.E.U16 [R28.64], R7 ;  /* 0x000000071c006986 */ /* 0x0043e2000c101504 */
[----:B0-----:R-:W-:-:S02]  /*b48c0*/  PRMT R8, R7, 0x7632, R8 ;  /* 0x0000763207087816 */ /* 0x001fc40000000008 */
[----:B------:R-:W-:Y:S01]  /*b48d0*/  ISETP.LT.AND P3, PT, R23, c[0x0][0x178], !P3 ;  /* 0x00005e0017007a0c */ /* 0x000fe20005f61270 */
[----:B-1----:R-:W2:Y:S01]  /*b48e0*/  LDL.LU R7, [R1+0x2974] ;  /* 0x0029740001077983 */ /* 0x002ea20000300800 */
[----:B------:R-:W-:Y:S01]  /*b48f0*/  IMAD.WIDE R20, R0, 0x2, R24 ;  /* 0x0000000200147825 */ /* 0x000fe200078e0218 */
[----:B------:R-:W-:Y:S02]  /*b4900*/  ISETP.LT.AND P5, PT, R11, c[0x0][0x178], !P1 ;  /* 0x00005e000b007a0c */ /* 0x000fe40004fa1270 */
[----:B------:R-:W-:Y:S02]  /*b4910*/  ISETP.LT.AND P4, PT, R23, c[0x0][0x178], !P1 ;  /* 0x00005e0017007a0c */ /* 0x000fe40004f81270 */
[----:B---3--:R-:W-:-:S06]  /*b4920*/  ISETP.GE.AND P1, PT, R15, c[0x0][0x17c], PT ;  /* 0x00005f000f007a0c */ /* 0x008fcc0003f26270 */
[----:B------:R0:W-:Y:S04]  /*b4930*/  @P3 STG.E.U16 [R20.64], R19 ;  /* 0x0000001314003986 */ /* 0x0001e8000c101504 */
[----:B------:R-:W3:Y:S04]  /*b4940*/  LDL.LU R15, [R1+0x384] ;  /* 0x00038400010f7983 */ /* 0x000ee80000300800 */
[----:B0-----:R-:W3:Y:S01]  /*b4950*/  LDL.LU.64 R20, [R1+0x2a38] ;  /* 0x002a380001147983 */ /* 0x001ee20000300a00 */
        /* <DEDUP_REMOVED lines=10> */
[----:B------:R-:W-:Y:S01]  /*b4a00*/  @P4 STG.E.U16 [R26.64], R0 ;  /* 0x000000001a004986 */ /* 0x000fe2000c101504 */
[----:B------:R-:W-:Y:S02]  /*b4a10*/  ISETP.LT.AND P5, PT, R11, c[0x0][0x178], !P2 ;  /* 0x00005e000b007a0c */ /* 0x000fe400057a1270 */
[C---:B------:R-:W-:Y:S01]  /*b4a20*/  ISETP.LT.AND P4, PT, R23.reuse, c[0x0][0x178], !P2 ;  /* 0x00005e0017007a0c */ /* 0x040fe20005781270 */
[----:B------:R1:W-:Y:S01]  /*b4a30*/  @P6 STG.E.U16 [R28.64], R14 ;  /* 0x0000000e1c006986 */ /* 0x0003e2000c101504 */
[----:B------:R-:W-:-:S02]  /*b4a40*/  ISETP.LT.AND P0, PT, R23, c[0x0][0x178], !P0 ;  /* 0x00005e0017007a0c */ /* 0x000fc40004701270 */
[----:B0-----:R-:W-:Y:S02]  /*b4a50*/  PRMT R8, R14, 0x7632, R8 ;  /* 0x000076320e087816 */ /* 0x001fe40000000008 */
[----:B--2---:R-:W-:Y:S02]  /*b4a60*/  ISETP.GE.AND P2, PT, R7, c[0x0][0x17c], PT ;  /* 0x00005f0007007a0c */ /* 0x004fe40003f46270 */
[----:B------:R-:W2:Y:S04]  /*b4a70*/  LDL.LU R7, [R1+0x394] ;  /* 0x0003940001077983 */ /* 0x000ea80000300800 */
[----:B-1----:R-:W2:Y:S01]  /*b4a80*/  LDL.LU R14, [R1+0x297c] ;  /* 0x00297c00010e7983 */ /* 0x002ea20000300800 */
[C---:B------:R-:W-:Y:S01]  /*b4a90*/  IADD3 R26, R4.reuse, c[0x0][0x198], RZ ;  /* 0x00006600041a7a10 */ /* 0x040fe20007ffe0ff */
[----:B------:R-:W-:-:S04]  /*b4aa0*/  IMAD.WIDE R16, R4, 0x2, R24 ;  /* 0x0000000204107825 */ /* 0x000fc800078e0218 */
[----:B------:R-:W-:Y:S01]  /*b4ab0*/  IMAD.WIDE R18, R26, 0x2, R2 ;  /* 0x000000021a127825 */ /* 0x000fe200078e0202 */
[----:B------:R0:W-:Y:S04]  /*b4ac0*/  @P0 STG.E.U16 [R16.64], R5 ;  /* 0x0000000510000986 */ /* 0x0001e8000c101504 */
[----:B------:R1:W-:Y:S04]  /*b4ad0*/  @P5 STG.E.U16 [R18.64], R8 ;  /* 0x0000000812005986 */ /* 0x0003e8000c101504 */
[----:B0-----:R-:W2:Y:S04]  /*b4ae0*/  LDL.LU.64 R16, [R1+0x2a30] ;  /* 0x002a300001107983 */ /* 0x001ea80000300a00 */
[----:B-1----:R-:W2:Y:S01]  /*b4af0*/  LDL.LU.64 R18, [R1+0x2a28] ;  /* 0x002a280001127983 */ /* 0x002ea20000300a00 */
[----:B----4-:R-:W-:-:S03]  /*b4b00*/  ISETP.GE.AND P0, PT, R6, c[0x0][0x17c], PT ;  /* 0x00005f0006007a0c */ /* 0x010fc60003f06270 */
[----:B------:R-:W4:Y:S01]  /*b4b10*/  LDL.LU R6, [R1+0x2980] ;  /* 0x0029800001067983 */ /* 0x000f220000300800 */
[----:B------:R-:W-:Y:S02]  /*b4b20*/  ISETP.LT.AND P6, PT, R11, c[0x0][0x178], !P1 ;  /* 0x00005e000b007a0c */ /* 0x000fe40004fc1270 */
[C---:B------:R-:W-:Y:S01]  /*b4b30*/  IADD3 R0, R26.reuse, c[0x0][0x198], RZ ;  /* 0x000066001a007a10 */ /* 0x040fe20007ffe0ff */
[----:B------:R-:W-:Y:S01]  /*b4b40*/  IMAD.WIDE R26, R26, 0x2, R24 ;  /* 0x000000021a1a7825 */ /* 0x000fe200078e0218 */
[----:B------:R-:W-:Y:S02]  /*b4b50*/  PRMT R4, R5, 0x7632, R4 ;  /* 0x0000763205047816 */ /* 0x000fe40000000004 */
[----:B------:R-:W-:Y:S01]  /*b4b60*/  ISETP.LT.AND P1, PT, R23, c[0x0][0x178], !P1 ;  /* 0x00005e0017007a0c */ /* 0x000fe20004f21270 */
[----:B------:R-:W-:Y:S01]  /*b4b70*/  IMAD.WIDE R28, R0, 0x2, R2 ;  /* 0x00000002001c7825 */ /* 0x000fe200078e0202 */
[----:B------:R-:W-:Y:S01]  /*b4b80*/  ISETP.LT.AND P5, PT, R11, c[0x0][0x178], !P3 ;  /* 0x00005e000b007a0c */ /* 0x000fe20005fa1270 */
[----:B------:R0:W-:Y:S01]  /*b4b90*/  @P4 STG.E.U16 [R26.64], R4 ;  /* 0x000000041a004986 */ /* 0x0001e2000c101504 */
[----:B------:R-:W-:-:S02]  /*b4ba0*/  ISETP.LT.AND P4, PT, R23, c[0x0][0x178], !P3 ;  /* 0x00005e0017007a0c */ /* 0x000fc40005f81270 */
[----:B---3--:R-:W-:Y:S01]  /*b4bb0*/  PRMT R12, R15, 0x7632, R12 ;  /* 0x000076320f0c7816 */ /* 0x008fe2000000000c */
[----:B------:R1:W-:Y:S01]  /*b4bc0*/  @P6 STG.E.U16 [R28.64], R15 ;  /* 0x0000000f1c006986 */ /* 0x0003e2000c101504 */
[----:B0-----:R-:W-:Y:S02]  /*b4bd0*/  IADD3 R26, R0, c[0x0][0x198], RZ ;  /* 0x00006600001a7a10 */ /* 0x001fe40007ffe0ff */
[----:B--2---:R-:W-:Y:S01]  /*b4be0*/  ISETP.GE.AND P3, PT, R14, c[0x0][0x17c], PT ;  /* 0x00005f000e007a0c */ /* 0x004fe20003f66270 */
[----:B-1----:R-:W-:Y:S01]  /*b4bf0*/  IMAD.WIDE R14, R0, 0x2, R24 ;  /* 0x00000002000e7825 */ /* 0x002fe200078e0218 */
[----:B------:R-:W-:-:S04]  /*b4c00*/  PRMT R0, R9, 0x7632, R0 ;  /* 0x0000763209007816 */ /* 0x000fc80000000000 */
[----:B------:R0:W-:Y:S04]  /*b4c10*/  @P1 STG.E.U16 [R14.64], R9 ;  /* 0x000000090e001986 */ /* 0x0001e8000c101504 */
[----:B0-----:R-:W2:Y:S04]  /*b4c20*/  LDL.LU.64 R14, [R1+0x2a20] ;  /* 0x002a2000010e7983 */ /* 0x001ea80000300a00 */
[----:B------:R-:W3:Y:S01]  /*b4c30*/  LDL.LU R9, [R1+0x2984] ;  /* 0x0029840001097983 */ /* 0x000ee20000300800 */
[----:B----4-:R-:W-:-:S03]  /*b4c40*/  ISETP.GE.AND P1, PT, R6, c[0x0][0x17c], PT ;  /* 0x00005f0006007a0c */ /* 0x010fc60003f26270 */
[----:B------:R-:W4:Y:S01]  /*b4c50*/  LDL.LU R6, [R1+0x298c] ;  /* 0x00298c0001067983 */ /* 0x000f220000300800 */
[----:B------:R-:W-:Y:S01]  /*b4c60*/  ISETP.LT.AND P6, PT, R11, c[0x0][0x178], !P2 ;  /* 0x00005e000b007a0c */ /* 0x000fe200057c1270 */
[C---:B------:R-:W-:Y:S01]  /*b4c70*/  IMAD.WIDE R4, R26.reuse, 0x2, R2 ;  /* 0x000000021a047825 */ /* 0x040fe200078e0202 */
[C---:B------:R-:W-:Y:S02]  /*b4c80*/  IADD3 R8, R26.reuse, c[0x0][0x198], RZ ;  /* 0x000066001a087a10 */ /* 0x040fe40007ffe0ff */
[----:B------:R-:W-:Y:S01]  /*b4c90*/  ISETP.LT.AND P2, PT, R23, c[0x0][0x178], !P2 ;  /* 0x00005e0017007a0c */ /* 0x000fe20005741270 */
[----:B------:R-:W-:Y:S01]  /*b4ca0*/  IMAD.WIDE R26, R26, 0x2, R24 ;  /* 0x000000021a1a7825 */ /* 0x000fe200078e0218 */
[----:B------:R-:W-:Y:S01]  /*b4cb0*/  @P5 STG.E.U16 [R4.64], R12 ;  /* 0x0000000c04005986 */ /* 0x000fe2000c101504 */
[----:B------:R-:W-:-:S03]  /*b4cc0*/  ISETP.LT.AND P5, PT, R11, c[0x0][0x178], !P0 ;  /* 0x00005e000b007a0c */ /* 0x000fc600047a1270 */
[----:B------:R0:W-:Y:S01]  /*b4cd0*/  @P4 STG.E.U16 [R26.64], R0 ;  /* 0x000000001a004986 */ /* 0x0001e2000c101504 */
[----:B------:R-:W-:Y:S01]  /*b4ce0*/  ISETP.LT.AND P4, PT, R23, c[0x0][0x178], !P0 ;  /* 0x00005e0017007a0c */ /* 0x000fe20004781270 */
[----:B------:R-:W-:Y:S01]  /*b4cf0*/  IMAD.WIDE R28, R8, 0x2, R2 ;  /* 0x00000002081c7825 */ /* 0x000fe200078e0202 */
[----:B------:R-:W-:-:S04]  /*b4d00*/  PRMT R16, R7, 0x7632, R16 ;  /* 0x0000763207107816 */ /* 0x000fc80000000010 */
[----:B------:R1:W-:Y:S01]  /*b4d10*/  @P6 STG.E.U16 [R28.64], R7 ;  /* 0x000000071c006986 */ /* 0x0003e2000c101504 */
[----:B0-----:R-:W-:-:S03]  /*b4d20*/  IADD3 R26, R8, c[0x0][0x198], RZ ;  /* 0x00006600081a7a10 */ /* 0x001fc60007ffe0ff */
[----:B-1----:R-:W2:Y:S01]  /*b4d30*/  LDL.LU R7, [R1+0x354] ;  /* 0x0003540001077983 */ /* 0x002ea20000300800 */
[----:B---3--:R-:W-:Y:S01]  /*b4d40*/  ISETP.GE.AND P0, PT, R9, c[0x0][0x17c], PT ;  /* 0x00005f0009007a0c */ /* 0x008fe20003f06270 */
[----:B------:R-:W-:-:S05]  /*b4d50*/  IMAD.WIDE R8, R8, 0x2, R24 ;  /* 0x0000000208087825 */ /* 0x000fca00078e0218 */
[----:B------:R0:W-:Y:S04]  /*b4d60*/  @P2 STG.E.U16 [R8.64], R13 ;  /* 0x0000000d08002986 */ /* 0x0001e8000c101504 */
[----:B0-----:R-:W3:Y:S04]  /*b4d70*/  LDL.LU R8, [R1+0x2988] ;  /* 0x0029880001087983 */ /* 0x001ee80000300800 */
[----:B------:R-:W2:Y:S01]  /*b4d80*/  LDL.LU R9, [R1+0x374] ;  /* 0x0003740001097983 */ /* 0x000ea20000300800 */
[----:B----4-:R-:W-:-:S03]  /*b4d90*/  ISETP.GE.AND P2, PT, R6, c[0x0][0x17c], PT ;  /* 0x00005f0006007a0c */ /* 0x010fc60003f46270 */
[----:B------:R-:W4:Y:S01]  /*b4da0*/  LDL.LU R6, [R1+0x2990] ;  /* 0x0029900001067983 */ /* 0x000f220000300800 */
[----:B------:R-:W-:Y:S02]  /*b4db0*/  ISETP.LT.AND P6, PT, R11, c[0x0][0x178], !P3 ;  /* 0x00005e000b007a0c */ /* 0x000fe40005fc1270 */
[----:B------:R-:W-:Y:S01]  /*b4dc0*/  ISETP.LT.AND P3, PT, R23, c[0x0][0x178], !P3 ;  /* 0x00005e0017007a0c */ /* 0x000fe20005f61270 */
[C---:B------:R-:W-:Y:S01]  /*b4dd0*/  IMAD.WIDE R4, R26.reuse, 0x2, R2 ;  /* 0x000000021a047825 */ /* 0x040fe200078e0202 */
[C---:B------:R-:W-:Y:S02]  /*b4de0*/  IADD3 R0, R26.reuse, c[0x0][0x198], RZ ;  /* 0x000066001a007a10 */ /* 0x040fe40007ffe0ff */
[----:B------:R-:W-:Y:S01]  /*b4df0*/  PRMT R12, R13, 0x7632, R12 ;  /* 0x000076320d0c7816 */ /* 0x000fe2000000000c */
[----:B------:R-:W-:Y:S01]  /*b4e00*/  IMAD.WIDE R26, R26, 0x2, R24 ;  /* 0x000000021a1a7825 */ /* 0x000fe200078e0218 */
[----:B------:R0:W-:Y:S03]  /*b4e10*/  @P5 STG.E.U16 [R4.64], R16 ;  /* 0x0000001004005986 */ /* 0x0001e6000c101504 */
[C---:B------:R-:W-:Y:S01]  /*b4e20*/  IMAD.WIDE R28, R0.reuse, 0x2, R2 ;  /* 0x00000002001c7825 */ /* 0x040fe200078e0202 */
[----:B------:R1:W-:Y:S03]  /*b4e30*/  @P4 STG.E.U16 [R26.64], R12 ;  /* 0x0000000c1a004986 */ /* 0x0003e6000c101504 */
[----:B0-----:R-:W-:Y:S01]  /*b4e40*/  IMAD.WIDE R4, R0, 0x2, R24 ;  /* 0x0000000200047825 */ /* 0x001fe200078e0218 */
[----:B------:R-:W-:-:S02]  /*b4e50*/  ISETP.LT.AND P5, PT, R11, c[0x0][0x178], !P1 ;  /* 0x00005e000b007a0c */ /* 0x000fc40004fa1270 */
[----:B------:R-:W-:Y:S02]  /*b4e60*/  ISETP.LT.AND P4, PT, R23, c[0x0][0x178], !P1 ;  /* 0x00005e0017007a0c */ /* 0x000fe40004f81270 */
[----:B-1----:R-:W-:-:S04]  /*b4e70*/  IADD3 R12, R0, c[0x0][0x198], RZ ;  /* 0x00006600000c7a10 */ /* 0x002fc80007ffe0ff */
[----:B------:R-:W-:Y:S02]  /*b4e80*/  IADD3 R16, R12, c[0x0][0x198], RZ ;  /* 0x000066000c107a10 */ /* 0x000fe40007ffe0ff */
[----:B------:R-:W-:-:S03]  /*b4e90*/  PRMT R0, R17, 0x7632, R0 ;  /* 0x0000763211007816 */ /* 0x000fc60000000000 */
[----:B------:R-:W-:Y:S01]  /*b4ea0*/  IMAD.WIDE R26, R16, 0x2, R2 ;  /* 0x00000002101a7825 */ /* 0x000fe200078e0202 */
[----:B--2---:R0:W-:Y:S04]  /*b4eb0*/  @P6 STG.E.U16 [R28.64], R9 ;  /* 0x000000091c006986 */ /* 0x0041e8000c101504 */
[----:B------:R-:W-:Y:S04]  /*b4ec0*/  @P3 STG.E.U16 [R4.64], R17 ;  /* 0x0000001104003986 */ /* 0x000fe8000c101504 */
[----:B0-----:R-:W2:Y:S04]  /*b4ed0*/  LDL.LU R29, [R1+0x2994] ;  /* 0x00299400011d7983 */ /* 0x001ea80000300800 */
[----:B------:R-:W2:Y:S01]  /*b4ee0*/  LDL.LU R28, [R1+0x328] ;  /* 0x00032800011c7983 */ /* 0x000ea20000300800 */
[----:B------:R-:W-:-:S02]  /*b4ef0*/  ISETP.LT.AND P6, PT, R11, c[0x0][0x178], !P0 ;  /* 0x00005e000b007a0c */ /* 0x000fc400047c1270 */
[----:B---3--:R-:W-:Y:S02]  /*b4f00*/  ISETP.GE.AND P1, PT, R8, c[0x0][0x17c], PT ;  /* 0x00005f0008007a0c */ /* 0x008fe40003f26270 */
[----:B------:R-:W-:Y:S01]  /*b4f10*/  PRMT R20, R9, 0x7632, R20 ;  /* 0x0000763209147816 */ /* 0x000fe20000000014 */
[----:B------:R-:W-:-:S04]  /*b4f20*/  IMAD.WIDE R8, R12, 0x2, R2 ;  /* 0x000000020c087825 */ /* 0x000fc800078e0202 */
[----:B------:R-:W-:Y:S01]  /*b4f30*/  IMAD.WIDE R12, R12, 0x2, R24 ;  /* 0x000000020c0c7825 */ /* 0x000fe200078e0218 */
[----:B------:R-:W-:Y:S04]  /*b4f40*/  @P5 STG.E.U16 [R8.64], R20 ;  /* 0x0000001408005986 */ /* 0x000fe8000c101504 */
[----:B------:R-:W-:Y:S04]  /*b4f50*/  @P4 STG.E.U16 [R12.64], R0 ;  /* 0x000000000c004986 */ /* 0x000fe8000c101504 */
[----:B------:R0:W-:Y:S01]  /*b4f60*/  @P6 STG.E.U16 [R26.64], R7 ;  /* 0x000000071a006986 */ /* 0x0001e2000c101504 */
[----:B----4-:R-:W-:-:S03]  /*b4f70*/  ISETP.GE.AND P3, PT, R6, c[0x0][0x17c], PT ;  /* 0x00005f0006007a0c */ /* 0x010fc60003f66270 */
[----:B------:R-:W3:Y:S04]  /*b4f80*/  LDL.LU R6, [R1+0x2998] ;  /* 0x0029980001067983 */ /* 0x000ee80000300800 */
[----:B0-----:R-:W4:Y:S01]  /*b4f90*/  LDL.LU R27, [R1+0x28] ;  /* 0x00002800011b7983 */ /* 0x001f220000300800 */
[----:B------:R-:W-:Y:S02]  /*b4fa0*/  ISETP.LT.AND P0, PT, R23, c[0x0][0x178], !P0 ;  /* 0x00005e0017007a0c */ /* 0x000fe40004701270 */
[----:B------:R-:W-:Y:S02]  /*b4fb0*/  ISETP.LT.AND P5, PT, R11, c[0x0][0x178], !P2 ;  /* 0x00005e000b007a0c */ /* 0x000fe400057a1270 */
[C---:B------:R-:W-:Y:S01]  /*b4fc0*/  IADD3 R8, R16.reuse, c[0x0][0x198], RZ ;  /* 0x0000660010087a10 */ /* 0x040fe20007ffe0ff */
[----:B------:R-:W-:Y:S01]  /*b4fd0*/  IMAD.WIDE R16, R16, 0x2, R24 ;  /* 0x0000000210107825 */ /* 0x000fe200078e0218 */
[----:B------:R-:W-:-:S02]  /*b4fe0*/  ISETP.LT.AND P4, PT, R23, c[0x0][0x178], !P2 ;  /* 0x00005e0017007a0c */ /* 0x000fc40005781270 */
[----:B------:R-:W-:Y:S01]  /*b4ff0*/  ISETP.LT.AND P6, PT, R11, c[0x0][0x178], !P1 ;  /* 0x00005e000b007a0c */ /* 0x000fe20004fc1270 */
[----:B------:R-:W-:Y:S01]  /*b5000*/  IMAD.WIDE R4, R8, 0x2, R2 ;  /* 0x0000000208047825 */ /* 0x000fe200078e0202 */
[----:B------:R-:W-:Y:S01]  /*b5010*/  PRMT R26, R7, 0x7632, R26 ;  /* 0x00007632071a7816 */ /* 0x000fe2000000001a */
[----:B------:R-:W4:Y:S04]  /*b5020*/  LDL.LU R11, [R1+0x2a18] ;  /* 0x002a1800010b7983 */ /* 0x000f280000300800 */
[----:B------:R0:W-:Y:S04]  /*b5030*/  @P0 STG.E.U16 [R16.64], R21 ;  /* 0x0000001510000986 */ /* 0x0001e8000c101504 */
[----:B------:R-:W-:Y:S01]  /*b5040*/  @P5 STG.E.U16 [R4.64], R26 ;  /* 0x0000001a04005986 */ /* 0x000fe2000c101504 */
[----:B------:R-:W-:-:S02]  /*b5050*/  ISETP.LT.AND P1, PT, R23, c[0x0][0x178], !P1 ;  /* 0x00005e0017007a0c */ /* 0x000fc40004f21270 */
[C---:B------:R-:W-:Y:S01]  /*b5060*/  IADD3 R0, R8.reuse, c[0x0][0x198], RZ ;  /* 0x0000660008007a10 */ /* 0x040fe20007ffe0ff */
[----:B------:R-:W-:Y:S01]  /*b5070*/  IMAD.WIDE R8, R8, 0x2, R24 ;  /* 0x0000000208087825 */ /* 0x000fe200078e0218 */
[----:B------:R-:W-:-:S03]  /*b5080*/  PRMT R20, R21, 0x7632, R20 ;  /* 0x0000763215147816 */ /* 0x000fc60000000014 */
[C---:B------:R-:W-:Y:S02]  /*b5090*/  IMAD.WIDE R12, R0.reuse, 0x2, R2 ;  /* 0x00000002000c7825 */ /* 0x040fe400078e0202 */
[----:B------:R1:W-:Y:S01]  /*b50a0*/  @P4 STG.E.U16 [R8.64], R20 ;  /* 0x0000001408004986 */ /* 0x0003e2000c101504 */
[C---:B0-----:R-:W-:Y:S01]  /*b50b0*/  IADD3 R16, R0.reuse, c[0x0][0x198], RZ ;  /* 0x0000660000107a10 */ /* 0x041fe20007ffe0ff */
[----:B-1----:R-:W-:Y:S01]  /*b50c0*/  IMAD.WIDE R8, R0, 0x2, R24 ;  /* 0x0000000200087825 */ /* 0x002fe200078e0218 */
[----:B--2---:R-:W-:Y:S02]  /*b50d0*/  ISETP.GE.AND P2, PT, R29, c[0x0][0x17c], PT ;  /* 0x00005f001d007a0c */ /* 0x004fe40003f46270 */
[----:B------:R-:W2:Y:S04]  /*b50e0*/  LDL.LU R29, [R1+0x338] ;  /* 0x00033800011d7983 */ /* 0x000ea80000300800 */
[----:B------:R-:W2:Y:S04]  /*b50f0*/  LDL.LU R17, [R1+0x299c] ;  /* 0x00299c0001117983 */ /* 0x000ea80000300800 */
[----:B------:R-:W2:Y:S01]  /*b5100*/  LDL.LU R7, [R1+0x29a0] ;  /* 0x0029a00001077983 */ /* 0x000ea20000300800 */
[----:B------:R-:W-:-:S03]  /*b5110*/  PRMT R5, R28, 0x7632, R5 ;  /* 0x000076321c057816 */ /* 0x000fc60000000005 */
[----:B------:R0:W-:Y:S01]  /*b5120*/  @P6 STG.E.U16 [R12.64], R28 ;  /* 0x0000001c0c006986 */ /* 0x0001e2000c101504 */
[----:B---3--:R-:W-:-:S03]  /*b5130*/  ISETP.GE.AND P0, PT, R6, c[0x0][0x17c], PT ;  /* 0x00005f0006007a0c */ /* 0x008fc60003f06270 */
[----:B------:R-:W3:Y:S04]  /*b5140*/  LDL.LU R6, [R1+0x38] ;  /* 0x0000380001067983 */ /* 0x000ee80000300800 */
[----:B------:R-:W3:Y:S01]  /*b5150*/  LDL.LU R26, [R1+0xde4] ;  /* 0x000de400011a7983 */ /* 0x000ee20000300800 */
[----:B----4-:R-:W-:-:S03]  /*b5160*/  PRMT R0, R27, 0x7632, R0 ;  /* 0x000076321b007816 */ /* 0x010fc60000000000 */
[----:B0-----:R-:W4:Y:S04]  /*b5170*/  LDL.LU R28, [R1+0x348] ;  /* 0x00034800011c7983 */ /* 0x001f280000300800 */
[----:B------:R0:W-:Y:S04]  /*b5180*/  @P1 STG.E.U16 [R8.64], R27 ;  /* 0x0000001b08001986 */ /* 0x0001e8000c101504 */
[----:B0-----:R-:W4:Y:S04]  /*b5190*/  LDL.LU R9, [R1+0x29a4] ;  /* 0x0029a40001097983 */ /* 0x001f280000300800 */
[----:B------:R-:W4:Y:S01]  /*b51a0*/  LDL.LU R27, [R1+0x29a8] ;  /* 0x0029a800011b7983 */ /* 0x000f220000300800 */
[----:B------:R-:W-:Y:S01]  /*b51b0*/  ISETP.LT.AND P4, PT, R23, c[0x0][0x178], !P3 ;  /* 0x00005e0017007a0c */ /* 0x000fe20005f81270 */
[C---:B------:R-:W-:Y:S01]  /*b51c0*/  IMAD.WIDE R12, R16.reuse, 0x2, R2 ;  /* 0x00000002100c7825 */ /* 0x040fe200078e0202 */
[----:B------:R-:W-:-:S05]  /*b51d0*/  IADD3 R4, R16, c[0x0][0x198], RZ ;  /* 0x0000660010047a10 */ /* 0x000fca0007ffe0ff */
[----:B------:R-:W-:Y:S01]  /*b51e0*/  IMAD.WIDE R20, R4, 0x2, R2 ;  /* 0x0000000204147825 */ /* 0x000fe200078e0202 */
[----:B--2---:R-:W-:Y:S02]  /*b51f0*/  ISETP.GE.AND P1, PT, R7, c[0x0][0x17c], PT ;  /* 0x00005f0007007a0c */ /* 0x004fe40003f26270 */
[----:B------:R-:W2:Y:S01]  /*b5200*/  LDL.LU R7, [R1+0x18] ;  /* 0x0000180001077983 */ /* 0x000ea20000300800 */
[C---:B---3--:R-:W-:Y:S02]  /*b5210*/  ISETP.LT.AND P5, PT, R26.reuse, c[0x0][0x178], !P3 ;  /* 0x00005e001a007a0c */ /* 0x048fe40005fa1270 */
[----:B------:R-:W-:Y:S02]  /*b5220*/  ISETP.LT.AND P6, PT, R26, c[0x0][0x178], !P2 ;  /* 0x00005e001a007a0c */ /* 0x000fe400057c1270 */
[----:B------:R-:W-:Y:S02]  /*b5230*/  ISETP.LT.AND P2, PT, R23, c[0x0][0x178], !P2 ;  /* 0x00005e0017007a0c */ /* 0x000fe40005741270 */
[----:B------:R-:W-:Y:S01]  /*b5240*/  ISETP.GE.AND P3, PT, R17, c[0x0][0x17c], PT ;  /* 0x00005f0011007a0c */ /* 0x000fe20003f66270 */
[----:B------:R-:W-:-:S06]  /*b5250*/  IMAD.WIDE R16, R16, 0x2, R24 ;  /* 0x0000000210107825 */ /* 0x000fcc00078e0218 */
[----:B------:R0:W-:Y:S04]  /*b5260*/  @P5 STG.E.U16 [R12.64], R5 ;  /* 0x000000050c005986 */ /* 0x0001e8000c101504 */
[----:B------:R-:W-:Y:S04]  /*b5270*/  @P4 STG.E.U16 [R16.64], R0 ;  /* 0x0000000010004986 */ /* 0x000fe8000c101504 */
[----:B------:R1:W-:Y:S01]  /*b5280*/  @P6 STG.E.U16 [R20.64], R29 ;  /* 0x0000001d14006986 */ /* 0x0003e2000c101504 */
[C---:B0-----:R-:W-:Y:S01]  /*b5290*/  IADD3 R12, R4.reuse, c[0x0][0x198], RZ ;  /* 0x00006600040c7a10 */ /* 0x041fe20007ffe0ff */
[----:B------:R-:W-:-:S05]  /*b52a0*/  IMAD.WIDE R4, R4, 0x2, R24 ;  /* 0x0000000204047825 */ /* 0x000fca00078e0218 */
[----:B------:R0:W-:Y:S01]  /*b52b0*/  @P2 STG.E.U16 [R4.64], R6 ;  /* 0x0000000604002986 */ /* 0x0001e2000c101504 */
[----:B-1----:R-:W-:-:S03]  /*b52c0*/  PRMT R20, R29, 0x7632, R20 ;  /* 0x000076321d147816 */ /* 0x002fc60000000014 */
[----:B------:R-:W3:Y:S01]  /*b52d0*/  LDL.LU R29, [R1+0x368] ;  /* 0x00036800011d7983 */ /* 0x000ee20000300800 */
[----:B------:R-:W-:-:S03]  /*b52e0*/  PRMT R21, R6, 0x7632, R21 ;  /* 0x0000763206157816 */ /* 0x000fc60000000015 */
[----:B0-----:R-:W2:Y:S04]  /*b52f0*/  LDL.LU R6, [R1+0x2a14] ;  /* 0x002a140001067983 */ /* 0x001ea80000300800 */
[----:B------:R-:W2:Y:S01]  /*b5300*/  LDL.LU R5, [R1+0x29ac] ;  /* 0x0029ac0001057983 */ /* 0x000ea20000300800 */
[----:B----4-:R-:W-:-:S03]  /*b5310*/  ISETP.GE.AND P2, PT, R27, c[0x0][0x17c], PT ;  /* 0x00005f001b007a0c */ /* 0x010fc60003f46270 */
[----:B------:R-:W4:Y:S01]  /*b5320*/  LDL.LU R27, [R1+0x29b0] ;  /* 0x0029b000011b7983 */ /* 0x000f220000300800 */
[C---:B------:R-:W-:Y:S02]  /*b5330*/  ISETP.LT.AND P5, PT, R26.reuse, c[0x0][0x178], !P0 ;  /* 0x00005e001a007a0c */ /* 0x040fe400047a1270 */
[----:B------:R-:W-:Y:S02]  /*b5340*/  ISETP.LT.AND P4, PT, R23, c[0x0][0x178], !P0 ;  /* 0x00005e0017007a0c */ /* 0x000fe40004781270 */
[----:B------:R-:W-:Y:S02]  /*b5350*/  ISETP.LT.AND P6, PT, R26, c[0x0][0x178], !P3 ;  /* 0x00005e001a007a0c */ /* 0x000fe40005fc1270 */
[----:B------:R-:W-:Y:S01]  /*b5360*/  ISETP.GE.AND P0, PT, R9, c[0x0][0x17c], PT ;  /* 0x00005f0009007a0c */ /* 0x000fe20003f06270 */
[C---:B------:R-:W-:Y:S01]  /*b5370*/  IMAD.WIDE R8, R12.reuse, 0x2, R2 ;  /* 0x000000020c087825 */ /* 0x040fe200078e0202 */
[C---:B------:R-:W-:Y:S02]  /*b5380*/  IADD3 R0, R12.reuse, c[0x0][0x198], RZ ;  /* 0x000066000c007a10 */ /* 0x040fe40007ffe0ff */
[----:B------:R-:W-:Y:S01]  /*b5390*/  ISETP.LT.AND P3, PT, R23, c[0x0][0x178], !P3 ;  /* 0x00005e0017007a0c */ /* 0x000fe20005f61270 */
[----:B------:R-:W-:-:S02]  /*b53a0*/  IMAD.WIDE R12, R12, 0x2, R24 ;  /* 0x000000020c0c7825 */ /* 0x000fc400078e0218 */
[----:B------:R-:W-:Y:S01]  /*b53b0*/  @P5 STG.E.U16 [R8.64], R20 ;  /* 0x0000001408005986 */ /* 0x000fe2000c101504 */
[----:B------:R-:W-:Y:S01]  /*b53c0*/  ISETP.LT.AND P5, PT, R26, c[0x0][0x178], !P1 ;  /* 0x00005e001a007a0c */ /* 0x000fe20004fa1270 */
[----:B------:R-:W-:Y:S02]  /*b53d0*/  IMAD.WIDE R16, R0, 0x2, R2 ;  /* 0x0000000200107825 */ /* 0x000fe400078e0202 */
[----:B------:R0:W-:Y:S01]  /*b53e0*/  @P4 STG.E.U16 [R12.64], R21 ;  /* 0x000000150c004986 */ /* 0x0001e2000c101504 */
[----:B------:R-:W-:-:S03]  /*b53f0*/  ISETP.LT.AND P4, PT, R23, c[0x0][0x178], !P1 ;  /* 0x00005e0017007a0c */ /* 0x000fc60004f81270 */
[----:B------:R1:W-:Y:S01]  /*b5400*/  @P6 STG.E.U16 [R16.64], R28 ;  /* 0x0000001c10006986 */ /* 0x0003e2000c101504 */
[----:B------:R-:W-:Y:S02]  /*b5410*/  ISETP.LT.AND P6, PT, R26, c[0x0][0x178], !P0 ;  /* 0x00005e001a007a0c */ /* 0x000fe400047c1270 */
[----:B------:R-:W-:Y:S02]  /*b5420*/  ISETP.LT.AND P0, PT, R23, c[0x0][0x178], !P0 ;  /* 0x00005e0017007a0c */ /* 0x000fe40004701270 */
[----:B0-----:R-:W-:Y:S02]  /*b5430*/  IADD3 R12, R0, c[0x0][0x198], RZ ;  /* 0x00006600000c7a10 */ /* 0x001fe40007ffe0ff */
[----:B------:R-:W-:Y:S02]  /*b5440*/  PRMT R21, R28, 0x7632, R21 ;  /* 0x000076321c157816 */ /* 0x000fe40000000015 */
[C---:B------:R-:W-:Y:S01]  /*b5450*/  IADD3 R20, R12.reuse, c[0x0][0x198], RZ ;  /* 0x000066000c147a10 */ /* 0x040fe20007ffe0ff */
[C---:B------:R-:W-:Y:S01]  /*b5460*/  IMAD.WIDE R8, R12.reuse, 0x2, R2 ;  /* 0x000000020c087825 */ /* 0x040fe200078e0202 */
[----:B-1----:R-:W3:Y:S03]  /*b5470*/  LDL.LU R28, [R1+0x388] ;  /* 0x00038800011c7983 */ /* 0x002ee60000300800 */
[----:B------:R-:W-:-:S04]  /*b5480*/  IMAD.WIDE R12, R12, 0x2, R24 ;  /* 0x000000020c0c7825 */ /* 0x000fc800078e0218 */
[----:B------:R-:W-:Y:S01]  /*b5490*/  IMAD.WIDE R16, R20, 0x2, R2 ;  /* 0x0000000214107825 */ /* 0x000fe200078e0202 */
[----:B--2---:R-:W-:-:S03]  /*b54a0*/  ISETP.GE.AND P1, PT, R5, c[0x0][0x17c], PT ;  /* 0x00005f0005007a0c */ /* 0x004fc60003f26270 */
[----:B------:R-:W-:Y:S01]  /*b54b0*/  IMAD.WIDE R4, R0, 0x2, R24 ;  /* 0x0000000200047825 */ /* 0x000fe200078e0218 */
[----:B------:R-:W-:-:S04]  /*b54c0*/  PRMT R0, R7, 0x7632, R0 ;  /* 0x0000763207007816 */ /* 0x000fc80000000000 */
[----:B------:R0:W-:Y:S04]  /*b54d0*/  @P3 STG.E.U16 [R4.64], R7 ;  /* 0x0000000704003986 */ /* 0x0001e8000c101504 */
[----:B------:R1:W-:Y:S01]  /*b54e0*/  @P5 STG.E.U16 [R8.64], R21 ;  /* 0x0000001508005986 */ /* 0x0003e2000c101504 */
[----:B----4-:R-:W-:-:S03]  /*b54f0*/  ISETP.GE.AND P3, PT, R27, c[0x0][0x17c], PT ;  /* 0x00005f001b007a0c */ /* 0x010fc60003f66270 */
[----:B0-----:R-:W2:Y:S04]  /*b5500*/  LDL.LU R7, [R1+0x2a10] ;  /* 0x002a100001077983 */ /* 0x001ea80000300800 */
[----:B------:R-:W4:Y:S01]  /*b5510*/  LDL.LU R5, [R1+0x29b4] ;  /* 0x0029b40001057983 */ /* 0x000f220000300800 */
[C---:B-1----:R-:W-:Y:S01]  /*b5520*/  IADD3 R8, R20.reuse, c[0x0][0x198], RZ ;  /* 0x0000660014087a10 */ /* 0x042fe20007ffe0ff */
[----:B------:R-:W-:Y:S02]  /*b5530*/  IMAD.WIDE R20, R20, 0x2, R24 ;  /* 0x0000000214147825 */ /* 0x000fe400078e0218 */
[----:B------:R-:W-:Y:S04]  /*b5540*/  @P4 STG.E.U16 [R12.64], R0 ;  /* 0x000000000c004986 */ /* 0x000fe8000c101504 */
[----:B---3--:R0:W-:Y:S04]  /*b5550*/  @P6 STG.E.U16 [R16.64], R29 ;  /* 0x0000001d10006986 */ /* 0x0081e8000c101504 */
[----:B------:R-:W3:Y:S04]  /*b5560*/  LDL.LU R27, [R1+0x29b8] ;  /* 0x0029b800011b7983 */ /* 0x000ee80000300800 */
[----:B------:R1:W-:Y:S01]  /*b5570*/  @P0 STG.E.U16 [R20.64], R6 ;  /* 0x0000000614000986 */ /* 0x0003e2000c101504 */
[----:B0-----:R-:W-:-:S03]  /*b5580*/  PRMT R16, R29, 0x7632, R16 ;  /* 0x000076321d107816 */ /* 0x001fc60000000010 */
[----:B------:R-:W2:Y:S04]  /*b5590*/  LDL.LU R29, [R1+0x398] ;  /* 0x00039800011d7983 */ /* 0x000ea80000300800 */
[----:B-1----:R-:W2:Y:S01]  /*b55a0*/  LDL.LU R21, [R1+0x29bc] ;  /* 0x0029bc0001157983 */ /* 0x002ea20000300800 */
[----:B------:R-:W-:Y:S02]  /*b55b0*/  ISETP.LT.AND P5, PT, R26, c[0x0][0x178], !P2 ;  /* 0x00005e001a007a0c */ /* 0x000fe400057a1270 */
[----:B------:R-:W-:Y:S02]  /*b55c0*/  ISETP.LT.AND P4, PT, R23, c[0x0][0x178], !P2 ;  /* 0x00005e0017007a0c */ /* 0x000fe40005781270 */
[----:B------:R-:W-:Y:S02]  /*b55d0*/  IADD3 R0, R8, c[0x0][0x198], RZ ;  /* 0x0000660008007a10 */ /* 0x000fe40007ffe0ff */
[----:B------:R-:W-:-:S02]  /*b55e0*/  PRMT R17, R6, 0x7632, R17 ;  /* 0x0000763206117816 */ /* 0x000fc40000000011 */
[----:B----4-:R-:W-:Y:S01]  /*b55f0*/  ISETP.GE.AND P2, PT, R5, c[0x0][0x17c], PT ;  /* 0x00005f0005007a0c */ /* 0x010fe20003f46270 */
[----:B------:R-:W-:-:S04]  /*b5600*/  IMAD.WIDE R4, R8, 0x2, R2 ;  /* 0x0000000208047825 */ /* 0x000fc800078e0202 */
[----:B------:R-:W-:Y:S01]  /*b5610*/  IMAD.WIDE R8, R8, 0x2, R24 ;  /* 0x0000000208087825 */ /* 0x000fe200078e0218 */
[----:B------:R0:W-:Y:S01]  /*b5620*/  @P5 STG.E.U16 [R4.64], R16 ;  /* 0x0000001004005986 */ /* 0x0001e2000c101504 */
[----:B------:R-:W-:-:S03]  /*b5630*/  ISETP.LT.AND P5, PT, R26, c[0x0][0x178], !P3 ;  /* 0x00005e001a007a0c */ /* 0x000fc60005fa1270 */
[----:B------:R-:W-:Y:S01]  /*b5640*/  @P4 STG.E.U16 [R8.64], R17 ;  /* 0x0000001108004986 */ /* 0x000fe2000c101504 */
[----:B------:R-:W-:Y:S02]  /*b5650*/  ISETP.LT.AND P4, PT, R23, c[0x0][0x178], !P3 ;  /* 0x00005e0017007a0c */ /* 0x000fe40005f81270 */
[----:B---3--:R-:W-:Y:S02]  /*b5660*/  ISETP.GE.AND P0, PT, R27, c[0x0][0x17c], PT ;  /* 0x00005f001b007a0c */ /* 0x008fe40003f06270 */
[----:B------:R-:W3:Y:S01]  /*b5670*/  LDL.LU R27, [R1+0x29c0] ;  /* 0x0029c000011b7983 */ /* 0x000ee20000300800 */
[----:B--2---:R-:W-:-:S03]  /*b5680*/  ISETP.GE.AND P3, PT, R21, c[0x0][0x17c], PT ;  /* 0x00005f0015007a0c */ /* 0x004fc60003f66270 */
[----:B------:R-:W2:Y:S01]  /*b5690*/  LDL.LU R21, [R1+0x29c4] ;  /* 0x0029c40001157983 */ /* 0x000ea20000300800 */
[----:B------:R-:W-:Y:S01]  /*b56a0*/  ISETP.LT.AND P6, PT, R26, c[0x0][0x178], !P1 ;  /* 0x00005e001a007a0c */ /* 0x000fe20004fc1270 */
[----:B------:R-:W-:Y:S01]  /*b56b0*/  IMAD.WIDE R12, R0, 0x2, R2 ;  /* 0x00000002000c7825 */ /* 0x000fe200078e0202 */
[----:B------:R-:W-:Y:S02]  /*b56c0*/  ISETP.LT.AND P1, PT, R23, c[0x0][0x178], !P1 ;  /* 0x00005e0017007a0c */ /* 0x000fe40004f21270 */
[----:B------:R-:W-:Y:S01]  /*b56d0*/  PRMT R20, R28, 0x7632, R20 ;  /* 0x000076321c147816 */ /* 0x000fe20000000014 */
[----:B0-----:R-:W-:-:S08]  /*b56e0*/  IMAD.WIDE R4, R0, 0x2, R24 ;  /* 0x0000000200047825 */ /* 0x001fd000078e0218 */
[----:B------:R0:W-:Y:S01]  /*b56f0*/  @P6 STG.E.U16 [R12.64], R28 ;  /* 0x0000001c0c006986 */ /* 0x0001e2000c101504 */
[----:B------:R-:W-:Y:S02]  /*b5700*/  ISETP.LT.AND P6, PT, R26, c[0x0][0x178], !P2 ;  /* 0x00005e001a007a0c */ /* 0x000fe400057c1270 */
[----:B0-----:R-:W-:Y:S01]  /*b5710*/  IADD3 R12, R0, c[0x0][0x198], RZ ;  /* 0x00006600000c7a10 */ /* 0x001fe20007ffe0ff */
[----:B------:R-:W4:Y:S01]  /*b5720*/  LDL.LU R28, [R1+0x378] ;  /* 0x00037800011c7983 */ /* 0x000f220000300800 */
[----:B------:R-:W-:Y:S02]  /*b5730*/  PRMT R0, R10, 0x7632, R0 ;  /* 0x000076320a007816 */ /* 0x000fe40000000000 */
[C---:B------:R-:W-:Y:S01]  /*b5740*/  IADD3 R6, R12.reuse, c[0x0][0x198], RZ ;  /* 0x000066000c067a10 */ /* 0x040fe20007ffe0ff */
[C---:B------:R-:W-:Y:S01]  /*b5750*/  IMAD.WIDE R8, R12.reuse, 0x2, R2 ;  /* 0x000000020c087825 */ /* 0x040fe200078e0202 */
[----:B------:R0:W-:Y:S03]  /*b5760*/  @P1 STG.E.U16 [R4.64], R10 ;  /* 0x0000000a04001986 */ /* 0x0001e6000c101504 */
[----:B------:R-:W-:Y:S01]  /*b5770*/  IMAD.WIDE R12, R12, 0x2, R24 ;  /* 0x000000020c0c7825 */ /* 0x000fe200078e0218 */
[----:B------:R-:W-:Y:S03]  /*b5780*/  @P5 STG.E.U16 [R8.64], R20 ;  /* 0x0000001408005986 */ /* 0x000fe6000c101504 */
[----:B------:R-:W-:Y:S01]  /*b5790*/  IMAD.WIDE R16, R6, 0x2, R2 ;  /* 0x0000000206107825 */ /* 0x000fe200078e0202 */
[----:B------:R-:W-:Y:S01]  /*b57a0*/  @P4 STG.E.U16 [R12.64], R0 ;  /* 0x000000000c004986 */ /* 0x000fe2000c101504 */
[----:B------:R-:W-:-:S02]  /*b57b0*/  ISETP.LT.AND P5, PT, R26, c[0x0][0x178], !P0 ;  /* 0x00005e001a007a0c */ /* 0x000fc400047a1270 */
[----:B------:R-:W-:Y:S01]  /*b57c0*/  ISETP.LT.AND P4, PT, R23, c[0x0][0x178], !P0 ;  /* 0x00005e0017007a0c */ /* 0x000fe20004781270 */
[----:B------:R1:W-:Y:S01]  /*b57d0*/  @P6 STG.E.U16 [R16.64], R29 ;  /* 0x0000001d10006986 */ /* 0x0003e2000c101504 */
[----:B0-----:R-:W-:Y:S02]  /*b57e0*/  PRMT R10, R29, 0x7632, R10 ;  /* 0x000076321d0a7816 */ /* 0x001fe4000000000a */
[----:B---3--:R-:W-:Y:S02]  /*b57f0*/  ISETP.GE.AND P1, PT, R27, c[0x0][0x17c], PT ;  /* 0x00005f001b007a0c */ /* 0x008fe40003f26270 */
[----:B------:R-:W3:Y:S01]  /*b5800*/  LDL.LU R27, [R1+0x29c8] ;  /* 0x0029c800011b7983 */ /* 0x000ee20000300800 */
[----:B--2---:R-:W-:-:S03]  /*b5810*/  ISETP.GE.AND P0, PT, R21, c[0x0][0x17c], PT ;  /* 0x00005f0015007a0c */ /* 0x004fc60003f06270 */
[----:B------:R-:W2:Y:S04]  /*b5820*/  LDL.LU R21, [R1+0x29cc] ;  /* 0x0029cc0001157983 */ /* 0x000ea80000300800 */
[----:B-1----:R-:W2:Y:S04]  /*b5830*/  LDL.LU R29, [R1+0x358] ;  /* 0x00035800011d7983 */ /* 0x002ea80000300800 */
[----:B------:R-:W2:Y:S01]  /*b5840*/  LDL.LU R20, [R1+0x29d0] ;  /* 0x0029d00001147983 */ /* 0x000ea20000300800 */
[----:B------:R-:W-:Y:S02]  /*b5850*/  ISETP.LT.AND P2, PT, R23, c[0x0][0x178], !P2 ;  /* 0x00005e0017007a0c */ /* 0x000fe40005741270 */
[----:B------:R-:W-:-:S02]  /*b5860*/  IADD3 R12, R6, c[0x0][0x198], RZ ;  /* 0x00006600060c7a10 */ /* 0x000fc40007ffe0ff */
[----:B------:R-:W-:Y:S02]  /*b5870*/  ISETP.LT.AND P6, PT, R26, c[0x0][0x178], !P3 ;  /* 0x00005e001a007a0c */ /* 0x000fe40005fc1270 */
[----:B------:R-:W-:Y:S01]  /*b5880*/  ISETP.LT.AND P3, PT, R23, c[0x0][0x178], !P3 ;  /* 0x00005e0017007a0c */ /* 0x000fe20005f61270 */
[----:B------:R-:W-:Y:S01]  /*b5890*/  IMAD.WIDE R4, R6, 0x2, R24 ;  /* 0x0000000206047825 */ /* 0x000fe200078e0218 */
[----:B------:R-:W-:Y:S02]  /*b58a0*/  IADD3 R0, R12, c[0x0][0x198], RZ ;  /* 0x000066000c007a10 */ /* 0x000fe40007ffe0ff */
[----:B------:R-:W-:Y:S01]  /*b58b0*/  PRMT R6, R14, 0x7632, R6 ;  /* 0x000076320e067816 */ /* 0x000fe20000000006 */
[C---:B------:R-:W-:Y:S02]  /*b58c0*/  IMAD.WIDE R8, R12.reuse, 0x2, R2 ;  /* 0x000000020c087825 */ /* 0x040fe400078e0202 */
[----:B------:R0:W-:Y:S02]  /*b58d0*/  @P2 STG.E.U16 [R4.64], R14 ;  /* 0x0000000e04002986 */ /* 0x0001e4000c101504 */
[----:B------:R-:W-:-:S02]  /*b58e0*/  IMAD.WIDE R12, R12, 0x2, R24 ;  /* 0x000000020c0c7825 */ /* 0x000fc400078e0218 */
[----:B------:R1:W-:Y:S02]  /*b58f0*/  @P5 STG.E.U16 [R8.64], R10 ;  /* 0x0000000a08005986 */ /* 0x0003e4000c101504 */
[----:B------:R-:W-:Y:S01]  /*b5900*/  IMAD.WIDE R16, R0, 0x2, R2 ;  /* 0x0000000200107825 */ /* 0x000fe200078e0202 */
[----:B------:R-:W-:Y:S01]  /*b5910*/  ISETP.LT.AND P5, PT, R26, c[0x0][0x178], !P1 ;  /* 0x00005e001a007a0c */ /* 0x000fe20004fa1270 */
[----:B------:R1:W-:Y:S01]  /*b5920*/  @P4 STG.E.U16 [R12.64], R6 ;  /* 0x000000060c004986 */ /* 0x0003e2000c101504 */
[----:B------:R-:W-:Y:S01]  /*b5930*/  ISETP.LT.AND P4, PT, R23, c[0x0][0x178], !P1 ;  /* 0x00005e0017007a0c */ /* 0x000fe20004f81270 */
[----:B0-----:R-:W-:Y:S02]  /*b5940*/  IMAD.WIDE R4, R0, 0x2, R24 ;  /* 0x0000000200047825 */ /* 0x001fe400078e0218 */
[----:B----4-:R0:W-:Y:S04]  /*b5950*/  @P6 STG.E.U16 [R16.64], R28 ;  /* 0x0000001c10006986 */ /* 0x0101e8000c101504 */
[----:B------:R4:W-:Y:S01]  /*b5960*/  @P3 STG.E.U16 [R4.64], R18 ;  /* 0x0000001204003986 */ /* 0x0009e2000c101504 */
[----:B-1----:R-:W-:-:S02]  /*b5970*/  PRMT R10, R28, 0x7632, R10 ;  /* 0x000076321c0a7816 */ /* 0x002fc4000000000a */
[----:B------:R-:W-:Y:S02]  /*b5980*/  IADD3 R12, R0, c[0x0][0x198], RZ ;  /* 0x00006600000c7a10 */ /* 0x000fe40007ffe0ff */
[----:B------:R-:W-:Y:S02]  /*b5990*/  PRMT R0, R18, 0x7632, R0 ;  /* 0x0000763212007816 */ /* 0x000fe40000000000 */
[----:B---3--:R-:W-:Y:S02]  /*b59a0*/  ISETP.GE.AND P2, PT, R27, c[0x0][0x17c], PT ;  /* 0x00005f001b007a0c */ /* 0x008fe40003f46270 */
[----:B--2---:R-:W-:Y:S02]  /*b59b0*/  ISETP.GE.AND P1, PT, R21, c[0x0][0x17c], PT ;  /* 0x00005f0015007a0c */ /* 0x004fe40003f26270 */
[----:B------:R-:W2:Y:S04]  /*b59c0*/  LDL.LU R21, [R1+0x29d4] ;  /* 0x0029d40001157983 */ /* 0x000ea80000300800 */
[----:B------:R-:W3:Y:S01]  /*b59d0*/  LDL.LU R27, [R1+0x32c] ;  /* 0x00032c00011b7983 */ /* 0x000ee20000300800 */
[----:B------:R-:W-:-:S03]  /*b59e0*/  ISETP.GE.AND P3, PT, R20, c[0x0][0x17c], PT ;  /* 0x00005f0014007a0c */ /* 0x000fc60003f66270 */
[----:B------:R-:W3:Y:S04]  /*b59f0*/  LDL.LU R20, [R1+0x29d8] ;  /* 0x0029d80001147983 */ /* 0x000ee80000300800 */
[----:B0-----:R-:W3:Y:S04]  /*b5a00*/  LDL.LU R28, [R1+0x2c] ;  /* 0x00002c00011c7983 */ /* 0x001ee80000300800 */
[----:B----4-:R-:W4:Y:S01]  /*b5a10*/  LDL.LU R18, [R1+0x29dc] ;  /* 0x0029dc0001127983 */ /* 0x010f220000300800 */
[C---:B------:R-:W-:Y:S01]  /*b5a20*/  IADD3 R6, R12.reuse, c[0x0][0x198], RZ ;  /* 0x000066000c067a10 */ /* 0x040fe20007ffe0ff */
[----:B------:R-:W-:Y:S01]  /*b5a30*/  IMAD.WIDE R8, R12, 0x2, R2 ;  /* 0x000000020c087825 */ /* 0x000fe200078e0202 */
[----:B------:R-:W-:-:S03]  /*b5a40*/  ISETP.LT.AND P6, PT, R26, c[0x0][0x178], !P0 ;  /* 0x00005e001a007a0c */ /* 0x000fc600047c1270 */
[----:B------:R-:W-:Y:S01]  /*b5a50*/  IMAD.WIDE R12, R12, 0x2, R24 ;  /* 0x000000020c0c7825 */ /* 0x000fe200078e0218 */
[----:B------:R-:W-:Y:S01]  /*b5a60*/  @P5 STG.E.U16 [R8.64], R10 ;  /* 0x0000000a08005986 */ /* 0x000fe2000c101504 */
[C---:B------:R-:W-:Y:S02]  /*b5a70*/  ISETP.LT.AND P0, PT, R23.reuse, c[0x0][0x178], !P0 ;  /* 0x00005e0017007a0c */ /* 0x040fe40004701270 */
[----:B------:R-:W-:Y:S01]  /*b5a80*/  ISETP.LT.AND P5, PT, R26, c[0x0][0x178], !P2 ;  /* 0x00005e001a007a0c */ /* 0x000fe200057a1270 */
[----:B------:R0:W-:Y:S01]  /*b5a90*/  @P4 STG.E.U16 [R12.64], R0 ;  /* 0x000000000c004986 */ /* 0x0001e2000c101504 */
[----:B------:R-:W-:Y:S01]  /*b5aa0*/  ISETP.LT.AND P4, PT, R23, c[0x0][0x178], !P2 ;  /* 0x00005e0017007a0c */ /* 0x000fe20005781270 */
[----:B------:R-:W-:-:S04]  /*b5ab0*/  IMAD.WIDE R16, R6, 0x2, R2 ;  /* 0x0000000206107825 */ /* 0x000fc800078e0202 */
[C---:B------:R-:W-:Y:S01]  /*b5ac0*/  IMAD.WIDE R4, R6.reuse, 0x2, R24 ;  /* 0x0000000206047825 */ /* 0x040fe200078e0218 */
[----:B0-----:R-:W-:Y:S02]  /*b5ad0*/  IADD3 R12, R6, c[0x0][0x198], RZ ;  /* 0x00006600060c7a10 */ /* 0x001fe40007ffe0ff */
[----:B------:R-:W-:Y:S02]  /*b5ae0*/  PRMT R10, R29, 0x7632, R10 ;  /* 0x000076321d0a7816 */ /* 0x000fe4000000000a */
[C---:B------:R-:W-:Y:S01]  /*b5af0*/  IADD3 R0, R12.reuse, c[0x0][0x198], RZ ;  /* 0x000066000c007a10 */ /* 0x040fe20007ffe0ff */
[----:B------:R-:W-:Y:S01]  /*b5b00*/  IMAD.WIDE R8, R12, 0x2, R2 ;  /* 0x000000020c087825 */ /* 0x000fe200078e0202 */
[----:B------:R-:W-:Y:S01]  /*b5b10*/  PRMT R6, R22, 0x7632, R6 ;  /* 0x0000763216067816 */ /* 0x000fe20000000006 */
[----:B------:R0:W-:Y:S02]  /*b5b20*/  @P6 STG.E.U16 [R16.64], R29 ;  /* 0x0000001d10006986 */ /* 0x0001e4000c101504 */
[----:B------:R-:W-:-:S02]  /*b5b30*/  IMAD.WIDE R12, R12, 0x2, R24 ;  /* 0x000000020c0c7825 */ /* 0x000fc400078e0218 */
[----:B------:R-:W-:Y:S04]  /*b5b40*/  @P0 STG.E.U16 [R4.64], R22 ;  /* 0x0000001604000986 */ /* 0x000fe8000c101504 */
[----:B------:R-:W-:Y:S01]  /*b5b50*/  @P5 STG.E.U16 [R8.64], R10 ;  /* 0x0000000a08005986 */ /* 0x000fe2000c101504 */
[----:B------:R-:W-:-:S03]  /*b5b60*/  ISETP.LT.AND P5, PT, R26, c[0x0][0x178], !P3 ;  /* 0x00005e001a007a0c */ /* 0x000fc60005fa1270 */
[----:B0-----:R-:W4:Y:S04]  /*b5b70*/  LDL.LU R29, [R1+0x33c] ;  /* 0x00033c00011d7983 */ /* 0x001f280000300800 */
[----:B------:R0:W-:Y:S01]  /*b5b80*/  @P4 STG.E.U16 [R12.64], R6 ;  /* 0x000000060c004986 */ /* 0x0001e2000c101504 */
[----:B------:R-:W-:Y:S02]  /*b5b90*/  ISETP.LT.AND P4, PT, R23, c[0x0][0x178], !P3 ;  /* 0x00005e0017007a0c */ /* 0x000fe40005f81270 */
[----:B--2---:R-:W-:Y:S02]  /*b5ba0*/  ISETP.GE.AND P2, PT, R21, c[0x0][0x17c], PT ;  /* 0x00005f0015007a0c */ /* 0x004fe40003f46270 */
[----:B---3--:R-:W-:Y:S02]  /*b5bb0*/  ISETP.GE.AND P0, PT, R20, c[0x0][0x17c], PT ;  /* 0x00005f0014007a0c */ /* 0x008fe40003f06270 */
[----:B------:R-:W2:Y:S04]  /*b5bc0*/  LDL.LU R20, [R1+0x29e0] ;  /* 0x0029e00001147983 */ /* 0x000ea80000300800 */
[----:B------:R-:W3:Y:S01]  /*b5bd0*/  LDL.LU R21, [R1+0x3c] ;  /* 0x00003c0001157983 */ /* 0x000ee20000300800 */
[----:B----4-:R-:W-:-:S03]  /*b5be0*/  ISETP.GE.AND P3, PT, R18, c[0x0][0x17c], PT ;  /* 0x00005f0012007a0c */ /* 0x010fc60003f66270 */
[----:B------:R-:W4:Y:S01]  /*b5bf0*/  LDL.LU R18, [R1+0x29e4] ;  /* 0x0029e40001127983 */ /* 0x000f220000300800 */
[----:B------:R-:W-:Y:S02]  /*b5c00*/  ISETP.LT.AND P6, PT, R26, c[0x0][0x178], !P1 ;  /* 0x00005e001a007a0c */ /* 0x000fe40004fc1270 */
[----:B------:R-:W-:Y:S02]  /*b5c10*/  ISETP.LT.AND P1, PT, R23, c[0x0][0x178], !P1 ;  /* 0x00005e0017007a0c */ /* 0x000fe40004f21270 */
[C---:B0-----:R-:W-:Y:S01]  /*b5c20*/  IADD3 R12, R0.reuse, c[0x0][0x198], RZ ;  /* 0x00006600000c7a10 */ /* 0x041fe20007ffe0ff */
[----:B------:R-:W-:Y:S01]  /*b5c30*/  IMAD.WIDE R16, R0, 0x2, R2 ;  /* 0x0000000200107825 */ /* 0x000fe200078e0202 */
[----:B------:R-:W-:Y:S02]  /*b5c40*/  PRMT R10, R27, 0x7632, R10 ;  /* 0x000076321b0a7816 */ /* 0x000fe4000000000a */
[----:B------:R-:W-:Y:S01]  /*b5c50*/  IADD3 R6, R12, c[0x0][0x198], RZ ;  /* 0x000066000c067a10 */ /* 0x000fe20007ffe0ff */
[----:B------:R-:W-:Y:S01]  /*b5c60*/  IMAD.WIDE R4, R0, 0x2, R24 ;  /* 0x0000000200047825 */ /* 0x000fe200078e0218 */
[----:B------:R-:W-:-:S03]  /*b5c70*/  PRMT R0, R28, 0x7632, R0 ;  /* 0x000076321c007816 */ /* 0x000fc60000000000 */
[C---:B------:R-:W-:Y:S01]  /*b5c80*/  IMAD.WIDE R8, R12.reuse, 0x2, R2 ;  /* 0x000000020c087825 */ /* 0x040fe200078e0202 */
[----:B------:R0:W-:Y:S03]  /*b5c90*/  @P6 STG.E.U16 [R16.64], R27 ;  /* 0x0000001b10006986 */ /* 0x0001e6000c101504 */
[----:B------:R-:W-:Y:S01]  /*b5ca0*/  IMAD.WIDE R12, R12, 0x2, R24 ;  /* 0x000000020c0c7825 */ /* 0x000fe200078e0218 */
[----:B------:R1:W-:Y:S04]  /*b5cb0*/  @P1 STG.E.U16 [R4.64], R28 ;  /* 0x0000001c04001986 */ /* 0x0003e8000c101504 */
[----:B------:R-:W-:Y:S01]  /*b5cc0*/  @P5 STG.E.U16 [R8.64], R10 ;  /* 0x0000000a08005986 */ /* 0x000fe2000c101504 */
[----:B------:R-:W-:-:S03]  /*b5cd0*/  ISETP.LT.AND P5, PT, R26, c[0x0][0x178], !P0 ;  /* 0x00005e001a007a0c */ /* 0x000fc600047a1270 */
[----:B0-----:R-:W3:Y:S04]  /*b5ce0*/  LDL.LU R27, [R1+0x34c] ;  /* 0x00034c00011b7983 */ /* 0x001ee80000300800 */
[----:B------:R0:W-:Y:S01]  /*b5cf0*/  @P4 STG.E.U16 [R12.64], R0 ;  /* 0x000000000c004986 */ /* 0x0001e2000c101504 */
[----:B------:R-:W-:Y:S02]  /*b5d00*/  ISETP.LT.AND P4, PT, R23, c[0x0][0x178], !P0 ;  /* 0x00005e0017007a0c */ /* 0x000fe40004781270 */
[----:B--2---:R-:W-:Y:S02]  /*b5d10*/  ISETP.GE.AND P1, PT, R20, c[0x0][0x17c], PT ;  /* 0x00005f0014007a0c */ /* 0x004fe40003f26270 */
[----:B------:R-:W2:Y:S04]  /*b5d20*/  LDL.LU R20, [R1+0x29ec] ;  /* 0x0029ec0001147983 */ /* 0x000ea80000300800 */
[----:B-1----:R-:W2:Y:S01]  /*b5d30*/  LDL.LU R28, [R1+0x1c] ;  /* 0x00001c00011c7983 */ /* 0x002ea20000300800 */
        /* <DEDUP_REMOVED lines=9> */
[----:B---3--:R-:W-:-:S03]  /*b5dd0*/  PRMT R6, R21, 0x7632, R6 ;  /* 0x0000763215067816 */ /* 0x008fc60000000006 */
[C---:B------:R-:W-:Y:S01]  /*b5de0*/  IMAD.WIDE R8, R12.reuse, 0x2, R2 ;  /* 0x000000020c087825 */ /* 0x040fe200078e0202 */
[----:B------:R0:W-:Y:S03]  /*b5df0*/  @P6 STG.E.U16 [R16.64], R29 ;  /* 0x0000001d10006986 */ /* 0x0001e6000c101504 */
[----:B------:R-:W-:Y:S01]  /*b5e00*/  IMAD.WIDE R12, R12, 0x2, R24 ;  /* 0x000000020c0c7825 */ /* 0x000fe200078e0218 */
[----:B------:R1:W-:Y:S04]  /*b5e10*/  @P2 STG.E.U16 [R4.64], R21 ;  /* 0x0000001504002986 */ /* 0x0003e8000c101504 */
[----:B------:R-:W-:Y:S01]  /*b5e20*/  @P5 STG.E.U16 [R8.64], R10 ;  /* 0x0000000a08005986 */ /* 0x000fe2000c101504 */
[----:B------:R-:W-:-:S03]  /*b5e30*/  ISETP.LT.AND P5, PT, R26, c[0x0][0x178], !P1 ;  /* 0x00005e001a007a0c */ /* 0x000fc60004fa1270 */
[----:B0-----:R-:W3:Y:S04]  /*b5e40*/  LDL.LU R29, [R1+0x36c] ;  /* 0x00036c00011d7983 */ /* 0x001ee80000300800 */
[----:B------:R-:W3:Y:S04]  /*b5e50*/  LDL.LU R22, [R1+0x29f4] ;  /* 0x0029f40001167983 */ /* 0x000ee80000300800 */
[----:B------:R0:W-:Y:S01]  /*b5e60*/  @P4 STG.E.U16 [R12.64], R6 ;  /* 0x000000060c004986 */ /* 0x0001e2000c101504 */
[----:B------:R-:W-:Y:S02]  /*b5e70*/  ISETP.LT.AND P4, PT, R23, c[0x0][0x178], !P1 ;  /* 0x00005e0017007a0c */ /* 0x000fe40004f81270 */
[----:B--2---:R-:W-:-:S02]  /*b5e80*/  ISETP.GE.AND P2, PT, R20, c[0x0][0x17c], PT ;  /* 0x00005f0014007a0c */ /* 0x004fc40003f46270 */
[----:B------:R-:W2:Y:S04]  /*b5e90*/  LDL.LU R20, [R1+0x29f0] ;  /* 0x0029f00001147983 */ /* 0x000ea80000300800 */
[----:B-1----:R-:W2:Y:S01]  /*b5ea0*/  LDL.LU R21, [R1+0x38c] ;  /* 0x00038c0001157983 */ /* 0x002ea20000300800 */
[----:B----4-:R-:W-:-:S03]  /*b5eb0*/  ISETP.GE.AND P1, PT, R18, c[0x0][0x17c], PT ;  /* 0x00005f0012007a0c */ /* 0x010fc60003f26270 */
[----:B------:R-:W4:Y:S01]  /*b5ec0*/  LDL.LU R18, [R1+0x29fc] ;  /* 0x0029fc0001127983 */ /* 0x000f220000300800 */
[----:B------:R-:W-:Y:S01]  /*b5ed0*/  ISETP.LT.AND P6, PT, R26, c[0x0][0x178], !P3 ;  /* 0x00005e001a007a0c */ /* 0x000fe20005fc1270 */
[C---:B------:R-:W-:Y:S01]  /*b5ee0*/  IMAD.WIDE R16, R0.reuse, 0x2, R2 ;  /* 0x0000000200107825 */ /* 0x040fe200078e0202 */
[----:B------:R-:W-:Y:S02]  /*b5ef0*/  ISETP.LT.AND P3, PT, R23, c[0x0][0x178], !P3 ;  /* 0x00005e0017007a0c */ /* 0x000fe40005f61270 */
[C---:B0-----:R-:W-:Y:S01]  /*b5f00*/  IADD3 R12, R0.reuse, c[0x0][0x198], RZ ;  /* 0x00006600000c7a10 */ /* 0x041fe20007ffe0ff */
[----:B------:R-:W-:Y:S01]  /*b5f10*/  IMAD.WIDE R4, R0, 0x2, R24 ;  /* 0x0000000200047825 */ /* 0x000fe200078e0218 */
[----:B------:R-:W-:Y:S02]  /*b5f20*/  PRMT R10, R27, 0x7632, R10 ;  /* 0x000076321b0a7816 */ /* 0x000fe4000000000a */
[----:B------:R-:W-:-:S05]  /*b5f30*/  IADD3 R6, R12, c[0x0][0x198], RZ ;  /* 0x000066000c067a10 */ /* 0x000fca0007ffe0ff */
[----:B------:R0:W-:Y:S01]  /*b5f40*/  @P6 STG.E.U16 [R16.64], R27 ;  /* 0x0000001b10006986 */ /* 0x0001e2000c101504 */
[----:B------:R-:W-:Y:S02]  /*b5f50*/  ISETP.LT.AND P6, PT, R26, c[0x0][0x178], !P0 ;  /* 0x00005e001a007a0c */ /* 0x000fe400047c1270 */
[C---:B------:R-:W-:Y:S01]  /*b5f60*/  ISETP.LT.AND P0, PT, R23.reuse, c[0x0][0x178], !P0 ;  /* 0x00005e0017007a0c */ /* 0x040fe20004701270 */
[----:B------:R-:W-:Y:S01]  /*b5f70*/  IMAD.WIDE R8, R12, 0x2, R2 ;  /* 0x000000020c087825 */ /* 0x000fe200078e0202 */
[----:B------:R-:W-:Y:S01]  /*b5f80*/  PRMT R0, R28, 0x7632, R0 ;  /* 0x000076321c007816 */ /* 0x000fe20000000000 */
[----:B------:R1:W-:Y:S02]  /*b5f90*/  @P3 STG.E.U16 [R4.64], R28 ;  /* 0x0000001c04003986 */ /* 0x0003e4000c101504 */
[----:B------:R-:W-:Y:S02]  /*b5fa0*/  IMAD.WIDE R12, R12, 0x2, R24 ;  /* 0x000000020c0c7825 */ /* 0x000fe400078e0218 */
[----:B------:R3:W-:Y:S02]  /*b5fb0*/  @P5 STG.E.U16 [R8.64], R10 ;  /* 0x0000000a08005986 */ /* 0x0007e4000c101504 */
[----:B0-----:R-:W-:Y:S01]  /*b5fc0*/  IMAD.WIDE R16, R6, 0x2, R2 ;  /* 0x0000000206107825 */ /* 0x001fe200078e0202 */
[----:B------:R-:W-:Y:S01]  /*b5fd0*/  ISETP.LT.AND P5, PT, R26, c[0x0][0x178], !P2 ;  /* 0x00005e001a007a0c */ /* 0x000fe200057a1270 */
[----:B------:R-:W-:Y:S01]  /*b5fe0*/  @P4 STG.E.U16 [R12.64], R0 ;  /* 0x000000000c004986 */ /* 0x000fe2000c101504 */
[----:B------:R-:W-:Y:S01]  /*b5ff0*/  ISETP.LT.AND P4, PT, R23, c[0x0][0x178], !P2 ;  /* 0x00005e0017007a0c */ /* 0x000fe20005781270 */
[----:B-1----:R-:W-:-:S02]  /*b6000*/  IMAD.WIDE R4, R6, 0x2, R24 ;  /* 0x0000000206047825 */ /* 0x002fc400078e0218 */
[----:B---3--:R0:W-:Y:S01]  /*b6010*/  @P6 STG.E.U16 [R16.64], R29 ;  /* 0x0000001d10006986 */ /* 0x0081e2000c101504 */
[----:B------:R-:W-:-:S03]  /*b6020*/  PRMT R10, R29, 0x7632, R10 ;  /* 0x000076321d0a7816 */ /* 0x000fc6000000000a */
[----:B------:R1:W-:Y:S01]  /*b6030*/  @P0 STG.E.U16 [R4.64], R7 ;  /* 0x0000000704000986 */ /* 0x0003e2000c101504 */
[----:B--2---:R-:W-:-:S03]  /*b6040*/  ISETP.GE.AND P2, PT, R20, c[0x0][0x17c], PT ;  /* 0x00005f0014007a0c */ /* 0x004fc60003f46270 */
[----:B------:R-:W2:Y:S04]  /*b6050*/  LDL.LU R20, [R1+0x29f8] ;  /* 0x0029f80001147983 */ /* 0x000ea80000300800 */
[----:B0-----:R-:W3:Y:S01]  /*b6060*/  LDL.LU R29, [R1+0x39c] ;  /* 0x00039c00011d7983 */ /* 0x001ee20000300800 */
[----:B----4-:R-:W-:-:S03]  /*b6070*/  ISETP.GE.AND P0, PT, R18, c[0x0][0x17c], PT ;  /* 0x00005f0012007a0c */ /* 0x010fc60003f06270 */
[----:B------:R-:W4:Y:S01]  /*b6080*/  LDL.LU R18, [R1+0x2a08] ;  /* 0x002a080001127983 */ /* 0x000f220000300800 */
        /* <DEDUP_REMOVED lines=8> */
[C---:B------:R-:W-:Y:S01]  /*b6110*/  IMAD.WIDE R16, R0.reuse, 0x2, R2 ;  /* 0x0000000200107825 */ /* 0x040fe200078e0202 */
[----:B------:R-:W-:Y:S03]  /*b6120*/  @P4 STG.E.U16 [R12.64], R6 ;  /* 0x000000060c004986 */ /* 0x000fe6000c101504 */
[----:B-1----:R-:W-:Y:S01]  /*b6130*/  IMAD.WIDE R4, R0, 0x2, R24 ;  /* 0x0000000200047825 */ /* 0x002fe200078e0218 */
[----:B------:R1:W-:Y:S04]  /*b6140*/  @P6 STG.E.U16 [R16.64], R21 ;  /* 0x0000001510006986 */ /* 0x0003e8000c101504 */
[----:B0-----:R-:W3:Y:S04]  /*b6150*/  LDL.LU R10, [R1+0x2a04] ;  /* 0x002a0400010a7983 */ /* 0x001ee80000300800 */
[----:B------:R0:W-:Y:S04]  /*b6160*/  @P1 STG.E.U16 [R4.64], R11 ;  /* 0x0000000b04001986 */ /* 0x0001e8000c101504 */
[----:B------:R-:W3:Y:S01]  /*b6170*/  LDL.LU R28, [R1+0x37c] ;  /* 0x00037c00011c7983 */ /* 0x000ee20000300800 */
[----:B----4-:R-:W-:-:S03]  /*b6180*/  ISETP.GE.AND P1, PT, R18, c[0x0][0x17c], PT ;  /* 0x00005f0012007a0c */ /* 0x010fc60003f26270 */
[----:B------:R-:W4:Y:S01]  /*b6190*/  LDL.LU R18, [R1+0x2a00] ;  /* 0x002a000001127983 */ /* 0x000f220000300800 */
[----:B------:R-:W-:Y:S02]  /*b61a0*/  ISETP.GE.AND P3, PT, R22, c[0x0][0x17c], PT ;  /* 0x00005f0016007a0c */ /* 0x000fe40003f66270 */
[----:B------:R-:W-:Y:S02]  /*b61b0*/  IADD3 R27, R0, c[0x0][0x198], RZ ;  /* 0x00006600001b7a10 */ /* 0x000fe40007ffe0ff */
[C---:B------:R-:W-:Y:S02]  /*b61c0*/  ISETP.LT.AND P5, PT, R26.reuse, c[0x0][0x178], !P3 ;  /* 0x00005e001a007a0c */ /* 0x040fe40005fa1270 */
[----:B------:R-:W-:Y:S02]  /*b61d0*/  ISETP.LT.AND P4, PT, R23, c[0x0][0x178], !P3 ;  /* 0x00005e0017007a0c */ /* 0x000fe40005f81270 */
[----:B------:R-:W-:Y:S02]  /*b61e0*/  ISETP.LT.AND P6, PT, R26, c[0x0][0x178], !P2 ;  /* 0x00005e001a007a0c */ /* 0x000fe400057c1270 */
[----:B------:R-:W-:-:S02]  /*b61f0*/  PRMT R14, R21, 0x7632, R14 ;  /* 0x00007632150e7816 */ /* 0x000fc4000000000e */
[C---:B-1----:R-:W-:Y:S01]  /*b6200*/  IADD3 R21, R27.reuse, c[0x0][0x198], RZ ;  /* 0x000066001b157a10 */ /* 0x042fe20007ffe0ff */
[----:B------:R-:W-:Y:S01]  /*b6210*/  IMAD.WIDE R6, R27, 0x2, R2 ;  /* 0x000000021b067825 */ /* 0x000fe200078e0202 */
[----:B------:R-:W-:-:S03]  /*b6220*/  PRMT R0, R11, 0x7632, R0 ;  /* 0x000076320b007816 */ /* 0x000fc60000000000 */
[----:B------:R-:W-:Y:S01]  /*b6230*/  IMAD.WIDE R8, R27, 0x2, R24 ;  /* 0x000000021b087825 */ /* 0x000fe200078e0218 */
[----:B--2---:R-:W-:-:S03]  /*b6240*/  ISETP.GE.AND P3, PT, R20, c[0x0][0x17c], PT ;  /* 0x00005f0014007a0c */ /* 0x004fc60003f66270 */
[----:B------:R-:W-:Y:S01]  /*b6250*/  IMAD.WIDE R12, R21, 0x2, R2 ;  /* 0x00000002150c7825 */ /* 0x000fe200078e0202 */
[----:B------:R-:W-:Y:S01]  /*b6260*/  ISETP.LT.AND P2, PT, R23, c[0x0][0x178], !P2 ;  /* 0x00005e0017007a0c */ /* 0x000fe20005741270 */
[----:B------:R1:W-:Y:S01]  /*b6270*/  @P5 STG.E.U16 [R6.64], R14 ;  /* 0x0000000e06005986 */ /* 0x0003e2000c101504 */
[----:B------:R-:W-:Y:S02]  /*b6280*/  ISETP.LT.AND P5, PT, R26, c[0x0][0x178], !P0 ;  /* 0x00005e001a007a0c */ /* 0x000fe400047a1270 */
[----:B------:R-:W-:Y:S01]  /*b6290*/  IADD3 R17, R21, c[0x0][0x198], RZ ;  /* 0x0000660015117a10 */ /* 0x000fe20007ffe0ff */
[----:B------:R2:W-:Y:S01]  /*b62a0*/  @P4 STG.E.U16 [R8.64], R0 ;  /* 0x0000000008004986 */ /* 0x0005e2000c101504 */
[----:B------:R-:W-:-:S03]  /*b62b0*/  ISETP.LT.AND P4, PT, R23, c[0x0][0x178], !P0 ;  /* 0x00005e0017007a0c */ /* 0x000fc60004781270 */
[----:B---3--:R3:W-:Y:S01]  /*b62c0*/  @P6 STG.E.U16 [R12.64], R29 ;  /* 0x0000001d0c006986 */ /* 0x0087e2000c101504 */
[----:B------:R-:W-:Y:S01]  /*b62d0*/  ISETP.LT.AND P6, PT, R26, c[0x0][0x178], !P3 ;  /* 0x00005e001a007a0c */ /* 0x000fe20005fc1270 */
[----:B0-----:R-:W-:Y:S01]  /*b62e0*/  IMAD.WIDE R4, R21, 0x2, R24 ;  /* 0x0000000215047825 */ /* 0x001fe200078e0218 */
[----:B------:R-:W-:Y:S02]  /*b62f0*/  IADD3 R27, R17, c[0x0][0x198], RZ ;  /* 0x00006600111b7a10 */ /* 0x000fe40007ffe0ff */
[----:B------:R-:W-:Y:S01]  /*b6300*/  PRMT R16, R29, 0x7632, R16 ;  /* 0x000076321d107816 */ /* 0x000fe20000000010 */
[----:B-1----:R-:W-:Y:S01]  /*b6310*/  IMAD.WIDE R6, R17, 0x2, R2 ;  /* 0x0000000211067825 */ /* 0x002fe200078e0202 */
[----:B------:R-:W-:Y:S02]  /*b6320*/  ISETP.GE.AND P0, PT, R10, c[0x0][0x17c], PT ;  /* 0x00005f000a007a0c */ /* 0x000fe40003f06270 */
[----:B--2---:R-:W-:Y:S01]  /*b6330*/  PRMT R0, R15, 0x7632, R0 ;  /* 0x000076320f007816 */ /* 0x004fe20000000000 */
[----:B------:R-:W-:Y:S01]  /*b6340*/  IMAD.WIDE R8, R17, 0x2, R24 ;  /* 0x0000000211087825 */ /* 0x000fe200078e0218 */
[----:B------:R0:W-:Y:S03]  /*b6350*/  @P2 STG.E.U16 [R4.64], R15 ;  /* 0x0000000f04002986 */ /* 0x0001e6000c101504 */
[----:B------:R-:W-:Y:S01]  /*b6360*/  IMAD.WIDE R10, R27, 0x2, R2 ;  /* 0x000000021b0a7825 */ /* 0x000fe200078e0202 */
[----:B------:R1:W-:Y:S01]  /*b6370*/  @P5 STG.E.U16 [R6.64], R16 ;  /* 0x0000001006005986 */ /* 0x0003e2000c101504 */
[----:B------:R-:W-:-:S03]  /*b6380*/  ISETP.LT.AND P5, PT, R26, c[0x0][0x178], !P0 ;  /* 0x00005e001a007a0c */ /* 0x000fc600047a1270 */
[----:B---3--:R-:W2:Y:S01]  /*b6390*/  LDL.LU R29, [R1+0x35c] ;  /* 0x00035c00011d7983 */ /* 0x008ea20000300800 */
[----:B------:R-:W-:-:S03]  /*b63a0*/  ISETP.LT.AND P3, PT, R23, c[0x0][0x178], !P3 ;  /* 0x00005e0017007a0c */ /* 0x000fc60005f61270 */
[----:B------:R3:W-:Y:S01]  /*b63b0*/  @P4 STG.E.U16 [R8.64], R0 ;  /* 0x0000000008004986 */ /* 0x0007e2000c101504 */
[----:B------:R-:W-:-:S03]  /*b63c0*/  ISETP.LT.AND P0, PT, R23, c[0x0][0x178], !P0 ;  /* 0x00005e0017007a0c */ /* 0x000fc60004701270 */
[----:B------:R0:W-:Y:S01]  /*b63d0*/  @P6 STG.E.U16 [R10.64], R28 ;  /* 0x0000001c0a006986 */ /* 0x0001e2000c101504 */
[----:B------:R-:W-:Y:S02]  /*b63e0*/  ISETP.LT.AND P6, PT, R26, c[0x0][0x178], !P1 ;  /* 0x00005e001a007a0c */ /* 0x000fe40004fc1270 */
[----:B------:R-:W-:Y:S02]  /*b63f0*/  ISETP.LT.AND P1, PT, R23, c[0x0][0x178], !P1 ;  /* 0x00005e0017007a0c */ /* 0x000fe40004f21270 */
[----:B----4-:R-:W-:-:S04]  /*b6400*/  ISETP.GE.AND P2, PT, R18, c[0x0][0x17c], PT ;  /* 0x00005f0012007a0c */ /* 0x010fc80003f46270 */
[----:B------:R-:W-:Y:S02]  /*b6410*/  ISETP.LT.AND P4, PT, R26, c[0x0][0x178], !P2 ;  /* 0x00005e001a007a0c */ /* 0x000fe40005781270 */
[----:B------:R-:W-:Y:S02]  /*b6420*/  ISETP.LT.AND P2, PT, R23, c[0x0][0x178], !P2 ;  /* 0x00005e0017007a0c */ /* 0x000fe40005741270 */
[----:B------:R-:W4:Y:S01]  /*b6430*/  LDL.LU R23, [R1+0x2a0c] ;  /* 0x002a0c0001177983 */ /* 0x000f220000300800 */
[C---:B------:R-:W-:Y:S01]  /*b6440*/  IADD3 R13, R27.reuse, c[0x0][0x198], RZ ;  /* 0x000066001b0d7a10 */ /* 0x040fe20007ffe0ff */
[----:B0-----:R-:W-:-:S03]  /*b6450*/  IMAD.WIDE R4, R27, 0x2, R24 ;  /* 0x000000021b047825 */ /* 0x001fc600078e0218 */
[C---:B------:R-:W-:Y:S01]  /*b6460*/  IADD3 R15, R13.reuse, c[0x0][0x198], RZ ;  /* 0x000066000d0f7a10 */ /* 0x040fe20007ffe0ff */
[----:B-1----:R-:W-:Y:S01]  /*b6470*/  IMAD.WIDE R6, R13, 0x2, R2 ;  /* 0x000000020d067825 */ /* 0x002fe200078e0202 */
[----:B---3--:R-:W-:Y:S02]  /*b6480*/  PRMT R0, R28, 0x7632, R0 ;  /* 0x000076321c007816 */ /* 0x008fe40000000000 */
[----:B------:R-:W-:Y:S01]  /*b6490*/  IADD3 R17, R15, c[0x0][0x198], RZ ;  /* 0x000066000f117a10 */ /* 0x000fe20007ffe0ff */
[----:B------:R-:W-:Y:S01]  /*b64a0*/  IMAD.WIDE R8, R13, 0x2, R24 ;  /* 0x000000020d087825 */ /* 0x000fe200078e0218 */
[----:B------:R-:W-:Y:S01]  /*b64b0*/  PRMT R14, R19, 0x7632, R14 ;  /* 0x00007632130e7816 */ /* 0x000fe2000000000e */
[----:B------:R2:W-:Y:S02]  /*b64c0*/  @P3 STG.E.U16 [R4.64], R19 ;  /* 0x0000001304003986 */ /* 0x0005e4000c101504 */
[C---:B------:R-:W-:Y:S02]  /*b64d0*/  IMAD.WIDE R10, R15.reuse, 0x2, R2 ;  /* 0x000000020f0a7825 */ /* 0x040fe400078e0202 */
[----:B------:R0:W-:Y:S02]  /*b64e0*/  @P6 STG.E.U16 [R6.64], R0 ;  /* 0x0000000006006986 */ /* 0x0001e4000c101504 */
[----:B------:R-:W-:-:S02]  /*b64f0*/  IMAD.WIDE R12, R15, 0x2, R24 ;  /* 0x000000020f0c7825 */ /* 0x000fc400078e0218 */
[----:B------:R0:W-:Y:S02]  /*b6500*/  @P1 STG.E.U16 [R8.64], R14 ;  /* 0x0000000e08001986 */ /* 0x0001e4000c101504 */
[----:B------:R-:W-:-:S04]  /*b6510*/  IMAD.WIDE R2, R17, 0x2, R2 ;  /* 0x0000000211027825 */ /* 0x000fc800078e0202 */
[----:B------:R-:W-:Y:S01]  /*b6520*/  IMAD.WIDE R24, R17, 0x2, R24 ;  /* 0x0000000211187825 */ /* 0x000fe200078e0218 */
[----:B--2---:R-:W-:Y:S01]  /*b6530*/  PRMT R5, R29, 0x7632, R5 ;  /* 0x000076321d057816 */ /* 0x004fe20000000005 */
[----:B------:R0:W-:Y:S04]  /*b6540*/  @P5 STG.E.U16 [R10.64], R29 ;  /* 0x0000001d0a005986 */ /* 0x0001e8000c101504 */
[----:B----4-:R0:W-:Y:S04]  /*b6550*/  @P0 STG.E.U16 [R12.64], R23 ;  /* 0x000000170c000986 */ /* 0x0101e8000c101504 */
[----:B------:R0:W-:Y:S01]  /*b6560*/  @P4 STG.E.U16 [R2.64], R5 ;  /* 0x0000000502004986 */ /* 0x0001e2000c101504 */
[----:B------:R-:W-:Y:S05]  /*b6570*/  @!P2 EXIT ;  /* 0x000000000000a94d */ /* 0x000fea0003800000 */
[----:B0-----:R-:W-:-:S05]  /*b6580*/  PRMT R12, R23, 0x7632, R12 ;  /* 0x00007632170c7816 */ /* 0x001fca000000000c */
[----:B------:R-:W-:Y:S01]  /*b6590*/  STG.E.U16 [R24.64], R12 ;  /* 0x0000000c18007986 */ /* 0x000fe2000c101504 */
[----:B------:R-:W-:Y:S05]  /*b65a0*/  EXIT ;  /* 0x000000000000794d */ /* 0x000fea0003800000 */
.L_x_3:
[----:B------:R-:W-:-:S00]  /*b65b0*/  BRA `(.L_x_3) ;  /* 0xfffffff000007947 */ /* 0x000fc0000383ffff */
[----:B------:R-:W-:-:S00]  /*b65c0*/  NOP ;  /* 0x0000000000007918 */ /* 0x000fc00000000000 */
        /* <DEDUP_REMOVED lines=11> */
.L_x_4:


//--------------------- .nv.shared.matmul_kernel  --------------------------
	.section	.nv.shared.matmul_kernel,"aw",@nobits
	.sectionflags	@""
	.align	16
